//
// Generated by NVIDIA NVVM Compiler
//
// Compiler Build ID: CL-36424714
// Cuda compilation tools, release 13.0, V13.0.88
// Based on NVVM 20.0.0
//

.version 9.0
.target sm_100
.address_size 64

	// .globl	_Z7mapPartPiS_i
// _ZZ10count_HistPiS_iE6s_Hist has been demoted
// _ZZ10write_HistPiS_S_iE7s_psSum has been demoted
// _ZZ4joinPiS_PfS_S0_S_S_iiE5s_key has been demoted
// _ZZ4joinPiS_PfS_S0_S_S_iiE9startPos1 has been demoted
// _ZZ4joinPiS_PfS_S0_S_S_iiE9startPos2 has been demoted
// _ZZ4joinPiS_PfS_S0_S_S_iiE7endPos1 has been demoted
// _ZZ4joinPiS_PfS_S0_S_S_iiE14numOfThisPart1 has been demoted
// _ZZ4joinPiS_PfS_S0_S_S_iiE14numOfThisPart2 has been demoted
// _ZZN3cub18CUB_300001_SM_10006detail4scan16DeviceScanKernelINS2_10policy_hubIiiijN4cuda3std3__44plusIvEEE10Policy1000EN6thrust24THRUST_300001_SM_1000_NS10device_ptrIiEESF_NS0_13ScanTileStateIiLb1EEES9_NS1_10InputValueIiPiEEjiLb0EiEEvT0_T1_T2_iT3_T4_T5_E12temp_storage has been demoted
// _ZZN3cub18CUB_300001_SM_10006detail4scan16DeviceScanKernelINS2_10policy_hubIiiimN4cuda3std3__44plusIvEEE10Policy1000EN6thrust24THRUST_300001_SM_1000_NS10device_ptrIiEESF_NS0_13ScanTileStateIiLb1EEES9_NS1_10InputValueIiPiEEmiLb0EiEEvT0_T1_T2_iT3_T4_T5_E12temp_storage has been demoted
.global .align 1 .b8 _ZN34_INTERNAL_04bbafdd_4_k_cu_3e7f8bb04cuda3std3__45__cpo5beginE[1];
.global .align 1 .b8 _ZN34_INTERNAL_04bbafdd_4_k_cu_3e7f8bb04cuda3std3__45__cpo3endE[1];
.global .align 1 .b8 _ZN34_INTERNAL_04bbafdd_4_k_cu_3e7f8bb04cuda3std3__45__cpo6cbeginE[1];
.global .align 1 .b8 _ZN34_INTERNAL_04bbafdd_4_k_cu_3e7f8bb04cuda3std3__45__cpo4cendE[1];
.global .align 1 .b8 _ZN34_INTERNAL_04bbafdd_4_k_cu_3e7f8bb04cuda3std3__45__cpo6rbeginE[1];
.global .align 1 .b8 _ZN34_INTERNAL_04bbafdd_4_k_cu_3e7f8bb04cuda3std3__45__cpo4rendE[1];
.global .align 1 .b8 _ZN34_INTERNAL_04bbafdd_4_k_cu_3e7f8bb04cuda3std3__45__cpo7crbeginE[1];
.global .align 1 .b8 _ZN34_INTERNAL_04bbafdd_4_k_cu_3e7f8bb04cuda3std3__45__cpo5crendE[1];
.global .align 1 .b8 _ZN34_INTERNAL_04bbafdd_4_k_cu_3e7f8bb04cuda3std3__436_GLOBAL__N__04bbafdd_4_k_cu_3e7f8bb06ignoreE[1];
.global .align 1 .b8 _ZN34_INTERNAL_04bbafdd_4_k_cu_3e7f8bb04cuda3std3__419piecewise_constructE[1];
.global .align 1 .b8 _ZN34_INTERNAL_04bbafdd_4_k_cu_3e7f8bb04cuda3std3__48in_placeE[1];
.global .align 1 .b8 _ZN34_INTERNAL_04bbafdd_4_k_cu_3e7f8bb04cuda3std3__420unreachable_sentinelE[1];
.global .align 1 .b8 _ZN34_INTERNAL_04bbafdd_4_k_cu_3e7f8bb04cuda3std3__47nulloptE[1];
.global .align 1 .b8 _ZN34_INTERNAL_04bbafdd_4_k_cu_3e7f8bb04cuda3std3__48unexpectE[1];
.global .align 1 .b8 _ZN34_INTERNAL_04bbafdd_4_k_cu_3e7f8bb04cuda3std6ranges3__45__cpo4swapE[1];
.global .align 1 .b8 _ZN34_INTERNAL_04bbafdd_4_k_cu_3e7f8bb04cuda3std6ranges3__45__cpo9iter_moveE[1];
.global .align 1 .b8 _ZN34_INTERNAL_04bbafdd_4_k_cu_3e7f8bb04cuda3std6ranges3__45__cpo5beginE[1];
.global .align 1 .b8 _ZN34_INTERNAL_04bbafdd_4_k_cu_3e7f8bb04cuda3std6ranges3__45__cpo3endE[1];
.global .align 1 .b8 _ZN34_INTERNAL_04bbafdd_4_k_cu_3e7f8bb04cuda3std6ranges3__45__cpo6cbeginE[1];
.global .align 1 .b8 _ZN34_INTERNAL_04bbafdd_4_k_cu_3e7f8bb04cuda3std6ranges3__45__cpo4cendE[1];
.global .align 1 .b8 _ZN34_INTERNAL_04bbafdd_4_k_cu_3e7f8bb04cuda3std6ranges3__45__cpo7advanceE[1];
.global .align 1 .b8 _ZN34_INTERNAL_04bbafdd_4_k_cu_3e7f8bb04cuda3std6ranges3__45__cpo9iter_swapE[1];
.global .align 1 .b8 _ZN34_INTERNAL_04bbafdd_4_k_cu_3e7f8bb04cuda3std6ranges3__45__cpo4nextE[1];
.global .align 1 .b8 _ZN34_INTERNAL_04bbafdd_4_k_cu_3e7f8bb04cuda3std6ranges3__45__cpo4prevE[1];
.global .align 1 .b8 _ZN34_INTERNAL_04bbafdd_4_k_cu_3e7f8bb04cuda3std6ranges3__45__cpo4dataE[1];
.global .align 1 .b8 _ZN34_INTERNAL_04bbafdd_4_k_cu_3e7f8bb04cuda3std6ranges3__45__cpo5cdataE[1];
.global .align 1 .b8 _ZN34_INTERNAL_04bbafdd_4_k_cu_3e7f8bb04cuda3std6ranges3__45__cpo4sizeE[1];
.global .align 1 .b8 _ZN34_INTERNAL_04bbafdd_4_k_cu_3e7f8bb04cuda3std6ranges3__45__cpo5ssizeE[1];
.global .align 1 .b8 _ZN34_INTERNAL_04bbafdd_4_k_cu_3e7f8bb04cuda3std6ranges3__45__cpo8distanceE[1];
.global .align 1 .b8 _ZN34_INTERNAL_04bbafdd_4_k_cu_3e7f8bb06thrust24THRUST_300001_SM_1000_NS8cuda_cub3parE[1];
.global .align 1 .b8 _ZN34_INTERNAL_04bbafdd_4_k_cu_3e7f8bb06thrust24THRUST_300001_SM_1000_NS8cuda_cub10par_nosyncE[1];
.global .align 1 .b8 _ZN34_INTERNAL_04bbafdd_4_k_cu_3e7f8bb06thrust24THRUST_300001_SM_1000_NS6system6detail10sequential3seqE[1];
.global .align 1 .b8 _ZN34_INTERNAL_04bbafdd_4_k_cu_3e7f8bb06thrust24THRUST_300001_SM_1000_NS6system3cpp3parE[1];
.global .align 1 .b8 _ZN34_INTERNAL_04bbafdd_4_k_cu_3e7f8bb06thrust24THRUST_300001_SM_1000_NS12placeholders2_1E[1];
.global .align 1 .b8 _ZN34_INTERNAL_04bbafdd_4_k_cu_3e7f8bb06thrust24THRUST_300001_SM_1000_NS12placeholders2_2E[1];
.global .align 1 .b8 _ZN34_INTERNAL_04bbafdd_4_k_cu_3e7f8bb06thrust24THRUST_300001_SM_1000_NS12placeholders2_3E[1];
.global .align 1 .b8 _ZN34_INTERNAL_04bbafdd_4_k_cu_3e7f8bb06thrust24THRUST_300001_SM_1000_NS12placeholders2_4E[1];
.global .align 1 .b8 _ZN34_INTERNAL_04bbafdd_4_k_cu_3e7f8bb06thrust24THRUST_300001_SM_1000_NS12placeholders2_5E[1];
.global .align 1 .b8 _ZN34_INTERNAL_04bbafdd_4_k_cu_3e7f8bb06thrust24THRUST_300001_SM_1000_NS12placeholders2_6E[1];
.global .align 1 .b8 _ZN34_INTERNAL_04bbafdd_4_k_cu_3e7f8bb06thrust24THRUST_300001_SM_1000_NS12placeholders2_7E[1];
.global .align 1 .b8 _ZN34_INTERNAL_04bbafdd_4_k_cu_3e7f8bb06thrust24THRUST_300001_SM_1000_NS12placeholders2_8E[1];
.global .align 1 .b8 _ZN34_INTERNAL_04bbafdd_4_k_cu_3e7f8bb06thrust24THRUST_300001_SM_1000_NS12placeholders2_9E[1];
.global .align 1 .b8 _ZN34_INTERNAL_04bbafdd_4_k_cu_3e7f8bb06thrust24THRUST_300001_SM_1000_NS12placeholders3_10E[1];
.global .align 1 .b8 _ZN34_INTERNAL_04bbafdd_4_k_cu_3e7f8bb06thrust24THRUST_300001_SM_1000_NS3seqE[1];
.global .align 1 .b8 _ZN34_INTERNAL_04bbafdd_4_k_cu_3e7f8bb06thrust24THRUST_300001_SM_1000_NS6deviceE[1];

.visible .entry _Z7mapPartPiS_i(
	.param .u64 .ptr .align 1 _Z7mapPartPiS_i_param_0,
	.param .u64 .ptr .align 1 _Z7mapPartPiS_i_param_1,
	.param .u32 _Z7mapPartPiS_i_param_2
)
{
	.reg .pred 	%p<7>;
	.reg .b32 	%r<41>;
	.reg .b64 	%rd<18>;

	ld.param.u64 	%rd3, [_Z7mapPartPiS_i_param_0];
	ld.param.u64 	%rd4, [_Z7mapPartPiS_i_param_1];
	ld.param.u32 	%r12, [_Z7mapPartPiS_i_param_2];
	cvta.to.global.u64 	%rd1, %rd3;
	cvta.to.global.u64 	%rd2, %rd4;
	mov.u32 	%r13, %ctaid.x;
	mov.u32 	%r14, %ntid.x;
	mov.u32 	%r15, %tid.x;
	mad.lo.s32 	%r39, %r13, %r14, %r15;
	mov.u32 	%r16, %nctaid.x;
	mul.lo.s32 	%r2, %r14, %r16;
	setp.ge.s32 	%p1, %r39, %r12;
	@%p1 bra 	$L__BB0_7;
	add.s32 	%r17, %r39, %r2;
	max.s32 	%r18, %r12, %r17;
	setp.lt.s32 	%p2, %r17, %r12;
	selp.u32 	%r19, 1, 0, %p2;
	add.s32 	%r20, %r17, %r19;
	sub.s32 	%r21, %r18, %r20;
	div.u32 	%r22, %r21, %r2;
	add.s32 	%r3, %r22, %r19;
	and.b32  	%r23, %r3, 3;
	setp.eq.s32 	%p3, %r23, 3;
	@%p3 bra 	$L__BB0_4;
	add.s32 	%r24, %r3, 1;
	and.b32  	%r25, %r24, 3;
	neg.s32 	%r37, %r25;
$L__BB0_3:
	.pragma "nounroll";
	mul.wide.s32 	%rd5, %r39, 4;
	add.s64 	%rd6, %rd1, %rd5;
	add.s64 	%rd7, %rd2, %rd5;
	ld.global.u32 	%r26, [%rd7];
	and.b32  	%r27, %r26, 63;
	st.global.u32 	[%rd6], %r27;
	add.s32 	%r39, %r39, %r2;
	add.s32 	%r37, %r37, 1;
	setp.ne.s32 	%p4, %r37, 0;
	@%p4 bra 	$L__BB0_3;
$L__BB0_4:
	setp.lt.u32 	%p5, %r3, 3;
	@%p5 bra 	$L__BB0_7;
	mul.wide.s32 	%rd11, %r2, 4;
	shl.b32 	%r36, %r2, 2;
$L__BB0_6:
	mul.wide.s32 	%rd8, %r39, 4;
	add.s64 	%rd9, %rd2, %rd8;
	ld.global.u32 	%r28, [%rd9];
	and.b32  	%r29, %r28, 63;
	add.s64 	%rd10, %rd1, %rd8;
	st.global.u32 	[%rd10], %r29;
	add.s64 	%rd12, %rd9, %rd11;
	ld.global.u32 	%r30, [%rd12];
	and.b32  	%r31, %r30, 63;
	add.s64 	%rd13, %rd10, %rd11;
	st.global.u32 	[%rd13], %r31;
	add.s64 	%rd14, %rd12, %rd11;
	ld.global.u32 	%r32, [%rd14];
	and.b32  	%r33, %r32, 63;
	add.s64 	%rd15, %rd13, %rd11;
	st.global.u32 	[%rd15], %r33;
	add.s64 	%rd16, %rd14, %rd11;
	ld.global.u32 	%r34, [%rd16];
	and.b32  	%r35, %r34, 63;
	add.s64 	%rd17, %rd15, %rd11;
	st.global.u32 	[%rd17], %r35;
	add.s32 	%r39, %r36, %r39;
	setp.lt.s32 	%p6, %r39, %r12;
	@%p6 bra 	$L__BB0_6;
$L__BB0_7:
	ret;

}
	// .globl	_Z10count_HistPiS_i
.visible .entry _Z10count_HistPiS_i(
	.param .u64 .ptr .align 1 _Z10count_HistPiS_i_param_0,
	.param .u64 .ptr .align 1 _Z10count_HistPiS_i_param_1,
	.param .u32 _Z10count_HistPiS_i_param_2
)
{
	.reg .pred 	%p<8>;
	.reg .b32 	%r<85>;
	.reg .b64 	%rd<31>;
	// demoted variable
	.shared .align 4 .b8 _ZZ10count_HistPiS_iE6s_Hist[32768];
	ld.param.u64 	%rd3, [_Z10count_HistPiS_i_param_0];
	ld.param.u64 	%rd4, [_Z10count_HistPiS_i_param_1];
	ld.param.u32 	%r18, [_Z10count_HistPiS_i_param_2];
	cvta.to.global.u64 	%rd1, %rd4;
	mov.u32 	%r19, %ctaid.x;
	mov.u32 	%r20, %ntid.x;
	mov.u32 	%r21, %tid.x;
	mad.lo.s32 	%r83, %r19, %r20, %r21;
	mov.u32 	%r22, %nctaid.x;
	mul.lo.s32 	%r2, %r20, %r22;
	shl.b32 	%r23, %r21, 8;
	mov.u32 	%r24, _ZZ10count_HistPiS_iE6s_Hist;
	add.s32 	%r3, %r24, %r23;
	mov.b32 	%r25, 0;
	st.shared.u32 	[%r3], %r25;
	st.shared.u32 	[%r3+4], %r25;
	st.shared.u32 	[%r3+8], %r25;
	st.shared.u32 	[%r3+12], %r25;
	st.shared.u32 	[%r3+16], %r25;
	st.shared.u32 	[%r3+20], %r25;
	st.shared.u32 	[%r3+24], %r25;
	st.shared.u32 	[%r3+28], %r25;
	st.shared.u32 	[%r3+32], %r25;
	st.shared.u32 	[%r3+36], %r25;
	st.shared.u32 	[%r3+40], %r25;
	st.shared.u32 	[%r3+44], %r25;
	st.shared.u32 	[%r3+48], %r25;
	st.shared.u32 	[%r3+52], %r25;
	st.shared.u32 	[%r3+56], %r25;
	st.shared.u32 	[%r3+60], %r25;
	st.shared.u32 	[%r3+64], %r25;
	st.shared.u32 	[%r3+68], %r25;
	st.shared.u32 	[%r3+72], %r25;
	st.shared.u32 	[%r3+76], %r25;
	st.shared.u32 	[%r3+80], %r25;
	st.shared.u32 	[%r3+84], %r25;
	st.shared.u32 	[%r3+88], %r25;
	st.shared.u32 	[%r3+92], %r25;
	st.shared.u32 	[%r3+96], %r25;
	st.shared.u32 	[%r3+100], %r25;
	st.shared.u32 	[%r3+104], %r25;
	st.shared.u32 	[%r3+108], %r25;
	st.shared.u32 	[%r3+112], %r25;
	st.shared.u32 	[%r3+116], %r25;
	st.shared.u32 	[%r3+120], %r25;
	st.shared.u32 	[%r3+124], %r25;
	st.shared.u32 	[%r3+128], %r25;
	st.shared.u32 	[%r3+132], %r25;
	st.shared.u32 	[%r3+136], %r25;
	st.shared.u32 	[%r3+140], %r25;
	st.shared.u32 	[%r3+144], %r25;
	st.shared.u32 	[%r3+148], %r25;
	st.shared.u32 	[%r3+152], %r25;
	st.shared.u32 	[%r3+156], %r25;
	st.shared.u32 	[%r3+160], %r25;
	st.shared.u32 	[%r3+164], %r25;
	st.shared.u32 	[%r3+168], %r25;
	st.shared.u32 	[%r3+172], %r25;
	st.shared.u32 	[%r3+176], %r25;
	st.shared.u32 	[%r3+180], %r25;
	st.shared.u32 	[%r3+184], %r25;
	st.shared.u32 	[%r3+188], %r25;
	st.shared.u32 	[%r3+192], %r25;
	st.shared.u32 	[%r3+196], %r25;
	st.shared.u32 	[%r3+200], %r25;
	st.shared.u32 	[%r3+204], %r25;
	st.shared.u32 	[%r3+208], %r25;
	st.shared.u32 	[%r3+212], %r25;
	st.shared.u32 	[%r3+216], %r25;
	st.shared.u32 	[%r3+220], %r25;
	st.shared.u32 	[%r3+224], %r25;
	st.shared.u32 	[%r3+228], %r25;
	st.shared.u32 	[%r3+232], %r25;
	st.shared.u32 	[%r3+236], %r25;
	st.shared.u32 	[%r3+240], %r25;
	st.shared.u32 	[%r3+244], %r25;
	st.shared.u32 	[%r3+248], %r25;
	st.shared.u32 	[%r3+252], %r25;
	setp.ge.s32 	%p1, %r83, %r18;
	@%p1 bra 	$L__BB1_5;
	add.s32 	%r26, %r83, %r2;
	max.s32 	%r27, %r18, %r26;
	setp.lt.s32 	%p2, %r26, %r18;
	selp.u32 	%r28, 1, 0, %p2;
	add.s32 	%r29, %r26, %r28;
	sub.s32 	%r30, %r27, %r29;
	div.u32 	%r31, %r30, %r2;
	add.s32 	%r4, %r31, %r28;
	and.b32  	%r32, %r4, 3;
	setp.eq.s32 	%p3, %r32, 3;
	mov.u32 	%r81, %r83;
	@%p3 bra 	$L__BB1_4;
	add.s32 	%r33, %r4, 1;
	and.b32  	%r34, %r33, 3;
	neg.s32 	%r79, %r34;
	mov.u32 	%r81, %r83;
$L__BB1_3:
	.pragma "nounroll";
	mul.wide.s32 	%rd5, %r81, 4;
	add.s64 	%rd6, %rd1, %rd5;
	ld.global.u32 	%r35, [%rd6];
	shl.b32 	%r36, %r35, 2;
	add.s32 	%r37, %r3, %r36;
	ld.shared.u32 	%r38, [%r37];
	add.s32 	%r39, %r38, 1;
	st.shared.u32 	[%r37], %r39;
	add.s32 	%r81, %r81, %r2;
	add.s32 	%r79, %r79, 1;
	setp.ne.s32 	%p4, %r79, 0;
	@%p4 bra 	$L__BB1_3;
$L__BB1_4:
	setp.lt.u32 	%p5, %r4, 3;
	@%p5 bra 	$L__BB1_5;
	bra.uni 	$L__BB1_8;
$L__BB1_5:
	shl.b32 	%r11, %r2, 4;
	cvta.to.global.u64 	%rd2, %rd3;
	mov.b32 	%r84, 32;
	mul.wide.s32 	%rd15, %r2, 4;
$L__BB1_6:
	add.s32 	%r62, %r3, %r84;
	ld.shared.u32 	%r63, [%r62+-32];
	mul.wide.s32 	%rd13, %r83, 4;
	add.s64 	%rd14, %rd2, %rd13;
	st.global.u32 	[%rd14], %r63;
	ld.shared.u32 	%r64, [%r62+-28];
	add.s64 	%rd16, %rd14, %rd15;
	st.global.u32 	[%rd16], %r64;
	ld.shared.u32 	%r65, [%r62+-24];
	add.s64 	%rd17, %rd16, %rd15;
	st.global.u32 	[%rd17], %r65;
	ld.shared.u32 	%r66, [%r62+-20];
	add.s64 	%rd18, %rd17, %rd15;
	st.global.u32 	[%rd18], %r66;
	ld.shared.u32 	%r67, [%r62+-16];
	add.s64 	%rd19, %rd18, %rd15;
	st.global.u32 	[%rd19], %r67;
	ld.shared.u32 	%r68, [%r62+-12];
	add.s64 	%rd20, %rd19, %rd15;
	st.global.u32 	[%rd20], %r68;
	ld.shared.u32 	%r69, [%r62+-8];
	add.s64 	%rd21, %rd20, %rd15;
	st.global.u32 	[%rd21], %r69;
	ld.shared.u32 	%r70, [%r62+-4];
	add.s64 	%rd22, %rd21, %rd15;
	st.global.u32 	[%rd22], %r70;
	ld.shared.u32 	%r71, [%r62];
	add.s64 	%rd23, %rd22, %rd15;
	st.global.u32 	[%rd23], %r71;
	ld.shared.u32 	%r72, [%r62+4];
	add.s64 	%rd24, %rd23, %rd15;
	st.global.u32 	[%rd24], %r72;
	ld.shared.u32 	%r73, [%r62+8];
	add.s64 	%rd25, %rd24, %rd15;
	st.global.u32 	[%rd25], %r73;
	ld.shared.u32 	%r74, [%r62+12];
	add.s64 	%rd26, %rd25, %rd15;
	st.global.u32 	[%rd26], %r74;
	ld.shared.u32 	%r75, [%r62+16];
	add.s64 	%rd27, %rd26, %rd15;
	st.global.u32 	[%rd27], %r75;
	ld.shared.u32 	%r76, [%r62+20];
	add.s64 	%rd28, %rd27, %rd15;
	st.global.u32 	[%rd28], %r76;
	ld.shared.u32 	%r77, [%r62+24];
	add.s64 	%rd29, %rd28, %rd15;
	st.global.u32 	[%rd29], %r77;
	ld.shared.u32 	%r78, [%r62+28];
	add.s64 	%rd30, %rd29, %rd15;
	st.global.u32 	[%rd30], %r78;
	add.s32 	%r84, %r84, 64;
	add.s32 	%r83, %r83, %r11;
	setp.ne.s32 	%p7, %r84, 288;
	@%p7 bra 	$L__BB1_6;
	bar.sync 	0;
	ret;
$L__BB1_8:
	mul.wide.s32 	%rd7, %r81, 4;
	add.s64 	%rd8, %rd1, %rd7;
	ld.global.u32 	%r40, [%rd8];
	shl.b32 	%r41, %r40, 2;
	add.s32 	%r42, %r3, %r41;
	ld.shared.u32 	%r43, [%r42];
	add.s32 	%r44, %r43, 1;
	st.shared.u32 	[%r42], %r44;
	mul.wide.s32 	%rd9, %r2, 4;
	add.s64 	%rd10, %rd8, %rd9;
	ld.global.u32 	%r45, [%rd10];
	shl.b32 	%r46, %r45, 2;
	add.s32 	%r47, %r3, %r46;
	ld.shared.u32 	%r48, [%r47];
	add.s32 	%r49, %r48, 1;
	st.shared.u32 	[%r47], %r49;
	add.s64 	%rd11, %rd10, %rd9;
	ld.global.u32 	%r50, [%rd11];
	shl.b32 	%r51, %r50, 2;
	add.s32 	%r52, %r3, %r51;
	ld.shared.u32 	%r53, [%r52];
	add.s32 	%r54, %r53, 1;
	st.shared.u32 	[%r52], %r54;
	add.s64 	%rd12, %rd11, %rd9;
	ld.global.u32 	%r55, [%rd12];
	shl.b32 	%r56, %r55, 2;
	add.s32 	%r57, %r3, %r56;
	ld.shared.u32 	%r58, [%r57];
	add.s32 	%r59, %r58, 1;
	st.shared.u32 	[%r57], %r59;
	shl.b32 	%r60, %r2, 2;
	add.s32 	%r81, %r60, %r81;
	setp.lt.s32 	%p6, %r81, %r18;
	@%p6 bra 	$L__BB1_8;
	bra.uni 	$L__BB1_5;

}
	// .globl	_Z10write_HistPiS_S_i
.visible .entry _Z10write_HistPiS_S_i(
	.param .u64 .ptr .align 1 _Z10write_HistPiS_S_i_param_0,
	.param .u64 .ptr .align 1 _Z10write_HistPiS_S_i_param_1,
	.param .u64 .ptr .align 1 _Z10write_HistPiS_S_i_param_2,
	.param .u32 _Z10write_HistPiS_S_i_param_3
)
{
	.reg .pred 	%p<8>;
	.reg .b32 	%r<92>;
	.reg .b64 	%rd<37>;
	// demoted variable
	.shared .align 4 .b8 _ZZ10write_HistPiS_S_iE7s_psSum[32768];
	ld.param.u64 	%rd5, [_Z10write_HistPiS_S_i_param_0];
	ld.param.u64 	%rd6, [_Z10write_HistPiS_S_i_param_1];
	ld.param.u64 	%rd7, [_Z10write_HistPiS_S_i_param_2];
	ld.param.u32 	%r19, [_Z10write_HistPiS_S_i_param_3];
	cvta.to.global.u64 	%rd1, %rd7;
	cvta.to.global.u64 	%rd2, %rd5;
	cvta.to.global.u64 	%rd3, %rd6;
	mov.u32 	%r21, %tid.x;
	mov.u32 	%r22, %ctaid.x;
	mov.u32 	%r23, %ntid.x;
	mad.lo.s32 	%r88, %r22, %r23, %r21;
	mov.u32 	%r24, %nctaid.x;
	mul.lo.s32 	%r2, %r24, %r23;
	shl.b32 	%r3, %r21, 6;
	shl.b32 	%r4, %r2, 4;
	shl.b32 	%r25, %r21, 8;
	mov.u32 	%r26, _ZZ10write_HistPiS_S_iE7s_psSum;
	add.s32 	%r5, %r26, %r25;
	mov.b32 	%r90, 32;
	mul.wide.s32 	%rd4, %r2, 4;
	mov.u32 	%r89, %r88;
$L__BB2_1:
	mul.wide.s32 	%rd8, %r89, 4;
	add.s64 	%rd9, %rd1, %rd8;
	ld.global.u32 	%r27, [%rd9];
	add.s32 	%r28, %r5, %r90;
	st.shared.u32 	[%r28+-32], %r27;
	add.s64 	%rd10, %rd9, %rd4;
	ld.global.u32 	%r29, [%rd10];
	st.shared.u32 	[%r28+-28], %r29;
	add.s64 	%rd11, %rd10, %rd4;
	ld.global.u32 	%r30, [%rd11];
	st.shared.u32 	[%r28+-24], %r30;
	add.s64 	%rd12, %rd11, %rd4;
	ld.global.u32 	%r31, [%rd12];
	st.shared.u32 	[%r28+-20], %r31;
	add.s64 	%rd13, %rd12, %rd4;
	ld.global.u32 	%r32, [%rd13];
	st.shared.u32 	[%r28+-16], %r32;
	add.s64 	%rd14, %rd13, %rd4;
	ld.global.u32 	%r33, [%rd14];
	st.shared.u32 	[%r28+-12], %r33;
	add.s64 	%rd15, %rd14, %rd4;
	ld.global.u32 	%r34, [%rd15];
	st.shared.u32 	[%r28+-8], %r34;
	add.s64 	%rd16, %rd15, %rd4;
	ld.global.u32 	%r35, [%rd16];
	st.shared.u32 	[%r28+-4], %r35;
	add.s64 	%rd17, %rd16, %rd4;
	ld.global.u32 	%r36, [%rd17];
	st.shared.u32 	[%r28], %r36;
	add.s64 	%rd18, %rd17, %rd4;
	ld.global.u32 	%r37, [%rd18];
	st.shared.u32 	[%r28+4], %r37;
	add.s64 	%rd19, %rd18, %rd4;
	ld.global.u32 	%r38, [%rd19];
	st.shared.u32 	[%r28+8], %r38;
	add.s64 	%rd20, %rd19, %rd4;
	ld.global.u32 	%r39, [%rd20];
	st.shared.u32 	[%r28+12], %r39;
	add.s64 	%rd21, %rd20, %rd4;
	ld.global.u32 	%r40, [%rd21];
	st.shared.u32 	[%r28+16], %r40;
	add.s64 	%rd22, %rd21, %rd4;
	ld.global.u32 	%r41, [%rd22];
	st.shared.u32 	[%r28+20], %r41;
	add.s64 	%rd23, %rd22, %rd4;
	ld.global.u32 	%r42, [%rd23];
	st.shared.u32 	[%r28+24], %r42;
	add.s64 	%rd24, %rd23, %rd4;
	ld.global.u32 	%r43, [%rd24];
	st.shared.u32 	[%r28+28], %r43;
	add.s32 	%r90, %r90, 64;
	add.s32 	%r89, %r89, %r4;
	setp.eq.s32 	%p1, %r90, 288;
	@%p1 bra 	$L__BB2_2;
	bra.uni 	$L__BB2_1;
$L__BB2_2:
	setp.ge.s32 	%p2, %r88, %r19;
	@%p2 bra 	$L__BB2_8;
	add.s32 	%r44, %r88, %r2;
	max.s32 	%r45, %r19, %r44;
	setp.lt.s32 	%p3, %r44, %r19;
	selp.u32 	%r46, 1, 0, %p3;
	add.s32 	%r47, %r44, %r46;
	sub.s32 	%r48, %r45, %r47;
	div.u32 	%r49, %r48, %r2;
	add.s32 	%r6, %r49, %r46;
	and.b32  	%r50, %r6, 3;
	setp.eq.s32 	%p4, %r50, 3;
	@%p4 bra 	$L__BB2_6;
	add.s32 	%r51, %r6, 1;
	and.b32  	%r52, %r51, 3;
	neg.s32 	%r86, %r52;
$L__BB2_5:
	.pragma "nounroll";
	mul.wide.s32 	%rd25, %r88, 4;
	add.s64 	%rd26, %rd2, %rd25;
	add.s64 	%rd27, %rd3, %rd25;
	ld.global.u32 	%r53, [%rd27];
	add.s32 	%r54, %r53, %r3;
	shl.b32 	%r55, %r54, 2;
	add.s32 	%r57, %r26, %r55;
	ld.shared.u32 	%r58, [%r57];
	st.global.u32 	[%rd26], %r58;
	add.s32 	%r59, %r58, 1;
	st.shared.u32 	[%r57], %r59;
	add.s32 	%r88, %r88, %r2;
	add.s32 	%r86, %r86, 1;
	setp.ne.s32 	%p5, %r86, 0;
	@%p5 bra 	$L__BB2_5;
$L__BB2_6:
	setp.lt.u32 	%p6, %r6, 3;
	@%p6 bra 	$L__BB2_8;
$L__BB2_7:
	mul.wide.s32 	%rd28, %r88, 4;
	add.s64 	%rd29, %rd3, %rd28;
	ld.global.u32 	%r60, [%rd29];
	add.s32 	%r61, %r60, %r3;
	shl.b32 	%r62, %r61, 2;
	add.s32 	%r64, %r26, %r62;
	ld.shared.u32 	%r65, [%r64];
	add.s64 	%rd30, %rd2, %rd28;
	st.global.u32 	[%rd30], %r65;
	add.s32 	%r66, %r65, 1;
	st.shared.u32 	[%r64], %r66;
	add.s64 	%rd31, %rd29, %rd4;
	ld.global.u32 	%r67, [%rd31];
	add.s32 	%r68, %r67, %r3;
	shl.b32 	%r69, %r68, 2;
	add.s32 	%r70, %r26, %r69;
	ld.shared.u32 	%r71, [%r70];
	add.s64 	%rd32, %rd30, %rd4;
	st.global.u32 	[%rd32], %r71;
	add.s32 	%r72, %r71, 1;
	st.shared.u32 	[%r70], %r72;
	add.s64 	%rd33, %rd31, %rd4;
	ld.global.u32 	%r73, [%rd33];
	add.s32 	%r74, %r73, %r3;
	shl.b32 	%r75, %r74, 2;
	add.s32 	%r76, %r26, %r75;
	ld.shared.u32 	%r77, [%r76];
	add.s64 	%rd34, %rd32, %rd4;
	st.global.u32 	[%rd34], %r77;
	add.s32 	%r78, %r77, 1;
	st.shared.u32 	[%r76], %r78;
	add.s64 	%rd35, %rd33, %rd4;
	ld.global.u32 	%r79, [%rd35];
	add.s32 	%r80, %r79, %r3;
	shl.b32 	%r81, %r80, 2;
	add.s32 	%r82, %r26, %r81;
	ld.shared.u32 	%r83, [%r82];
	add.s64 	%rd36, %rd34, %rd4;
	st.global.u32 	[%rd36], %r83;
	add.s32 	%r84, %r83, 1;
	st.shared.u32 	[%r82], %r84;
	shl.b32 	%r85, %r2, 2;
	add.s32 	%r88, %r85, %r88;
	setp.lt.s32 	%p7, %r88, %r19;
	@%p7 bra 	$L__BB2_7;
$L__BB2_8:
	ret;

}
	// .globl	_Z11getStartPosPiS_i
.visible .entry _Z11getStartPosPiS_i(
	.param .u64 .ptr .align 1 _Z11getStartPosPiS_i_param_0,
	.param .u64 .ptr .align 1 _Z11getStartPosPiS_i_param_1,
	.param .u32 _Z11getStartPosPiS_i_param_2
)
{
	.reg .pred 	%p<2>;
	.reg .b32 	%r<9>;
	.reg .b64 	%rd<9>;

	ld.param.u64 	%rd1, [_Z11getStartPosPiS_i_param_0];
	ld.param.u64 	%rd2, [_Z11getStartPosPiS_i_param_1];
	mov.u32 	%r3, %tid.x;
	mov.u32 	%r4, %ctaid.x;
	mov.u32 	%r1, %ntid.x;
	mad.lo.s32 	%r2, %r4, %r1, %r3;
	setp.gt.s32 	%p1, %r2, 63;
	@%p1 bra 	$L__BB3_2;
	cvta.to.global.u64 	%rd3, %rd2;
	cvta.to.global.u64 	%rd4, %rd1;
	mov.u32 	%r5, %nctaid.x;
	mul.lo.s32 	%r6, %r5, %r1;
	mul.lo.s32 	%r7, %r6, %r2;
	mul.wide.s32 	%rd5, %r7, 4;
	add.s64 	%rd6, %rd3, %rd5;
	ld.global.u32 	%r8, [%rd6];
	mul.wide.s32 	%rd7, %r2, 4;
	add.s64 	%rd8, %rd4, %rd7;
	st.global.u32 	[%rd8], %r8;
$L__BB3_2:
	ret;

}
	// .globl	_Z7scatterPiPfS_S0_S_i
.visible .entry _Z7scatterPiPfS_S0_S_i(
	.param .u64 .ptr .align 1 _Z7scatterPiPfS_S0_S_i_param_0,
	.param .u64 .ptr .align 1 _Z7scatterPiPfS_S0_S_i_param_1,
	.param .u64 .ptr .align 1 _Z7scatterPiPfS_S0_S_i_param_2,
	.param .u64 .ptr .align 1 _Z7scatterPiPfS_S0_S_i_param_3,
	.param .u64 .ptr .align 1 _Z7scatterPiPfS_S0_S_i_param_4,
	.param .u32 _Z7scatterPiPfS_S0_S_i_param_5
)
{
	.reg .pred 	%p<7>;
	.reg .b32 	%r<46>;
	.reg .b32 	%f<6>;
	.reg .b64 	%rd<49>;

	ld.param.u64 	%rd6, [_Z7scatterPiPfS_S0_S_i_param_0];
	ld.param.u64 	%rd7, [_Z7scatterPiPfS_S0_S_i_param_1];
	ld.param.u64 	%rd8, [_Z7scatterPiPfS_S0_S_i_param_2];
	ld.param.u64 	%rd9, [_Z7scatterPiPfS_S0_S_i_param_3];
	ld.param.u64 	%rd10, [_Z7scatterPiPfS_S0_S_i_param_4];
	ld.param.u32 	%r12, [_Z7scatterPiPfS_S0_S_i_param_5];
	cvta.to.global.u64 	%rd1, %rd7;
	cvta.to.global.u64 	%rd2, %rd9;
	cvta.to.global.u64 	%rd3, %rd6;
	cvta.to.global.u64 	%rd4, %rd10;
	cvta.to.global.u64 	%rd5, %rd8;
	mov.u32 	%r13, %tid.x;
	mov.u32 	%r14, %ctaid.x;
	mov.u32 	%r15, %ntid.x;
	mad.lo.s32 	%r44, %r14, %r15, %r13;
	mov.u32 	%r16, %nctaid.x;
	mul.lo.s32 	%r2, %r15, %r16;
	setp.ge.s32 	%p1, %r44, %r12;
	@%p1 bra 	$L__BB4_7;
	add.s32 	%r17, %r44, %r2;
	max.s32 	%r18, %r12, %r17;
	setp.lt.s32 	%p2, %r17, %r12;
	selp.u32 	%r19, 1, 0, %p2;
	add.s32 	%r20, %r17, %r19;
	sub.s32 	%r21, %r18, %r20;
	div.u32 	%r22, %r21, %r2;
	add.s32 	%r3, %r22, %r19;
	and.b32  	%r23, %r3, 3;
	setp.eq.s32 	%p3, %r23, 3;
	@%p3 bra 	$L__BB4_4;
	add.s32 	%r24, %r3, 1;
	and.b32  	%r25, %r24, 3;
	neg.s32 	%r42, %r25;
$L__BB4_3:
	.pragma "nounroll";
	mul.wide.s32 	%rd11, %r44, 4;
	add.s64 	%rd12, %rd2, %rd11;
	add.s64 	%rd13, %rd4, %rd11;
	add.s64 	%rd14, %rd5, %rd11;
	ld.global.u32 	%r26, [%rd14];
	ld.global.u32 	%r27, [%rd13];
	mul.wide.s32 	%rd15, %r27, 4;
	add.s64 	%rd16, %rd3, %rd15;
	st.global.u32 	[%rd16], %r26;
	ld.global.f32 	%f1, [%rd12];
	ld.global.u32 	%r28, [%rd13];
	mul.wide.s32 	%rd17, %r28, 4;
	add.s64 	%rd18, %rd1, %rd17;
	st.global.f32 	[%rd18], %f1;
	add.s32 	%r44, %r44, %r2;
	add.s32 	%r42, %r42, 1;
	setp.ne.s32 	%p4, %r42, 0;
	@%p4 bra 	$L__BB4_3;
$L__BB4_4:
	setp.lt.u32 	%p5, %r3, 3;
	@%p5 bra 	$L__BB4_7;
	mul.wide.s32 	%rd27, %r2, 4;
	shl.b32 	%r41, %r2, 2;
$L__BB4_6:
	mul.wide.s32 	%rd19, %r44, 4;
	add.s64 	%rd20, %rd5, %rd19;
	ld.global.u32 	%r29, [%rd20];
	add.s64 	%rd21, %rd4, %rd19;
	ld.global.u32 	%r30, [%rd21];
	mul.wide.s32 	%rd22, %r30, 4;
	add.s64 	%rd23, %rd3, %rd22;
	st.global.u32 	[%rd23], %r29;
	add.s64 	%rd24, %rd2, %rd19;
	ld.global.f32 	%f2, [%rd24];
	ld.global.u32 	%r31, [%rd21];
	mul.wide.s32 	%rd25, %r31, 4;
	add.s64 	%rd26, %rd1, %rd25;
	st.global.f32 	[%rd26], %f2;
	add.s64 	%rd28, %rd20, %rd27;
	ld.global.u32 	%r32, [%rd28];
	add.s64 	%rd29, %rd21, %rd27;
	ld.global.u32 	%r33, [%rd29];
	mul.wide.s32 	%rd30, %r33, 4;
	add.s64 	%rd31, %rd3, %rd30;
	st.global.u32 	[%rd31], %r32;
	add.s64 	%rd32, %rd24, %rd27;
	ld.global.f32 	%f3, [%rd32];
	ld.global.u32 	%r34, [%rd29];
	mul.wide.s32 	%rd33, %r34, 4;
	add.s64 	%rd34, %rd1, %rd33;
	st.global.f32 	[%rd34], %f3;
	add.s64 	%rd35, %rd28, %rd27;
	ld.global.u32 	%r35, [%rd35];
	add.s64 	%rd36, %rd29, %rd27;
	ld.global.u32 	%r36, [%rd36];
	mul.wide.s32 	%rd37, %r36, 4;
	add.s64 	%rd38, %rd3, %rd37;
	st.global.u32 	[%rd38], %r35;
	add.s64 	%rd39, %rd32, %rd27;
	ld.global.f32 	%f4, [%rd39];
	ld.global.u32 	%r37, [%rd36];
	mul.wide.s32 	%rd40, %r37, 4;
	add.s64 	%rd41, %rd1, %rd40;
	st.global.f32 	[%rd41], %f4;
	add.s64 	%rd42, %rd35, %rd27;
	ld.global.u32 	%r38, [%rd42];
	add.s64 	%rd43, %rd36, %rd27;
	ld.global.u32 	%r39, [%rd43];
	mul.wide.s32 	%rd44, %r39, 4;
	add.s64 	%rd45, %rd3, %rd44;
	st.global.u32 	[%rd45], %r38;
	add.s64 	%rd46, %rd39, %rd27;
	ld.global.f32 	%f5, [%rd46];
	ld.global.u32 	%r40, [%rd43];
	mul.wide.s32 	%rd47, %r40, 4;
	add.s64 	%rd48, %rd1, %rd47;
	st.global.f32 	[%rd48], %f5;
	add.s32 	%r44, %r41, %r44;
	setp.lt.s32 	%p6, %r44, %r12;
	@%p6 bra 	$L__BB4_6;
$L__BB4_7:
	ret;

}
	// .globl	_Z4joinPiS_PfS_S0_S_S_ii
.visible .entry _Z4joinPiS_PfS_S0_S_S_ii(
	.param .u64 .ptr .align 1 _Z4joinPiS_PfS_S0_S_S_ii_param_0,
	.param .u64 .ptr .align 1 _Z4joinPiS_PfS_S0_S_S_ii_param_1,
	.param .u64 .ptr .align 1 _Z4joinPiS_PfS_S0_S_S_ii_param_2,
	.param .u64 .ptr .align 1 _Z4joinPiS_PfS_S0_S_S_ii_param_3,
	.param .u64 .ptr .align 1 _Z4joinPiS_PfS_S0_S_S_ii_param_4,
	.param .u64 .ptr .align 1 _Z4joinPiS_PfS_S0_S_S_ii_param_5,
	.param .u64 .ptr .align 1 _Z4joinPiS_PfS_S0_S_S_ii_param_6,
	.param .u32 _Z4joinPiS_PfS_S0_S_S_ii_param_7,
	.param .u32 _Z4joinPiS_PfS_S0_S_S_ii_param_8
)
{
	.reg .pred 	%p<33>;
	.reg .b32 	%r<155>;
	.reg .b64 	%rd<23>;
	// demoted variable
	.shared .align 4 .b8 _ZZ4joinPiS_PfS_S0_S_S_iiE5s_key[32768];
	// demoted variable
	.shared .align 4 .u32 _ZZ4joinPiS_PfS_S0_S_S_iiE9startPos1;
	// demoted variable
	.shared .align 4 .u32 _ZZ4joinPiS_PfS_S0_S_S_iiE9startPos2;
	// demoted variable
	.shared .align 4 .u32 _ZZ4joinPiS_PfS_S0_S_S_iiE7endPos1;
	// demoted variable
	.shared .align 4 .u32 _ZZ4joinPiS_PfS_S0_S_S_iiE14numOfThisPart1;
	// demoted variable
	.shared .align 4 .u32 _ZZ4joinPiS_PfS_S0_S_S_iiE14numOfThisPart2;
	ld.param.u64 	%rd5, [_Z4joinPiS_PfS_S0_S_S_ii_param_0];
	ld.param.u64 	%rd6, [_Z4joinPiS_PfS_S0_S_S_ii_param_1];
	ld.param.u64 	%rd9, [_Z4joinPiS_PfS_S0_S_S_ii_param_3];
	ld.param.u64 	%rd7, [_Z4joinPiS_PfS_S0_S_S_ii_param_5];
	ld.param.u64 	%rd8, [_Z4joinPiS_PfS_S0_S_S_ii_param_6];
	ld.param.u32 	%r134, [_Z4joinPiS_PfS_S0_S_S_ii_param_7];
	ld.param.u32 	%r135, [_Z4joinPiS_PfS_S0_S_S_ii_param_8];
	cvta.to.global.u64 	%rd1, %rd9;
	mov.u32 	%r1, %tid.x;
	setp.ne.s32 	%p1, %r1, 0;
	@%p1 bra 	$L__BB5_11;
	cvta.to.global.u64 	%rd10, %rd7;
	cvta.to.global.u64 	%rd11, %rd8;
	mov.u32 	%r56, %ctaid.x;
	mul.wide.u32 	%rd12, %r56, 4;
	add.s64 	%rd2, %rd10, %rd12;
	ld.global.u32 	%r2, [%rd2];
	st.shared.u32 	[_ZZ4joinPiS_PfS_S0_S_S_iiE9startPos1], %r2;
	add.s64 	%rd3, %rd11, %rd12;
	ld.global.u32 	%r3, [%rd3];
	st.shared.u32 	[_ZZ4joinPiS_PfS_S0_S_S_iiE9startPos2], %r3;
	add.s32 	%r57, %r56, 1;
	mov.u32 	%r58, %nctaid.x;
	setp.ne.s32 	%p2, %r57, %r58;
	@%p2 bra 	$L__BB5_3;
	st.shared.u32 	[_ZZ4joinPiS_PfS_S0_S_S_iiE7endPos1], %r134;
	bra.uni 	$L__BB5_4;
$L__BB5_3:
	ld.global.u32 	%r134, [%rd2+4];
	st.shared.u32 	[_ZZ4joinPiS_PfS_S0_S_S_iiE7endPos1], %r134;
	ld.global.u32 	%r135, [%rd3+4];
$L__BB5_4:
	sub.s32 	%r59, %r134, %r2;
	st.shared.u32 	[_ZZ4joinPiS_PfS_S0_S_S_iiE14numOfThisPart1], %r59;
	sub.s32 	%r8, %r135, %r3;
	st.shared.u32 	[_ZZ4joinPiS_PfS_S0_S_S_iiE14numOfThisPart2], %r8;
	setp.lt.s32 	%p3, %r8, 1;
	@%p3 bra 	$L__BB5_11;
	and.b32  	%r9, %r8, 3;
	setp.lt.u32 	%p4, %r8, 4;
	mov.b32 	%r139, 0;
	@%p4 bra 	$L__BB5_8;
	and.b32  	%r139, %r8, 2147483644;
	neg.s32 	%r138, %r139;
	mov.u32 	%r62, _ZZ4joinPiS_PfS_S0_S_S_iiE5s_key;
	add.s32 	%r136, %r62, 8;
	add.s64 	%rd4, %rd1, 8;
	mov.u32 	%r137, %r3;
$L__BB5_7:
	mul.wide.s32 	%rd13, %r137, 4;
	add.s64 	%rd14, %rd4, %rd13;
	ld.global.u32 	%r63, [%rd14+-8];
	st.shared.u32 	[%r136+-8], %r63;
	ld.global.u32 	%r64, [%rd14+-4];
	st.shared.u32 	[%r136+-4], %r64;
	ld.global.u32 	%r65, [%rd14];
	st.shared.u32 	[%r136], %r65;
	ld.global.u32 	%r66, [%rd14+4];
	st.shared.u32 	[%r136+4], %r66;
	add.s32 	%r138, %r138, 4;
	add.s32 	%r137, %r137, 4;
	add.s32 	%r136, %r136, 16;
	setp.ne.s32 	%p5, %r138, 0;
	@%p5 bra 	$L__BB5_7;
$L__BB5_8:
	setp.eq.s32 	%p6, %r9, 0;
	@%p6 bra 	$L__BB5_11;
	shl.b32 	%r67, %r139, 2;
	mov.u32 	%r68, _ZZ4joinPiS_PfS_S0_S_S_iiE5s_key;
	add.s32 	%r142, %r68, %r67;
	add.s32 	%r141, %r139, %r3;
	neg.s32 	%r140, %r9;
$L__BB5_10:
	.pragma "nounroll";
	mul.wide.s32 	%rd15, %r141, 4;
	add.s64 	%rd16, %rd1, %rd15;
	ld.global.u32 	%r69, [%rd16];
	st.shared.u32 	[%r142], %r69;
	add.s32 	%r142, %r142, 4;
	add.s32 	%r141, %r141, 1;
	add.s32 	%r140, %r140, 1;
	setp.ne.s32 	%p7, %r140, 0;
	@%p7 bra 	$L__BB5_10;
$L__BB5_11:
	bar.sync 	0;
	ld.shared.u32 	%r70, [_ZZ4joinPiS_PfS_S0_S_S_iiE14numOfThisPart1];
	setp.ge.s32 	%p8, %r1, %r70;
	@%p8 bra 	$L__BB5_25;
	ld.shared.u32 	%r72, [_ZZ4joinPiS_PfS_S0_S_S_iiE9startPos1];
	add.s32 	%r28, %r72, %r1;
	cvta.to.global.u64 	%rd17, %rd6;
	mul.wide.s32 	%rd18, %r28, 4;
	add.s64 	%rd19, %rd17, %rd18;
	ld.global.u32 	%r29, [%rd19];
	ld.shared.u32 	%r30, [_ZZ4joinPiS_PfS_S0_S_S_iiE14numOfThisPart2];
	setp.lt.s32 	%p9, %r30, 1;
	mov.b32 	%r154, -1;
	@%p9 bra 	$L__BB5_24;
	ld.shared.u32 	%r31, [_ZZ4joinPiS_PfS_S0_S_S_iiE9startPos2];
	and.b32  	%r32, %r30, 7;
	setp.lt.u32 	%p10, %r30, 8;
	mov.b32 	%r154, -1;
	mov.b32 	%r149, 0;
	@%p10 bra 	$L__BB5_16;
	and.b32  	%r149, %r30, 2147483640;
	mov.b32 	%r154, -1;
	mov.b32 	%r143, 0;
$L__BB5_15:
	.pragma "nounroll";
	shl.b32 	%r78, %r143, 2;
	mov.u32 	%r79, _ZZ4joinPiS_PfS_S0_S_S_iiE5s_key;
	add.s32 	%r80, %r79, %r78;
	ld.shared.u32 	%r81, [%r80];
	setp.eq.s32 	%p11, %r29, %r81;
	add.s32 	%r82, %r31, %r143;
	selp.b32 	%r83, %r82, %r154, %p11;
	ld.shared.u32 	%r84, [%r80+4];
	setp.eq.s32 	%p12, %r29, %r84;
	add.s32 	%r85, %r82, 1;
	selp.b32 	%r86, %r85, %r83, %p12;
	ld.shared.u32 	%r87, [%r80+8];
	setp.eq.s32 	%p13, %r29, %r87;
	add.s32 	%r88, %r82, 2;
	selp.b32 	%r89, %r88, %r86, %p13;
	ld.shared.u32 	%r90, [%r80+12];
	setp.eq.s32 	%p14, %r29, %r90;
	add.s32 	%r91, %r82, 3;
	selp.b32 	%r92, %r91, %r89, %p14;
	ld.shared.u32 	%r93, [%r80+16];
	setp.eq.s32 	%p15, %r29, %r93;
	add.s32 	%r94, %r82, 4;
	selp.b32 	%r95, %r94, %r92, %p15;
	ld.shared.u32 	%r96, [%r80+20];
	setp.eq.s32 	%p16, %r29, %r96;
	add.s32 	%r97, %r82, 5;
	selp.b32 	%r98, %r97, %r95, %p16;
	ld.shared.u32 	%r99, [%r80+24];
	setp.eq.s32 	%p17, %r29, %r99;
	add.s32 	%r100, %r82, 6;
	selp.b32 	%r101, %r100, %r98, %p17;
	ld.shared.u32 	%r102, [%r80+28];
	setp.eq.s32 	%p18, %r29, %r102;
	add.s32 	%r103, %r82, 7;
	selp.b32 	%r154, %r103, %r101, %p18;
	add.s32 	%r143, %r143, 8;
	setp.ne.s32 	%p19, %r143, %r149;
	@%p19 bra 	$L__BB5_15;
$L__BB5_16:
	setp.eq.s32 	%p20, %r32, 0;
	@%p20 bra 	$L__BB5_24;
	and.b32  	%r41, %r30, 3;
	setp.lt.u32 	%p21, %r32, 4;
	@%p21 bra 	$L__BB5_19;
	shl.b32 	%r105, %r149, 2;
	mov.u32 	%r106, _ZZ4joinPiS_PfS_S0_S_S_iiE5s_key;
	add.s32 	%r107, %r106, %r105;
	ld.shared.u32 	%r108, [%r107];
	setp.eq.s32 	%p22, %r29, %r108;
	add.s32 	%r109, %r31, %r149;
	selp.b32 	%r110, %r109, %r154, %p22;
	ld.shared.u32 	%r111, [%r107+4];
	setp.eq.s32 	%p23, %r29, %r111;
	add.s32 	%r112, %r109, 1;
	selp.b32 	%r113, %r112, %r110, %p23;
	ld.shared.u32 	%r114, [%r107+8];
	setp.eq.s32 	%p24, %r29, %r114;
	add.s32 	%r115, %r109, 2;
	selp.b32 	%r116, %r115, %r113, %p24;
	ld.shared.u32 	%r117, [%r107+12];
	setp.eq.s32 	%p25, %r29, %r117;
	add.s32 	%r118, %r109, 3;
	selp.b32 	%r154, %r118, %r116, %p25;
	add.s32 	%r149, %r149, 4;
$L__BB5_19:
	setp.eq.s32 	%p26, %r41, 0;
	@%p26 bra 	$L__BB5_24;
	setp.eq.s32 	%p27, %r41, 1;
	@%p27 bra 	$L__BB5_22;
	shl.b32 	%r120, %r149, 2;
	mov.u32 	%r121, _ZZ4joinPiS_PfS_S0_S_S_iiE5s_key;
	add.s32 	%r122, %r121, %r120;
	ld.shared.u32 	%r123, [%r122];
	setp.eq.s32 	%p28, %r29, %r123;
	add.s32 	%r124, %r31, %r149;
	selp.b32 	%r125, %r124, %r154, %p28;
	ld.shared.u32 	%r126, [%r122+4];
	setp.eq.s32 	%p29, %r29, %r126;
	add.s32 	%r127, %r124, 1;
	selp.b32 	%r154, %r127, %r125, %p29;
	add.s32 	%r149, %r149, 2;
$L__BB5_22:
	and.b32  	%r128, %r30, 1;
	setp.eq.b32 	%p30, %r128, 1;
	not.pred 	%p31, %p30;
	@%p31 bra 	$L__BB5_24;
	shl.b32 	%r129, %r149, 2;
	mov.u32 	%r130, _ZZ4joinPiS_PfS_S0_S_S_iiE5s_key;
	add.s32 	%r131, %r130, %r129;
	ld.shared.u32 	%r132, [%r131];
	setp.eq.s32 	%p32, %r29, %r132;
	add.s32 	%r133, %r31, %r149;
	selp.b32 	%r154, %r133, %r154, %p32;
$L__BB5_24:
	cvta.to.global.u64 	%rd20, %rd5;
	add.s64 	%rd22, %rd20, %rd18;
	st.global.u32 	[%rd22], %r154;
$L__BB5_25:
	ret;

}
	// .globl	_ZN3cub18CUB_300001_SM_10006detail11EmptyKernelIvEEvv
.visible .entry _ZN3cub18CUB_300001_SM_10006detail11EmptyKernelIvEEvv()
{


	ret;

}
	// .globl	_ZN3cub18CUB_300001_SM_10006detail4scan20DeviceScanInitKernelINS0_13ScanTileStateIiLb1EEEEEvT_i
.visible .entry _ZN3cub18CUB_300001_SM_10006detail4scan20DeviceScanInitKernelINS0_13ScanTileStateIiLb1EEEEEvT_i(
	.param .align 8 .b8 _ZN3cub18CUB_300001_SM_10006detail4scan20DeviceScanInitKernelINS0_13ScanTileStateIiLb1EEEEEvT_i_param_0[8],
	.param .u32 _ZN3cub18CUB_300001_SM_10006detail4scan20DeviceScanInitKernelINS0_13ScanTileStateIiLb1EEEEEvT_i_param_1
)
{
	.reg .pred 	%p<5>;
	.reg .b32 	%r<10>;
	.reg .b64 	%rd<7>;

	ld.param.u64 	%rd2, [_ZN3cub18CUB_300001_SM_10006detail4scan20DeviceScanInitKernelINS0_13ScanTileStateIiLb1EEEEEvT_i_param_0];
	ld.param.u32 	%r4, [_ZN3cub18CUB_300001_SM_10006detail4scan20DeviceScanInitKernelINS0_13ScanTileStateIiLb1EEEEEvT_i_param_1];
	cvta.to.global.u64 	%rd1, %rd2;
	mov.u32 	%r1, %ctaid.x;
	mov.u32 	%r5, %ntid.x;
	mov.u32 	%r2, %tid.x;
	mad.lo.s32 	%r3, %r1, %r5, %r2;
	setp.ge.s32 	%p1, %r3, %r4;
	@%p1 bra 	$L__BB7_2;
	mul.wide.s32 	%rd3, %r3, 8;
	add.s64 	%rd4, %rd1, %rd3;
	mov.b32 	%r6, 0;
	mov.b32 	%r7, 99;
	st.global.v2.u32 	[%rd4+256], {%r7, %r6};
$L__BB7_2:
	setp.ne.s32 	%p2, %r1, 0;
	setp.gt.u32 	%p3, %r2, 31;
	or.pred  	%p4, %p2, %p3;
	@%p4 bra 	$L__BB7_4;
	mul.wide.u32 	%rd5, %r2, 8;
	add.s64 	%rd6, %rd1, %rd5;
	mov.b32 	%r9, 0;
	st.global.v2.u32 	[%rd6], {%r9, %r9};
$L__BB7_4:
	ret;

}
	// .globl	_ZN3cub18CUB_300001_SM_10006detail4scan16DeviceScanKernelINS2_10policy_hubIiiijN4cuda3std3__44plusIvEEE10Policy1000EN6thrust24THRUST_300001_SM_1000_NS10device_ptrIiEESF_NS0_13ScanTileStateIiLb1EEES9_NS1_10InputValueIiPiEEjiLb0EiEEvT0_T1_T2_iT3_T4_T5_
.visible .entry _ZN3cub18CUB_300001_SM_10006detail4scan16DeviceScanKernelINS2_10policy_hubIiiijN4cuda3std3__44plusIvEEE10Policy1000EN6thrust24THRUST_300001_SM_1000_NS10device_ptrIiEESF_NS0_13ScanTileStateIiLb1EEES9_NS1_10InputValueIiPiEEjiLb0EiEEvT0_T1_T2_iT3_T4_T5_(
	.param .align 8 .b8 _ZN3cub18CUB_300001_SM_10006detail4scan16DeviceScanKernelINS2_10policy_hubIiiijN4cuda3std3__44plusIvEEE10Policy1000EN6thrust24THRUST_300001_SM_1000_NS10device_ptrIiEESF_NS0_13ScanTileStateIiLb1EEES9_NS1_10InputValueIiPiEEjiLb0EiEEvT0_T1_T2_iT3_T4_T5__param_0[8],
	.param .align 8 .b8 _ZN3cub18CUB_300001_SM_10006detail4scan16DeviceScanKernelINS2_10policy_hubIiiijN4cuda3std3__44plusIvEEE10Policy1000EN6thrust24THRUST_300001_SM_1000_NS10device_ptrIiEESF_NS0_13ScanTileStateIiLb1EEES9_NS1_10InputValueIiPiEEjiLb0EiEEvT0_T1_T2_iT3_T4_T5__param_1[8],
	.param .align 8 .b8 _ZN3cub18CUB_300001_SM_10006detail4scan16DeviceScanKernelINS2_10policy_hubIiiijN4cuda3std3__44plusIvEEE10Policy1000EN6thrust24THRUST_300001_SM_1000_NS10device_ptrIiEESF_NS0_13ScanTileStateIiLb1EEES9_NS1_10InputValueIiPiEEjiLb0EiEEvT0_T1_T2_iT3_T4_T5__param_2[8],
	.param .u32 _ZN3cub18CUB_300001_SM_10006detail4scan16DeviceScanKernelINS2_10policy_hubIiiijN4cuda3std3__44plusIvEEE10Policy1000EN6thrust24THRUST_300001_SM_1000_NS10device_ptrIiEESF_NS0_13ScanTileStateIiLb1EEES9_NS1_10InputValueIiPiEEjiLb0EiEEvT0_T1_T2_iT3_T4_T5__param_3,
	.param .align 1 .b8 _ZN3cub18CUB_300001_SM_10006detail4scan16DeviceScanKernelINS2_10policy_hubIiiijN4cuda3std3__44plusIvEEE10Policy1000EN6thrust24THRUST_300001_SM_1000_NS10device_ptrIiEESF_NS0_13ScanTileStateIiLb1EEES9_NS1_10InputValueIiPiEEjiLb0EiEEvT0_T1_T2_iT3_T4_T5__param_4[1],
	.param .align 8 .b8 _ZN3cub18CUB_300001_SM_10006detail4scan16DeviceScanKernelINS2_10policy_hubIiiijN4cuda3std3__44plusIvEEE10Policy1000EN6thrust24THRUST_300001_SM_1000_NS10device_ptrIiEESF_NS0_13ScanTileStateIiLb1EEES9_NS1_10InputValueIiPiEEjiLb0EiEEvT0_T1_T2_iT3_T4_T5__param_5[16],
	.param .u32 _ZN3cub18CUB_300001_SM_10006detail4scan16DeviceScanKernelINS2_10policy_hubIiiijN4cuda3std3__44plusIvEEE10Policy1000EN6thrust24THRUST_300001_SM_1000_NS10device_ptrIiEESF_NS0_13ScanTileStateIiLb1EEES9_NS1_10InputValueIiPiEEjiLb0EiEEvT0_T1_T2_iT3_T4_T5__param_6
)
.maxntid 384
{
	.reg .pred 	%p<160>;
	.reg .b16 	%rs<3>;
	.reg .b32 	%r<1050>;
	.reg .b64 	%rd<58>;
	// demoted variable
	.shared .align 16 .b8 _ZZN3cub18CUB_300001_SM_10006detail4scan16DeviceScanKernelINS2_10policy_hubIiiijN4cuda3std3__44plusIvEEE10Policy1000EN6thrust24THRUST_300001_SM_1000_NS10device_ptrIiEESF_NS0_13ScanTileStateIiLb1EEES9_NS1_10InputValueIiPiEEjiLb0EiEEvT0_T1_T2_iT3_T4_T5_E12temp_storage[33808];
	ld.param.u32 	%r239, [_ZN3cub18CUB_300001_SM_10006detail4scan16DeviceScanKernelINS2_10policy_hubIiiijN4cuda3std3__44plusIvEEE10Policy1000EN6thrust24THRUST_300001_SM_1000_NS10device_ptrIiEESF_NS0_13ScanTileStateIiLb1EEES9_NS1_10InputValueIiPiEEjiLb0EiEEvT0_T1_T2_iT3_T4_T5__param_5];
	bfe.u32 	%r240, %r239, 0, 8;
	cvt.u16.u32 	%rs1, %r240;
	and.b16  	%rs2, %rs1, 255;
	ld.param.u64 	%rd16, [_ZN3cub18CUB_300001_SM_10006detail4scan16DeviceScanKernelINS2_10policy_hubIiiijN4cuda3std3__44plusIvEEE10Policy1000EN6thrust24THRUST_300001_SM_1000_NS10device_ptrIiEESF_NS0_13ScanTileStateIiLb1EEES9_NS1_10InputValueIiPiEEjiLb0EiEEvT0_T1_T2_iT3_T4_T5__param_2];
	ld.param.u64 	%rd15, [_ZN3cub18CUB_300001_SM_10006detail4scan16DeviceScanKernelINS2_10policy_hubIiiijN4cuda3std3__44plusIvEEE10Policy1000EN6thrust24THRUST_300001_SM_1000_NS10device_ptrIiEESF_NS0_13ScanTileStateIiLb1EEES9_NS1_10InputValueIiPiEEjiLb0EiEEvT0_T1_T2_iT3_T4_T5__param_1];
	ld.param.u64 	%rd14, [_ZN3cub18CUB_300001_SM_10006detail4scan16DeviceScanKernelINS2_10policy_hubIiiijN4cuda3std3__44plusIvEEE10Policy1000EN6thrust24THRUST_300001_SM_1000_NS10device_ptrIiEESF_NS0_13ScanTileStateIiLb1EEES9_NS1_10InputValueIiPiEEjiLb0EiEEvT0_T1_T2_iT3_T4_T5__param_0];
	ld.param.u64 	%rd1, [_ZN3cub18CUB_300001_SM_10006detail4scan16DeviceScanKernelINS2_10policy_hubIiiijN4cuda3std3__44plusIvEEE10Policy1000EN6thrust24THRUST_300001_SM_1000_NS10device_ptrIiEESF_NS0_13ScanTileStateIiLb1EEES9_NS1_10InputValueIiPiEEjiLb0EiEEvT0_T1_T2_iT3_T4_T5__param_5+8];
	ld.param.u32 	%r238, [_ZN3cub18CUB_300001_SM_10006detail4scan16DeviceScanKernelINS2_10policy_hubIiiijN4cuda3std3__44plusIvEEE10Policy1000EN6thrust24THRUST_300001_SM_1000_NS10device_ptrIiEESF_NS0_13ScanTileStateIiLb1EEES9_NS1_10InputValueIiPiEEjiLb0EiEEvT0_T1_T2_iT3_T4_T5__param_6];
	setp.eq.s16 	%p1, %rs2, 0;
	@%p1 bra 	$L__BB8_2;
	cvta.to.global.u64 	%rd17, %rd1;
	ld.global.u32 	%r997, [%rd17];
	bra.uni 	$L__BB8_3;
$L__BB8_2:
	cvt.u32.u64 	%r997, %rd1;
$L__BB8_3:
	ld.param.u32 	%r995, [_ZN3cub18CUB_300001_SM_10006detail4scan16DeviceScanKernelINS2_10policy_hubIiiijN4cuda3std3__44plusIvEEE10Policy1000EN6thrust24THRUST_300001_SM_1000_NS10device_ptrIiEESF_NS0_13ScanTileStateIiLb1EEES9_NS1_10InputValueIiPiEEjiLb0EiEEvT0_T1_T2_iT3_T4_T5__param_3];
	cvta.to.global.u64 	%rd3, %rd14;
	cvta.to.global.u64 	%rd4, %rd15;
	mov.u32 	%r241, %ctaid.x;
	add.s32 	%r998, %r995, %r241;
	mul.lo.s32 	%r5, %r998, 8448;
	sub.s32 	%r6, %r238, %r5;
	setp.lt.u32 	%p2, %r6, 8449;
	@%p2 bra 	$L__BB8_29;
	cvt.u64.u32 	%rd40, %r5;
	mov.u32 	%r7, %tid.x;
	and.b32  	%r640, %r7, 31;
	and.b32  	%r641, %r7, 992;
	mul.lo.s32 	%r642, %r641, 22;
	or.b32  	%r643, %r642, %r640;
	cvt.u64.u32 	%rd41, %r643;
	add.s64 	%rd5, %rd41, %rd40;
	shl.b64 	%rd42, %rd5, 2;
	add.s64 	%rd43, %rd3, %rd42;
	ld.global.u32 	%r644, [%rd43];
	ld.global.u32 	%r645, [%rd43+128];
	ld.global.u32 	%r646, [%rd43+256];
	ld.global.u32 	%r647, [%rd43+384];
	ld.global.u32 	%r648, [%rd43+512];
	ld.global.u32 	%r649, [%rd43+640];
	ld.global.u32 	%r650, [%rd43+768];
	ld.global.u32 	%r651, [%rd43+896];
	ld.global.u32 	%r652, [%rd43+1024];
	ld.global.u32 	%r653, [%rd43+1152];
	ld.global.u32 	%r654, [%rd43+1280];
	ld.global.u32 	%r655, [%rd43+1408];
	ld.global.u32 	%r656, [%rd43+1536];
	ld.global.u32 	%r657, [%rd43+1664];
	ld.global.u32 	%r658, [%rd43+1792];
	ld.global.u32 	%r659, [%rd43+1920];
	ld.global.u32 	%r660, [%rd43+2048];
	ld.global.u32 	%r661, [%rd43+2176];
	ld.global.u32 	%r662, [%rd43+2304];
	ld.global.u32 	%r663, [%rd43+2432];
	ld.global.u32 	%r664, [%rd43+2560];
	ld.global.u32 	%r665, [%rd43+2688];
	// begin inline asm
	mov.u32 %r639, %laneid;
	// end inline asm
	shr.u32 	%r9, %r7, 5;
	mad.lo.s32 	%r666, %r9, 704, %r639;
	shl.b32 	%r667, %r666, 2;
	mov.u32 	%r668, _ZZN3cub18CUB_300001_SM_10006detail4scan16DeviceScanKernelINS2_10policy_hubIiiijN4cuda3std3__44plusIvEEE10Policy1000EN6thrust24THRUST_300001_SM_1000_NS10device_ptrIiEESF_NS0_13ScanTileStateIiLb1EEES9_NS1_10InputValueIiPiEEjiLb0EiEEvT0_T1_T2_iT3_T4_T5_E12temp_storage;
	add.s32 	%r10, %r668, %r667;
	st.shared.u32 	[%r10], %r644;
	st.shared.u32 	[%r10+128], %r645;
	st.shared.u32 	[%r10+256], %r646;
	st.shared.u32 	[%r10+384], %r647;
	st.shared.u32 	[%r10+512], %r648;
	st.shared.u32 	[%r10+640], %r649;
	st.shared.u32 	[%r10+768], %r650;
	st.shared.u32 	[%r10+896], %r651;
	st.shared.u32 	[%r10+1024], %r652;
	st.shared.u32 	[%r10+1152], %r653;
	st.shared.u32 	[%r10+1280], %r654;
	st.shared.u32 	[%r10+1408], %r655;
	st.shared.u32 	[%r10+1536], %r656;
	st.shared.u32 	[%r10+1664], %r657;
	st.shared.u32 	[%r10+1792], %r658;
	st.shared.u32 	[%r10+1920], %r659;
	st.shared.u32 	[%r10+2048], %r660;
	st.shared.u32 	[%r10+2176], %r661;
	st.shared.u32 	[%r10+2304], %r662;
	st.shared.u32 	[%r10+2432], %r663;
	st.shared.u32 	[%r10+2560], %r664;
	st.shared.u32 	[%r10+2688], %r665;
	bar.warp.sync 	-1;
	mad.lo.s32 	%r11, %r639, 84, %r10;
	ld.shared.v2.u32 	{%r12, %r13}, [%r11];
	ld.shared.v2.u32 	{%r14, %r15}, [%r11+8];
	ld.shared.v2.u32 	{%r16, %r17}, [%r11+16];
	ld.shared.v2.u32 	{%r18, %r19}, [%r11+24];
	ld.shared.v2.u32 	{%r20, %r21}, [%r11+32];
	ld.shared.v2.u32 	{%r22, %r23}, [%r11+40];
	ld.shared.v2.u32 	{%r24, %r25}, [%r11+48];
	ld.shared.v2.u32 	{%r26, %r27}, [%r11+56];
	ld.shared.v2.u32 	{%r28, %r29}, [%r11+64];
	ld.shared.v2.u32 	{%r30, %r31}, [%r11+72];
	ld.shared.v2.u32 	{%r32, %r33}, [%r11+80];
	bar.sync 	0;
	setp.ne.s32 	%p104, %r998, 0;
	@%p104 bra 	$L__BB8_9;
	add.s32 	%r890, %r13, %r12;
	add.s32 	%r891, %r14, %r890;
	add.s32 	%r892, %r15, %r891;
	add.s32 	%r893, %r16, %r892;
	add.s32 	%r894, %r17, %r893;
	add.s32 	%r895, %r18, %r894;
	add.s32 	%r896, %r19, %r895;
	add.s32 	%r897, %r20, %r896;
	add.s32 	%r898, %r21, %r897;
	add.s32 	%r899, %r22, %r898;
	add.s32 	%r900, %r23, %r899;
	add.s32 	%r901, %r24, %r900;
	add.s32 	%r902, %r25, %r901;
	add.s32 	%r903, %r26, %r902;
	add.s32 	%r904, %r27, %r903;
	add.s32 	%r905, %r28, %r904;
	add.s32 	%r906, %r29, %r905;
	add.s32 	%r907, %r30, %r906;
	add.s32 	%r908, %r31, %r907;
	add.s32 	%r909, %r32, %r908;
	add.s32 	%r864, %r33, %r909;
	mov.b32 	%r862, 1;
	mov.b32 	%r887, 0;
	mov.b32 	%r889, -1;
	// begin inline asm
	{  .reg .s32 r0;  .reg .pred p;  shfl.sync.up.b32 r0|p, %r864, %r862, %r887, %r889;  @p add.s32 r0, r0, %r864;  mov.s32 %r860, r0;}
	// end inline asm
	mov.b32 	%r868, 2;
	// begin inline asm
	{  .reg .s32 r0;  .reg .pred p;  shfl.sync.up.b32 r0|p, %r860, %r868, %r887, %r889;  @p add.s32 r0, r0, %r860;  mov.s32 %r866, r0;}
	// end inline asm
	mov.b32 	%r874, 4;
	// begin inline asm
	{  .reg .s32 r0;  .reg .pred p;  shfl.sync.up.b32 r0|p, %r866, %r874, %r887, %r889;  @p add.s32 r0, r0, %r866;  mov.s32 %r872, r0;}
	// end inline asm
	mov.b32 	%r880, 8;
	// begin inline asm
	{  .reg .s32 r0;  .reg .pred p;  shfl.sync.up.b32 r0|p, %r872, %r880, %r887, %r889;  @p add.s32 r0, r0, %r872;  mov.s32 %r878, r0;}
	// end inline asm
	mov.b32 	%r886, 16;
	// begin inline asm
	{  .reg .s32 r0;  .reg .pred p;  shfl.sync.up.b32 r0|p, %r878, %r886, %r887, %r889;  @p add.s32 r0, r0, %r878;  mov.s32 %r884, r0;}
	// end inline asm
	setp.ne.s32 	%p146, %r639, 31;
	@%p146 bra 	$L__BB8_7;
	shl.b32 	%r910, %r9, 2;
	add.s32 	%r912, %r668, %r910;
	st.shared.u32 	[%r912+16], %r884;
$L__BB8_7:
	bar.sync 	0;
	ld.shared.v4.u32 	{%r913, %r914, %r915, %r916}, [_ZZN3cub18CUB_300001_SM_10006detail4scan16DeviceScanKernelINS2_10policy_hubIiiijN4cuda3std3__44plusIvEEE10Policy1000EN6thrust24THRUST_300001_SM_1000_NS10device_ptrIiEESF_NS0_13ScanTileStateIiLb1EEES9_NS1_10InputValueIiPiEEjiLb0EiEEvT0_T1_T2_iT3_T4_T5_E12temp_storage+16];
	add.s32 	%r917, %r914, %r913;
	setp.eq.s32 	%p147, %r9, 2;
	selp.b32 	%r918, %r917, %r913, %p147;
	add.s32 	%r919, %r917, %r915;
	setp.eq.s32 	%p148, %r9, 3;
	selp.b32 	%r920, %r919, %r918, %p148;
	add.s32 	%r921, %r919, %r916;
	setp.eq.s32 	%p149, %r9, 4;
	selp.b32 	%r922, %r921, %r920, %p149;
	ld.shared.v4.u32 	{%r923, %r924, %r925, %r926}, [_ZZN3cub18CUB_300001_SM_10006detail4scan16DeviceScanKernelINS2_10policy_hubIiiijN4cuda3std3__44plusIvEEE10Policy1000EN6thrust24THRUST_300001_SM_1000_NS10device_ptrIiEESF_NS0_13ScanTileStateIiLb1EEES9_NS1_10InputValueIiPiEEjiLb0EiEEvT0_T1_T2_iT3_T4_T5_E12temp_storage+32];
	add.s32 	%r927, %r921, %r923;
	setp.eq.s32 	%p150, %r9, 5;
	selp.b32 	%r928, %r927, %r922, %p150;
	add.s32 	%r929, %r927, %r924;
	setp.eq.s32 	%p151, %r9, 6;
	selp.b32 	%r930, %r929, %r928, %p151;
	add.s32 	%r931, %r929, %r925;
	setp.eq.s32 	%p152, %r9, 7;
	selp.b32 	%r932, %r931, %r930, %p152;
	add.s32 	%r933, %r931, %r926;
	setp.eq.s32 	%p153, %r9, 8;
	selp.b32 	%r934, %r933, %r932, %p153;
	ld.shared.v4.u32 	{%r935, %r936, %r937, %r938}, [_ZZN3cub18CUB_300001_SM_10006detail4scan16DeviceScanKernelINS2_10policy_hubIiiijN4cuda3std3__44plusIvEEE10Policy1000EN6thrust24THRUST_300001_SM_1000_NS10device_ptrIiEESF_NS0_13ScanTileStateIiLb1EEES9_NS1_10InputValueIiPiEEjiLb0EiEEvT0_T1_T2_iT3_T4_T5_E12temp_storage+48];
	add.s32 	%r939, %r933, %r935;
	setp.eq.s32 	%p154, %r9, 9;
	selp.b32 	%r940, %r939, %r934, %p154;
	add.s32 	%r941, %r939, %r936;
	setp.eq.s32 	%p155, %r9, 10;
	selp.b32 	%r942, %r941, %r940, %p155;
	add.s32 	%r943, %r941, %r937;
	setp.eq.s32 	%p156, %r9, 11;
	selp.b32 	%r944, %r943, %r942, %p156;
	setp.lt.u32 	%p157, %r7, 32;
	selp.b32 	%r945, 0, %r944, %p157;
	setp.eq.s32 	%p158, %r639, 0;
	sub.s32 	%r946, %r884, %r864;
	selp.b32 	%r947, 0, %r946, %p158;
	add.s32 	%r948, %r947, %r997;
	add.s32 	%r1012, %r948, %r945;
	add.s32 	%r949, %r938, %r997;
	add.s32 	%r37, %r949, %r943;
	setp.ne.s32 	%p159, %r7, 0;
	@%p159 bra 	$L__BB8_28;
	add.s64 	%rd55, %rd16, 256;
	mov.b32 	%r950, 101;
	// begin inline asm
	st.relaxed.gpu.v2.u32 [%rd55], {%r950, %r37};
	// end inline asm
	bra.uni 	$L__BB8_28;
$L__BB8_9:
	add.s32 	%r699, %r13, %r12;
	add.s32 	%r700, %r14, %r699;
	add.s32 	%r701, %r15, %r700;
	add.s32 	%r702, %r16, %r701;
	add.s32 	%r703, %r17, %r702;
	add.s32 	%r704, %r18, %r703;
	add.s32 	%r705, %r19, %r704;
	add.s32 	%r706, %r20, %r705;
	add.s32 	%r707, %r21, %r706;
	add.s32 	%r708, %r22, %r707;
	add.s32 	%r709, %r23, %r708;
	add.s32 	%r710, %r24, %r709;
	add.s32 	%r711, %r25, %r710;
	add.s32 	%r712, %r26, %r711;
	add.s32 	%r713, %r27, %r712;
	add.s32 	%r714, %r28, %r713;
	add.s32 	%r715, %r29, %r714;
	add.s32 	%r716, %r30, %r715;
	add.s32 	%r717, %r31, %r716;
	add.s32 	%r718, %r32, %r717;
	add.s32 	%r673, %r33, %r718;
	mov.b32 	%r671, 1;
	mov.b32 	%r696, 0;
	mov.b32 	%r698, -1;
	// begin inline asm
	{  .reg .s32 r0;  .reg .pred p;  shfl.sync.up.b32 r0|p, %r673, %r671, %r696, %r698;  @p add.s32 r0, r0, %r673;  mov.s32 %r669, r0;}
	// end inline asm
	mov.b32 	%r677, 2;
	// begin inline asm
	{  .reg .s32 r0;  .reg .pred p;  shfl.sync.up.b32 r0|p, %r669, %r677, %r696, %r698;  @p add.s32 r0, r0, %r669;  mov.s32 %r675, r0;}
	// end inline asm
	mov.b32 	%r683, 4;
	// begin inline asm
	{  .reg .s32 r0;  .reg .pred p;  shfl.sync.up.b32 r0|p, %r675, %r683, %r696, %r698;  @p add.s32 r0, r0, %r675;  mov.s32 %r681, r0;}
	// end inline asm
	mov.b32 	%r689, 8;
	// begin inline asm
	{  .reg .s32 r0;  .reg .pred p;  shfl.sync.up.b32 r0|p, %r681, %r689, %r696, %r698;  @p add.s32 r0, r0, %r681;  mov.s32 %r687, r0;}
	// end inline asm
	mov.b32 	%r695, 16;
	// begin inline asm
	{  .reg .s32 r0;  .reg .pred p;  shfl.sync.up.b32 r0|p, %r687, %r695, %r696, %r698;  @p add.s32 r0, r0, %r687;  mov.s32 %r693, r0;}
	// end inline asm
	setp.ne.s32 	%p105, %r639, 31;
	@%p105 bra 	$L__BB8_11;
	shl.b32 	%r719, %r9, 2;
	add.s32 	%r721, %r668, %r719;
	st.shared.u32 	[%r721+16], %r693;
$L__BB8_11:
	sub.s32 	%r722, %r693, %r673;
	bar.sync 	0;
	ld.shared.v4.u32 	{%r723, %r724, %r725, %r726}, [_ZZN3cub18CUB_300001_SM_10006detail4scan16DeviceScanKernelINS2_10policy_hubIiiijN4cuda3std3__44plusIvEEE10Policy1000EN6thrust24THRUST_300001_SM_1000_NS10device_ptrIiEESF_NS0_13ScanTileStateIiLb1EEES9_NS1_10InputValueIiPiEEjiLb0EiEEvT0_T1_T2_iT3_T4_T5_E12temp_storage+16];
	add.s32 	%r727, %r724, %r723;
	setp.eq.s32 	%p106, %r9, 2;
	selp.b32 	%r728, %r727, %r723, %p106;
	add.s32 	%r729, %r727, %r725;
	setp.eq.s32 	%p107, %r9, 3;
	selp.b32 	%r730, %r729, %r728, %p107;
	add.s32 	%r731, %r729, %r726;
	setp.eq.s32 	%p108, %r9, 4;
	selp.b32 	%r732, %r731, %r730, %p108;
	ld.shared.v4.u32 	{%r733, %r734, %r735, %r736}, [_ZZN3cub18CUB_300001_SM_10006detail4scan16DeviceScanKernelINS2_10policy_hubIiiijN4cuda3std3__44plusIvEEE10Policy1000EN6thrust24THRUST_300001_SM_1000_NS10device_ptrIiEESF_NS0_13ScanTileStateIiLb1EEES9_NS1_10InputValueIiPiEEjiLb0EiEEvT0_T1_T2_iT3_T4_T5_E12temp_storage+32];
	add.s32 	%r737, %r731, %r733;
	setp.eq.s32 	%p109, %r9, 5;
	selp.b32 	%r738, %r737, %r732, %p109;
	add.s32 	%r739, %r737, %r734;
	setp.eq.s32 	%p110, %r9, 6;
	selp.b32 	%r740, %r739, %r738, %p110;
	add.s32 	%r741, %r739, %r735;
	setp.eq.s32 	%p111, %r9, 7;
	selp.b32 	%r742, %r741, %r740, %p111;
	add.s32 	%r743, %r741, %r736;
	setp.eq.s32 	%p112, %r9, 8;
	selp.b32 	%r744, %r743, %r742, %p112;
	ld.shared.v4.u32 	{%r745, %r746, %r747, %r748}, [_ZZN3cub18CUB_300001_SM_10006detail4scan16DeviceScanKernelINS2_10policy_hubIiiijN4cuda3std3__44plusIvEEE10Policy1000EN6thrust24THRUST_300001_SM_1000_NS10device_ptrIiEESF_NS0_13ScanTileStateIiLb1EEES9_NS1_10InputValueIiPiEEjiLb0EiEEvT0_T1_T2_iT3_T4_T5_E12temp_storage+48];
	add.s32 	%r749, %r743, %r745;
	setp.eq.s32 	%p113, %r9, 9;
	selp.b32 	%r750, %r749, %r744, %p113;
	add.s32 	%r751, %r749, %r746;
	setp.eq.s32 	%p114, %r9, 10;
	selp.b32 	%r752, %r751, %r750, %p114;
	add.s32 	%r753, %r751, %r747;
	setp.eq.s32 	%p115, %r9, 11;
	selp.b32 	%r754, %r753, %r752, %p115;
	add.s32 	%r40, %r753, %r748;
	setp.gt.u32 	%p116, %r7, 31;
	setp.lt.u32 	%p117, %r7, 32;
	setp.eq.s32 	%p118, %r639, 0;
	selp.b32 	%r755, 0, %r722, %p118;
	add.s32 	%r1011, %r754, %r755;
	selp.b32 	%r42, %r722, %r1011, %p117;
	@%p116 bra 	$L__BB8_27;
	setp.ne.s32 	%p119, %r7, 0;
	mul.wide.s32 	%rd44, %r998, 8;
	add.s64 	%rd6, %rd16, %rd44;
	@%p119 bra 	$L__BB8_14;
	st.shared.u32 	[_ZZN3cub18CUB_300001_SM_10006detail4scan16DeviceScanKernelINS2_10policy_hubIiiijN4cuda3std3__44plusIvEEE10Policy1000EN6thrust24THRUST_300001_SM_1000_NS10device_ptrIiEESF_NS0_13ScanTileStateIiLb1EEES9_NS1_10InputValueIiPiEEjiLb0EiEEvT0_T1_T2_iT3_T4_T5_E12temp_storage+12], %r40;
	add.s64 	%rd45, %rd6, 256;
	mov.b32 	%r756, 100;
	// begin inline asm
	st.relaxed.gpu.v2.u32 [%rd45], {%r756, %r40};
	// end inline asm
$L__BB8_14:
	not.b32 	%r762, %r7;
	add.s32 	%r1006, %r998, %r762;
	mov.b32 	%r758, 830;
	// begin inline asm
	nanosleep.u32 %r758;
	// end inline asm
	mul.wide.s32 	%rd47, %r1006, 8;
	add.s64 	%rd48, %rd16, %rd47;
	add.s64 	%rd46, %rd48, 256;
	// begin inline asm
	ld.relaxed.gpu.v2.u32 {%r1008, %r1000}, [%rd46];
	// end inline asm
	mov.b32 	%r1001, 952;
$L__BB8_15:
	setp.eq.s32 	%p120, %r1008, 99;
	mov.b32 	%r763, -1;
	vote.sync.any.pred 	%p121, %p120, %r763;
	not.pred 	%p122, %p121;
	@%p122 bra 	$L__BB8_17;
	mul.lo.s32 	%r858, %r998, 16807;
	and.b32  	%r998, %r858, 2147483647;
	add.s32 	%r859, %r1001, 1;
	rem.u32 	%r855, %r998, %r859;
	// begin inline asm
	nanosleep.u32 %r855;
	// end inline asm
	shr.u32 	%r1001, %r1001, 1;
	// begin inline asm
	ld.relaxed.gpu.v2.u32 {%r1008, %r1000}, [%rd46];
	// end inline asm
	bra.uni 	$L__BB8_15;
$L__BB8_17:
	setp.eq.s32 	%p123, %r1008, 101;
	mov.b32 	%r790, -1;
	vote.sync.ballot.b32 	%r792, %p123, %r790;
	// begin inline asm
	mov.u32 %r765, %lanemask_ge;
	// end inline asm
	and.b32  	%r793, %r792, %r765;
	or.b32  	%r794, %r793, -2147483648;
	add.s32 	%r795, %r794, -1;
	not.b32 	%r796, %r794;
	and.b32  	%r797, %r796, %r795;
	popc.b32 	%r769, %r797;
	mov.b32 	%r768, 1;
	// begin inline asm
	shfl.sync.down.b32 %r766, %r1000, %r768, %r769, %r790;
	// end inline asm
	setp.lt.s32 	%p125, %r639, %r769;
	selp.b32 	%r798, %r766, 0, %p125;
	add.s32 	%r772, %r798, %r1000;
	mov.b32 	%r773, 2;
	// begin inline asm
	shfl.sync.down.b32 %r771, %r772, %r773, %r769, %r790;
	// end inline asm
	add.s32 	%r57, %r639, 2;
	setp.gt.s32 	%p126, %r57, %r769;
	selp.b32 	%r799, 0, %r771, %p126;
	add.s32 	%r777, %r772, %r799;
	mov.b32 	%r778, 4;
	// begin inline asm
	shfl.sync.down.b32 %r776, %r777, %r778, %r769, %r790;
	// end inline asm
	add.s32 	%r58, %r639, 4;
	setp.gt.s32 	%p127, %r58, %r769;
	selp.b32 	%r800, 0, %r776, %p127;
	add.s32 	%r782, %r777, %r800;
	mov.b32 	%r783, 8;
	// begin inline asm
	shfl.sync.down.b32 %r781, %r782, %r783, %r769, %r790;
	// end inline asm
	add.s32 	%r59, %r639, 8;
	setp.gt.s32 	%p128, %r59, %r769;
	selp.b32 	%r801, 0, %r781, %p128;
	add.s32 	%r787, %r782, %r801;
	mov.b32 	%r788, 16;
	// begin inline asm
	shfl.sync.down.b32 %r786, %r787, %r788, %r769, %r790;
	// end inline asm
	add.s32 	%r60, %r639, 16;
	setp.gt.s32 	%p129, %r60, %r769;
	selp.b32 	%r802, 0, %r786, %p129;
	add.s32 	%r1005, %r787, %r802;
	add.s64 	%rd8, %rd16, 256;
	mov.b32 	%r1002, 952;
$L__BB8_18:
	setp.ne.s32 	%p130, %r1008, 101;
	mov.b32 	%r803, -1;
	vote.sync.all.pred 	%p131, %p130, %r803;
	not.pred 	%p132, %p131;
	@%p132 bra 	$L__BB8_23;
	shr.u32 	%r1002, %r1002, 1;
	mul.wide.s32 	%rd51, %r1006, 8;
	add.s64 	%rd52, %rd8, %rd51;
	add.s64 	%rd50, %rd52, -256;
	// begin inline asm
	ld.relaxed.gpu.v2.u32 {%r1008, %r1009}, [%rd50];
	// end inline asm
	mov.u32 	%r1010, %r1002;
$L__BB8_20:
	setp.eq.s32 	%p136, %r1008, 99;
	mov.b32 	%r811, -1;
	vote.sync.any.pred 	%p137, %p136, %r811;
	not.pred 	%p138, %p137;
	@%p138 bra 	$L__BB8_22;
	mul.lo.s32 	%r853, %r998, 16807;
	and.b32  	%r998, %r853, 2147483647;
	add.s32 	%r854, %r1010, 1;
	rem.u32 	%r850, %r998, %r854;
	// begin inline asm
	nanosleep.u32 %r850;
	// end inline asm
	shr.u32 	%r1010, %r1010, 1;
	// begin inline asm
	ld.relaxed.gpu.v2.u32 {%r1008, %r1009}, [%rd50];
	// end inline asm
	bra.uni 	$L__BB8_20;
$L__BB8_22:
	setp.eq.s32 	%p139, %r1008, 101;
	mov.b32 	%r837, -1;
	vote.sync.ballot.b32 	%r838, %p139, %r837;
	and.b32  	%r839, %r838, %r765;
	or.b32  	%r840, %r839, -2147483648;
	add.s32 	%r841, %r840, -1;
	not.b32 	%r842, %r840;
	and.b32  	%r843, %r842, %r841;
	popc.b32 	%r816, %r843;
	mov.b32 	%r815, 1;
	// begin inline asm
	shfl.sync.down.b32 %r813, %r1009, %r815, %r816, %r837;
	// end inline asm
	setp.lt.s32 	%p141, %r639, %r816;
	selp.b32 	%r844, %r813, 0, %p141;
	add.s32 	%r819, %r844, %r1009;
	mov.b32 	%r820, 2;
	// begin inline asm
	shfl.sync.down.b32 %r818, %r819, %r820, %r816, %r837;
	// end inline asm
	setp.gt.s32 	%p142, %r57, %r816;
	selp.b32 	%r845, 0, %r818, %p142;
	add.s32 	%r824, %r819, %r845;
	mov.b32 	%r825, 4;
	// begin inline asm
	shfl.sync.down.b32 %r823, %r824, %r825, %r816, %r837;
	// end inline asm
	setp.gt.s32 	%p143, %r58, %r816;
	selp.b32 	%r846, 0, %r823, %p143;
	add.s32 	%r829, %r824, %r846;
	mov.b32 	%r830, 8;
	// begin inline asm
	shfl.sync.down.b32 %r828, %r829, %r830, %r816, %r837;
	// end inline asm
	setp.gt.s32 	%p144, %r59, %r816;
	selp.b32 	%r847, 0, %r828, %p144;
	add.s32 	%r834, %r829, %r847;
	mov.b32 	%r835, 16;
	// begin inline asm
	shfl.sync.down.b32 %r833, %r834, %r835, %r816, %r837;
	// end inline asm
	setp.gt.s32 	%p145, %r60, %r816;
	selp.b32 	%r848, 0, %r833, %p145;
	add.s32 	%r849, %r848, %r1005;
	add.s32 	%r1005, %r849, %r834;
	add.s32 	%r1006, %r1006, -32;
	bra.uni 	$L__BB8_18;
$L__BB8_23:
	@%p119 bra 	$L__BB8_25;
	add.s32 	%r806, %r1005, %r40;
	add.s64 	%rd49, %rd6, 256;
	mov.b32 	%r805, 101;
	// begin inline asm
	st.relaxed.gpu.v2.u32 [%rd49], {%r805, %r806};
	// end inline asm
	st.shared.u32 	[_ZZN3cub18CUB_300001_SM_10006detail4scan16DeviceScanKernelINS2_10policy_hubIiiijN4cuda3std3__44plusIvEEE10Policy1000EN6thrust24THRUST_300001_SM_1000_NS10device_ptrIiEESF_NS0_13ScanTileStateIiLb1EEES9_NS1_10InputValueIiPiEEjiLb0EiEEvT0_T1_T2_iT3_T4_T5_E12temp_storage+4], %r1005;
	st.shared.u32 	[_ZZN3cub18CUB_300001_SM_10006detail4scan16DeviceScanKernelINS2_10policy_hubIiiijN4cuda3std3__44plusIvEEE10Policy1000EN6thrust24THRUST_300001_SM_1000_NS10device_ptrIiEESF_NS0_13ScanTileStateIiLb1EEES9_NS1_10InputValueIiPiEEjiLb0EiEEvT0_T1_T2_iT3_T4_T5_E12temp_storage+8], %r806;
$L__BB8_25:
	setp.ne.s32 	%p134, %r639, 0;
	mov.u32 	%r1011, %r42;
	@%p134 bra 	$L__BB8_27;
	st.shared.u32 	[_ZZN3cub18CUB_300001_SM_10006detail4scan16DeviceScanKernelINS2_10policy_hubIiiijN4cuda3std3__44plusIvEEE10Policy1000EN6thrust24THRUST_300001_SM_1000_NS10device_ptrIiEESF_NS0_13ScanTileStateIiLb1EEES9_NS1_10InputValueIiPiEEjiLb0EiEEvT0_T1_T2_iT3_T4_T5_E12temp_storage+76], %r1005;
	mov.u32 	%r1011, %r1005;
$L__BB8_27:
	bar.sync 	0;
	setp.eq.s32 	%p135, %r7, 0;
	ld.shared.u32 	%r807, [_ZZN3cub18CUB_300001_SM_10006detail4scan16DeviceScanKernelINS2_10policy_hubIiiijN4cuda3std3__44plusIvEEE10Policy1000EN6thrust24THRUST_300001_SM_1000_NS10device_ptrIiEESF_NS0_13ScanTileStateIiLb1EEES9_NS1_10InputValueIiPiEEjiLb0EiEEvT0_T1_T2_iT3_T4_T5_E12temp_storage+76];
	selp.b32 	%r808, 0, %r807, %p135;
	add.s32 	%r1012, %r808, %r1011;
$L__BB8_28:
	add.s32 	%r952, %r1012, %r12;
	add.s32 	%r953, %r13, %r952;
	add.s32 	%r954, %r14, %r953;
	add.s32 	%r955, %r15, %r954;
	add.s32 	%r956, %r16, %r955;
	add.s32 	%r957, %r17, %r956;
	add.s32 	%r958, %r18, %r957;
	add.s32 	%r959, %r19, %r958;
	add.s32 	%r960, %r20, %r959;
	add.s32 	%r961, %r21, %r960;
	add.s32 	%r962, %r22, %r961;
	add.s32 	%r963, %r23, %r962;
	add.s32 	%r964, %r24, %r963;
	add.s32 	%r965, %r25, %r964;
	add.s32 	%r966, %r26, %r965;
	add.s32 	%r967, %r27, %r966;
	add.s32 	%r968, %r28, %r967;
	add.s32 	%r969, %r29, %r968;
	add.s32 	%r970, %r30, %r969;
	add.s32 	%r971, %r31, %r970;
	add.s32 	%r972, %r32, %r971;
	bar.sync 	0;
	st.shared.v2.u32 	[%r11], {%r1012, %r952};
	st.shared.v2.u32 	[%r11+8], {%r953, %r954};
	st.shared.v2.u32 	[%r11+16], {%r955, %r956};
	st.shared.v2.u32 	[%r11+24], {%r957, %r958};
	st.shared.v2.u32 	[%r11+32], {%r959, %r960};
	st.shared.v2.u32 	[%r11+40], {%r961, %r962};
	st.shared.v2.u32 	[%r11+48], {%r963, %r964};
	st.shared.v2.u32 	[%r11+56], {%r965, %r966};
	st.shared.v2.u32 	[%r11+64], {%r967, %r968};
	st.shared.v2.u32 	[%r11+72], {%r969, %r970};
	st.shared.v2.u32 	[%r11+80], {%r971, %r972};
	bar.warp.sync 	-1;
	ld.shared.u32 	%r973, [%r10];
	ld.shared.u32 	%r974, [%r10+128];
	ld.shared.u32 	%r975, [%r10+256];
	ld.shared.u32 	%r976, [%r10+384];
	ld.shared.u32 	%r977, [%r10+512];
	ld.shared.u32 	%r978, [%r10+640];
	ld.shared.u32 	%r979, [%r10+768];
	ld.shared.u32 	%r980, [%r10+896];
	ld.shared.u32 	%r981, [%r10+1024];
	ld.shared.u32 	%r982, [%r10+1152];
	ld.shared.u32 	%r983, [%r10+1280];
	ld.shared.u32 	%r984, [%r10+1408];
	ld.shared.u32 	%r985, [%r10+1536];
	ld.shared.u32 	%r986, [%r10+1664];
	ld.shared.u32 	%r987, [%r10+1792];
	ld.shared.u32 	%r988, [%r10+1920];
	ld.shared.u32 	%r989, [%r10+2048];
	ld.shared.u32 	%r990, [%r10+2176];
	ld.shared.u32 	%r991, [%r10+2304];
	ld.shared.u32 	%r992, [%r10+2432];
	ld.shared.u32 	%r993, [%r10+2560];
	ld.shared.u32 	%r994, [%r10+2688];
	add.s64 	%rd57, %rd4, %rd42;
	st.global.u32 	[%rd57], %r973;
	st.global.u32 	[%rd57+128], %r974;
	st.global.u32 	[%rd57+256], %r975;
	st.global.u32 	[%rd57+384], %r976;
	st.global.u32 	[%rd57+512], %r977;
	st.global.u32 	[%rd57+640], %r978;
	st.global.u32 	[%rd57+768], %r979;
	st.global.u32 	[%rd57+896], %r980;
	st.global.u32 	[%rd57+1024], %r981;
	st.global.u32 	[%rd57+1152], %r982;
	st.global.u32 	[%rd57+1280], %r983;
	st.global.u32 	[%rd57+1408], %r984;
	st.global.u32 	[%rd57+1536], %r985;
	st.global.u32 	[%rd57+1664], %r986;
	st.global.u32 	[%rd57+1792], %r987;
	st.global.u32 	[%rd57+1920], %r988;
	st.global.u32 	[%rd57+2048], %r989;
	st.global.u32 	[%rd57+2176], %r990;
	st.global.u32 	[%rd57+2304], %r991;
	st.global.u32 	[%rd57+2432], %r992;
	st.global.u32 	[%rd57+2560], %r993;
	st.global.u32 	[%rd57+2688], %r994;
	bra.uni 	$L__BB8_143;
$L__BB8_29:
	setp.eq.s32 	%p3, %r6, 0;
	@%p3 bra 	$L__BB8_143;
	mul.wide.u32 	%rd18, %r5, 4;
	add.s64 	%rd19, %rd3, %rd18;
	mov.u32 	%r85, %tid.x;
	ld.global.u32 	%r1034, [%rd19];
	and.b32  	%r242, %r85, 31;
	and.b32  	%r243, %r85, 992;
	mul.lo.s32 	%r244, %r243, 22;
	or.b32  	%r87, %r244, %r242;
	setp.ge.u32 	%p4, %r87, %r6;
	shl.b32 	%r245, %r87, 2;
	cvt.u64.u32 	%rd20, %r245;
	add.s64 	%rd10, %rd19, %rd20;
	mov.u32 	%r1013, %r1034;
	@%p4 bra 	$L__BB8_32;
	ld.global.u32 	%r1013, [%rd10];
$L__BB8_32:
	add.s32 	%r90, %r87, 32;
	setp.ge.u32 	%p5, %r90, %r6;
	mov.u32 	%r1014, %r1034;
	@%p5 bra 	$L__BB8_34;
	ld.global.u32 	%r1014, [%rd10+128];
$L__BB8_34:
	add.s32 	%r93, %r87, 64;
	setp.ge.u32 	%p6, %r93, %r6;
	mov.u32 	%r1015, %r1034;
	@%p6 bra 	$L__BB8_36;
	ld.global.u32 	%r1015, [%rd10+256];
$L__BB8_36:
	add.s32 	%r96, %r87, 96;
	setp.ge.u32 	%p7, %r96, %r6;
	mov.u32 	%r1016, %r1034;
	@%p7 bra 	$L__BB8_38;
	ld.global.u32 	%r1016, [%rd10+384];
$L__BB8_38:
	add.s32 	%r246, %r87, 128;
	setp.ge.u32 	%p8, %r246, %r6;
	mov.u32 	%r1017, %r1034;
	@%p8 bra 	$L__BB8_40;
	ld.global.u32 	%r1017, [%rd10+512];
$L__BB8_40:
	add.s32 	%r247, %r87, 160;
	setp.ge.u32 	%p9, %r247, %r6;
	mov.u32 	%r1018, %r1034;
	@%p9 bra 	$L__BB8_42;
	ld.global.u32 	%r1018, [%rd10+640];
$L__BB8_42:
	add.s32 	%r248, %r87, 192;
	setp.ge.u32 	%p10, %r248, %r6;
	mov.u32 	%r1019, %r1034;
	@%p10 bra 	$L__BB8_44;
	ld.global.u32 	%r1019, [%rd10+768];
$L__BB8_44:
	add.s32 	%r249, %r87, 224;
	setp.ge.u32 	%p11, %r249, %r6;
	mov.u32 	%r1020, %r1034;
	@%p11 bra 	$L__BB8_46;
	ld.global.u32 	%r1020, [%rd10+896];
$L__BB8_46:
	add.s32 	%r250, %r87, 256;
	setp.ge.u32 	%p12, %r250, %r6;
	mov.u32 	%r1021, %r1034;
	@%p12 bra 	$L__BB8_48;
	ld.global.u32 	%r1021, [%rd10+1024];
$L__BB8_48:
	add.s32 	%r251, %r87, 288;
	setp.ge.u32 	%p13, %r251, %r6;
	mov.u32 	%r1022, %r1034;
	@%p13 bra 	$L__BB8_50;
	ld.global.u32 	%r1022, [%rd10+1152];
$L__BB8_50:
	add.s32 	%r111, %r87, 320;
	setp.ge.u32 	%p14, %r111, %r6;
	mov.u32 	%r1023, %r1034;
	@%p14 bra 	$L__BB8_52;
	ld.global.u32 	%r1023, [%rd10+1280];
$L__BB8_52:
	add.s32 	%r114, %r87, 352;
	setp.ge.u32 	%p15, %r114, %r6;
	mov.u32 	%r1024, %r1034;
	@%p15 bra 	$L__BB8_54;
	ld.global.u32 	%r1024, [%rd10+1408];
$L__BB8_54:
	add.s32 	%r117, %r87, 384;
	setp.ge.u32 	%p16, %r117, %r6;
	mov.u32 	%r1025, %r1034;
	@%p16 bra 	$L__BB8_56;
	ld.global.u32 	%r1025, [%rd10+1536];
$L__BB8_56:
	add.s32 	%r120, %r87, 416;
	setp.ge.u32 	%p17, %r120, %r6;
	mov.u32 	%r1026, %r1034;
	@%p17 bra 	$L__BB8_58;
	ld.global.u32 	%r1026, [%rd10+1664];
$L__BB8_58:
	add.s32 	%r252, %r87, 448;
	setp.ge.u32 	%p18, %r252, %r6;
	mov.u32 	%r1027, %r1034;
	@%p18 bra 	$L__BB8_60;
	ld.global.u32 	%r1027, [%rd10+1792];
$L__BB8_60:
	add.s32 	%r253, %r87, 480;
	setp.ge.u32 	%p19, %r253, %r6;
	mov.u32 	%r1028, %r1034;
	@%p19 bra 	$L__BB8_62;
	ld.global.u32 	%r1028, [%rd10+1920];
$L__BB8_62:
	add.s32 	%r254, %r87, 512;
	setp.ge.u32 	%p20, %r254, %r6;
	mov.u32 	%r1029, %r1034;
	@%p20 bra 	$L__BB8_64;
	ld.global.u32 	%r1029, [%rd10+2048];
$L__BB8_64:
	add.s32 	%r129, %r87, 544;
	setp.ge.u32 	%p21, %r129, %r6;
	mov.u32 	%r1030, %r1034;
	@%p21 bra 	$L__BB8_66;
	ld.global.u32 	%r1030, [%rd10+2176];
$L__BB8_66:
	add.s32 	%r132, %r87, 576;
	setp.ge.u32 	%p22, %r132, %r6;
	mov.u32 	%r1031, %r1034;
	@%p22 bra 	$L__BB8_68;
	ld.global.u32 	%r1031, [%rd10+2304];
$L__BB8_68:
	add.s32 	%r255, %r87, 608;
	setp.ge.u32 	%p23, %r255, %r6;
	mov.u32 	%r1032, %r1034;
	@%p23 bra 	$L__BB8_70;
	ld.global.u32 	%r1032, [%rd10+2432];
$L__BB8_70:
	add.s32 	%r256, %r87, 640;
	setp.ge.u32 	%p24, %r256, %r6;
	mov.u32 	%r1033, %r1034;
	@%p24 bra 	$L__BB8_72;
	ld.global.u32 	%r1033, [%rd10+2560];
$L__BB8_72:
	add.s32 	%r139, %r87, 672;
	setp.ge.u32 	%p25, %r139, %r6;
	@%p25 bra 	$L__BB8_74;
	ld.global.u32 	%r1034, [%rd10+2688];
$L__BB8_74:
	// begin inline asm
	mov.u32 %r257, %laneid;
	// end inline asm
	shr.u32 	%r143, %r85, 5;
	mad.lo.s32 	%r258, %r143, 704, %r257;
	shl.b32 	%r259, %r258, 2;
	mov.u32 	%r260, _ZZN3cub18CUB_300001_SM_10006detail4scan16DeviceScanKernelINS2_10policy_hubIiiijN4cuda3std3__44plusIvEEE10Policy1000EN6thrust24THRUST_300001_SM_1000_NS10device_ptrIiEESF_NS0_13ScanTileStateIiLb1EEES9_NS1_10InputValueIiPiEEjiLb0EiEEvT0_T1_T2_iT3_T4_T5_E12temp_storage;
	add.s32 	%r144, %r260, %r259;
	st.shared.u32 	[%r144], %r1013;
	st.shared.u32 	[%r144+128], %r1014;
	st.shared.u32 	[%r144+256], %r1015;
	st.shared.u32 	[%r144+384], %r1016;
	st.shared.u32 	[%r144+512], %r1017;
	st.shared.u32 	[%r144+640], %r1018;
	st.shared.u32 	[%r144+768], %r1019;
	st.shared.u32 	[%r144+896], %r1020;
	st.shared.u32 	[%r144+1024], %r1021;
	st.shared.u32 	[%r144+1152], %r1022;
	st.shared.u32 	[%r144+1280], %r1023;
	st.shared.u32 	[%r144+1408], %r1024;
	st.shared.u32 	[%r144+1536], %r1025;
	st.shared.u32 	[%r144+1664], %r1026;
	st.shared.u32 	[%r144+1792], %r1027;
	st.shared.u32 	[%r144+1920], %r1028;
	st.shared.u32 	[%r144+2048], %r1029;
	st.shared.u32 	[%r144+2176], %r1030;
	st.shared.u32 	[%r144+2304], %r1031;
	st.shared.u32 	[%r144+2432], %r1032;
	st.shared.u32 	[%r144+2560], %r1033;
	st.shared.u32 	[%r144+2688], %r1034;
	bar.warp.sync 	-1;
	mad.lo.s32 	%r145, %r257, 84, %r144;
	ld.shared.v2.u32 	{%r146, %r147}, [%r145];
	ld.shared.v2.u32 	{%r148, %r149}, [%r145+8];
	ld.shared.v2.u32 	{%r150, %r151}, [%r145+16];
	ld.shared.v2.u32 	{%r152, %r153}, [%r145+24];
	ld.shared.v2.u32 	{%r154, %r155}, [%r145+32];
	ld.shared.v2.u32 	{%r156, %r157}, [%r145+40];
	ld.shared.v2.u32 	{%r158, %r159}, [%r145+48];
	ld.shared.v2.u32 	{%r160, %r161}, [%r145+56];
	ld.shared.v2.u32 	{%r162, %r163}, [%r145+64];
	ld.shared.v2.u32 	{%r164, %r165}, [%r145+72];
	ld.shared.v2.u32 	{%r166, %r167}, [%r145+80];
	bar.sync 	0;
	setp.ne.s32 	%p26, %r998, 0;
	@%p26 bra 	$L__BB8_78;
	add.s32 	%r490, %r147, %r146;
	add.s32 	%r491, %r148, %r490;
	add.s32 	%r492, %r149, %r491;
	add.s32 	%r493, %r150, %r492;
	add.s32 	%r494, %r151, %r493;
	add.s32 	%r495, %r152, %r494;
	add.s32 	%r496, %r153, %r495;
	add.s32 	%r497, %r154, %r496;
	add.s32 	%r498, %r155, %r497;
	add.s32 	%r499, %r156, %r498;
	add.s32 	%r500, %r157, %r499;
	add.s32 	%r501, %r158, %r500;
	add.s32 	%r502, %r159, %r501;
	add.s32 	%r503, %r160, %r502;
	add.s32 	%r504, %r161, %r503;
	add.s32 	%r505, %r162, %r504;
	add.s32 	%r506, %r163, %r505;
	add.s32 	%r507, %r164, %r506;
	add.s32 	%r508, %r165, %r507;
	add.s32 	%r509, %r166, %r508;
	add.s32 	%r464, %r167, %r509;
	mov.b32 	%r462, 1;
	mov.b32 	%r487, 0;
	mov.b32 	%r489, -1;
	// begin inline asm
	{  .reg .s32 r0;  .reg .pred p;  shfl.sync.up.b32 r0|p, %r464, %r462, %r487, %r489;  @p add.s32 r0, r0, %r464;  mov.s32 %r460, r0;}
	// end inline asm
	mov.b32 	%r468, 2;
	// begin inline asm
	{  .reg .s32 r0;  .reg .pred p;  shfl.sync.up.b32 r0|p, %r460, %r468, %r487, %r489;  @p add.s32 r0, r0, %r460;  mov.s32 %r466, r0;}
	// end inline asm
	mov.b32 	%r474, 4;
	// begin inline asm
	{  .reg .s32 r0;  .reg .pred p;  shfl.sync.up.b32 r0|p, %r466, %r474, %r487, %r489;  @p add.s32 r0, r0, %r466;  mov.s32 %r472, r0;}
	// end inline asm
	mov.b32 	%r480, 8;
	// begin inline asm
	{  .reg .s32 r0;  .reg .pred p;  shfl.sync.up.b32 r0|p, %r472, %r480, %r487, %r489;  @p add.s32 r0, r0, %r472;  mov.s32 %r478, r0;}
	// end inline asm
	mov.b32 	%r486, 16;
	// begin inline asm
	{  .reg .s32 r0;  .reg .pred p;  shfl.sync.up.b32 r0|p, %r478, %r486, %r487, %r489;  @p add.s32 r0, r0, %r478;  mov.s32 %r484, r0;}
	// end inline asm
	setp.ne.s32 	%p68, %r257, 31;
	@%p68 bra 	$L__BB8_77;
	shl.b32 	%r510, %r143, 2;
	mov.u32 	%r511, _ZZN3cub18CUB_300001_SM_10006detail4scan16DeviceScanKernelINS2_10policy_hubIiiijN4cuda3std3__44plusIvEEE10Policy1000EN6thrust24THRUST_300001_SM_1000_NS10device_ptrIiEESF_NS0_13ScanTileStateIiLb1EEES9_NS1_10InputValueIiPiEEjiLb0EiEEvT0_T1_T2_iT3_T4_T5_E12temp_storage;
	add.s32 	%r512, %r511, %r510;
	st.shared.u32 	[%r512+16], %r484;
$L__BB8_77:
	bar.sync 	0;
	ld.shared.v4.u32 	{%r513, %r514, %r515, %r516}, [_ZZN3cub18CUB_300001_SM_10006detail4scan16DeviceScanKernelINS2_10policy_hubIiiijN4cuda3std3__44plusIvEEE10Policy1000EN6thrust24THRUST_300001_SM_1000_NS10device_ptrIiEESF_NS0_13ScanTileStateIiLb1EEES9_NS1_10InputValueIiPiEEjiLb0EiEEvT0_T1_T2_iT3_T4_T5_E12temp_storage+16];
	add.s32 	%r517, %r514, %r513;
	setp.eq.s32 	%p69, %r143, 2;
	selp.b32 	%r518, %r517, %r513, %p69;
	add.s32 	%r519, %r517, %r515;
	setp.eq.s32 	%p70, %r143, 3;
	selp.b32 	%r520, %r519, %r518, %p70;
	add.s32 	%r521, %r519, %r516;
	setp.eq.s32 	%p71, %r143, 4;
	selp.b32 	%r522, %r521, %r520, %p71;
	ld.shared.v4.u32 	{%r523, %r524, %r525, %r526}, [_ZZN3cub18CUB_300001_SM_10006detail4scan16DeviceScanKernelINS2_10policy_hubIiiijN4cuda3std3__44plusIvEEE10Policy1000EN6thrust24THRUST_300001_SM_1000_NS10device_ptrIiEESF_NS0_13ScanTileStateIiLb1EEES9_NS1_10InputValueIiPiEEjiLb0EiEEvT0_T1_T2_iT3_T4_T5_E12temp_storage+32];
	add.s32 	%r527, %r521, %r523;
	setp.eq.s32 	%p72, %r143, 5;
	selp.b32 	%r528, %r527, %r522, %p72;
	add.s32 	%r529, %r527, %r524;
	setp.eq.s32 	%p73, %r143, 6;
	selp.b32 	%r530, %r529, %r528, %p73;
	add.s32 	%r531, %r529, %r525;
	setp.eq.s32 	%p74, %r143, 7;
	selp.b32 	%r532, %r531, %r530, %p74;
	add.s32 	%r533, %r531, %r526;
	setp.eq.s32 	%p75, %r143, 8;
	selp.b32 	%r534, %r533, %r532, %p75;
	.pragma "used_bytes_mask 4095";
	ld.shared.v4.u32 	{%r535, %r536, %r537, %r538}, [_ZZN3cub18CUB_300001_SM_10006detail4scan16DeviceScanKernelINS2_10policy_hubIiiijN4cuda3std3__44plusIvEEE10Policy1000EN6thrust24THRUST_300001_SM_1000_NS10device_ptrIiEESF_NS0_13ScanTileStateIiLb1EEES9_NS1_10InputValueIiPiEEjiLb0EiEEvT0_T1_T2_iT3_T4_T5_E12temp_storage+48];
	add.s32 	%r539, %r533, %r535;
	setp.eq.s32 	%p76, %r143, 9;
	selp.b32 	%r540, %r539, %r534, %p76;
	add.s32 	%r541, %r539, %r536;
	setp.eq.s32 	%p77, %r143, 10;
	selp.b32 	%r542, %r541, %r540, %p77;
	add.s32 	%r543, %r541, %r537;
	setp.eq.s32 	%p78, %r143, 11;
	selp.b32 	%r544, %r543, %r542, %p78;
	setp.lt.u32 	%p79, %r85, 32;
	selp.b32 	%r545, 0, %r544, %p79;
	setp.eq.s32 	%p80, %r257, 0;
	sub.s32 	%r546, %r484, %r464;
	selp.b32 	%r547, 0, %r546, %p80;
	add.s32 	%r548, %r547, %r997;
	add.s32 	%r1049, %r548, %r545;
	bra.uni 	$L__BB8_97;
$L__BB8_78:
	add.s32 	%r291, %r147, %r146;
	add.s32 	%r292, %r148, %r291;
	add.s32 	%r293, %r149, %r292;
	add.s32 	%r294, %r150, %r293;
	add.s32 	%r295, %r151, %r294;
	add.s32 	%r296, %r152, %r295;
	add.s32 	%r297, %r153, %r296;
	add.s32 	%r298, %r154, %r297;
	add.s32 	%r299, %r155, %r298;
	add.s32 	%r300, %r156, %r299;
	add.s32 	%r301, %r157, %r300;
	add.s32 	%r302, %r158, %r301;
	add.s32 	%r303, %r159, %r302;
	add.s32 	%r304, %r160, %r303;
	add.s32 	%r305, %r161, %r304;
	add.s32 	%r306, %r162, %r305;
	add.s32 	%r307, %r163, %r306;
	add.s32 	%r308, %r164, %r307;
	add.s32 	%r309, %r165, %r308;
	add.s32 	%r310, %r166, %r309;
	add.s32 	%r265, %r167, %r310;
	mov.b32 	%r263, 1;
	mov.b32 	%r288, 0;
	mov.b32 	%r290, -1;
	// begin inline asm
	{  .reg .s32 r0;  .reg .pred p;  shfl.sync.up.b32 r0|p, %r265, %r263, %r288, %r290;  @p add.s32 r0, r0, %r265;  mov.s32 %r261, r0;}
	// end inline asm
	mov.b32 	%r269, 2;
	// begin inline asm
	{  .reg .s32 r0;  .reg .pred p;  shfl.sync.up.b32 r0|p, %r261, %r269, %r288, %r290;  @p add.s32 r0, r0, %r261;  mov.s32 %r267, r0;}
	// end inline asm
	mov.b32 	%r275, 4;
	// begin inline asm
	{  .reg .s32 r0;  .reg .pred p;  shfl.sync.up.b32 r0|p, %r267, %r275, %r288, %r290;  @p add.s32 r0, r0, %r267;  mov.s32 %r273, r0;}
	// end inline asm
	mov.b32 	%r281, 8;
	// begin inline asm
	{  .reg .s32 r0;  .reg .pred p;  shfl.sync.up.b32 r0|p, %r273, %r281, %r288, %r290;  @p add.s32 r0, r0, %r273;  mov.s32 %r279, r0;}
	// end inline asm
	mov.b32 	%r287, 16;
	// begin inline asm
	{  .reg .s32 r0;  .reg .pred p;  shfl.sync.up.b32 r0|p, %r279, %r287, %r288, %r290;  @p add.s32 r0, r0, %r279;  mov.s32 %r285, r0;}
	// end inline asm
	setp.ne.s32 	%p27, %r257, 31;
	@%p27 bra 	$L__BB8_80;
	shl.b32 	%r311, %r143, 2;
	mov.u32 	%r312, _ZZN3cub18CUB_300001_SM_10006detail4scan16DeviceScanKernelINS2_10policy_hubIiiijN4cuda3std3__44plusIvEEE10Policy1000EN6thrust24THRUST_300001_SM_1000_NS10device_ptrIiEESF_NS0_13ScanTileStateIiLb1EEES9_NS1_10InputValueIiPiEEjiLb0EiEEvT0_T1_T2_iT3_T4_T5_E12temp_storage;
	add.s32 	%r313, %r312, %r311;
	st.shared.u32 	[%r313+16], %r285;
$L__BB8_80:
	sub.s32 	%r314, %r285, %r265;
	bar.sync 	0;
	ld.shared.v4.u32 	{%r315, %r316, %r317, %r318}, [_ZZN3cub18CUB_300001_SM_10006detail4scan16DeviceScanKernelINS2_10policy_hubIiiijN4cuda3std3__44plusIvEEE10Policy1000EN6thrust24THRUST_300001_SM_1000_NS10device_ptrIiEESF_NS0_13ScanTileStateIiLb1EEES9_NS1_10InputValueIiPiEEjiLb0EiEEvT0_T1_T2_iT3_T4_T5_E12temp_storage+16];
	add.s32 	%r319, %r316, %r315;
	setp.eq.s32 	%p28, %r143, 2;
	selp.b32 	%r320, %r319, %r315, %p28;
	add.s32 	%r321, %r319, %r317;
	setp.eq.s32 	%p29, %r143, 3;
	selp.b32 	%r322, %r321, %r320, %p29;
	add.s32 	%r323, %r321, %r318;
	setp.eq.s32 	%p30, %r143, 4;
	selp.b32 	%r324, %r323, %r322, %p30;
	ld.shared.v4.u32 	{%r325, %r326, %r327, %r328}, [_ZZN3cub18CUB_300001_SM_10006detail4scan16DeviceScanKernelINS2_10policy_hubIiiijN4cuda3std3__44plusIvEEE10Policy1000EN6thrust24THRUST_300001_SM_1000_NS10device_ptrIiEESF_NS0_13ScanTileStateIiLb1EEES9_NS1_10InputValueIiPiEEjiLb0EiEEvT0_T1_T2_iT3_T4_T5_E12temp_storage+32];
	add.s32 	%r329, %r323, %r325;
	setp.eq.s32 	%p31, %r143, 5;
	selp.b32 	%r330, %r329, %r324, %p31;
	add.s32 	%r331, %r329, %r326;
	setp.eq.s32 	%p32, %r143, 6;
	selp.b32 	%r332, %r331, %r330, %p32;
	add.s32 	%r333, %r331, %r327;
	setp.eq.s32 	%p33, %r143, 7;
	selp.b32 	%r334, %r333, %r332, %p33;
	add.s32 	%r335, %r333, %r328;
	setp.eq.s32 	%p34, %r143, 8;
	selp.b32 	%r336, %r335, %r334, %p34;
	ld.shared.v4.u32 	{%r337, %r338, %r339, %r340}, [_ZZN3cub18CUB_300001_SM_10006detail4scan16DeviceScanKernelINS2_10policy_hubIiiijN4cuda3std3__44plusIvEEE10Policy1000EN6thrust24THRUST_300001_SM_1000_NS10device_ptrIiEESF_NS0_13ScanTileStateIiLb1EEES9_NS1_10InputValueIiPiEEjiLb0EiEEvT0_T1_T2_iT3_T4_T5_E12temp_storage+48];
	add.s32 	%r341, %r335, %r337;
	setp.eq.s32 	%p35, %r143, 9;
	selp.b32 	%r342, %r341, %r336, %p35;
	add.s32 	%r343, %r341, %r338;
	setp.eq.s32 	%p36, %r143, 10;
	selp.b32 	%r344, %r343, %r342, %p36;
	add.s32 	%r345, %r343, %r339;
	setp.eq.s32 	%p37, %r143, 11;
	selp.b32 	%r346, %r345, %r344, %p37;
	add.s32 	%r173, %r345, %r340;
	setp.gt.u32 	%p38, %r85, 31;
	setp.lt.u32 	%p39, %r85, 32;
	setp.eq.s32 	%p40, %r257, 0;
	selp.b32 	%r347, 0, %r314, %p40;
	add.s32 	%r1048, %r346, %r347;
	selp.b32 	%r175, %r314, %r1048, %p39;
	@%p38 bra 	$L__BB8_96;
	setp.ne.s32 	%p41, %r85, 0;
	mul.wide.s32 	%rd21, %r998, 8;
	add.s64 	%rd11, %rd16, %rd21;
	@%p41 bra 	$L__BB8_83;
	st.shared.u32 	[_ZZN3cub18CUB_300001_SM_10006detail4scan16DeviceScanKernelINS2_10policy_hubIiiijN4cuda3std3__44plusIvEEE10Policy1000EN6thrust24THRUST_300001_SM_1000_NS10device_ptrIiEESF_NS0_13ScanTileStateIiLb1EEES9_NS1_10InputValueIiPiEEjiLb0EiEEvT0_T1_T2_iT3_T4_T5_E12temp_storage+12], %r173;
	add.s64 	%rd22, %rd11, 256;
	mov.b32 	%r348, 100;
	// begin inline asm
	st.relaxed.gpu.v2.u32 [%rd22], {%r348, %r173};
	// end inline asm
$L__BB8_83:
	not.b32 	%r354, %r85;
	add.s32 	%r1043, %r998, %r354;
	mov.b32 	%r350, 830;
	// begin inline asm
	nanosleep.u32 %r350;
	// end inline asm
	mul.wide.s32 	%rd24, %r1043, 8;
	add.s64 	%rd25, %rd16, %rd24;
	add.s64 	%rd23, %rd25, 256;
	// begin inline asm
	ld.relaxed.gpu.v2.u32 {%r1045, %r1037}, [%rd23];
	// end inline asm
	mov.b32 	%r1038, 952;
$L__BB8_84:
	setp.eq.s32 	%p42, %r1045, 99;
	mov.b32 	%r355, -1;
	vote.sync.any.pred 	%p43, %p42, %r355;
	not.pred 	%p44, %p43;
	@%p44 bra 	$L__BB8_86;
	mul.lo.s32 	%r458, %r998, 16807;
	and.b32  	%r998, %r458, 2147483647;
	add.s32 	%r459, %r1038, 1;
	rem.u32 	%r455, %r998, %r459;
	// begin inline asm
	nanosleep.u32 %r455;
	// end inline asm
	shr.u32 	%r1038, %r1038, 1;
	// begin inline asm
	ld.relaxed.gpu.v2.u32 {%r1045, %r1037}, [%rd23];
	// end inline asm
	bra.uni 	$L__BB8_84;
$L__BB8_86:
	setp.eq.s32 	%p45, %r1045, 101;
	mov.b32 	%r382, -1;
	vote.sync.ballot.b32 	%r384, %p45, %r382;
	// begin inline asm
	mov.u32 %r357, %lanemask_ge;
	// end inline asm
	and.b32  	%r385, %r384, %r357;
	or.b32  	%r386, %r385, -2147483648;
	add.s32 	%r387, %r386, -1;
	not.b32 	%r388, %r386;
	and.b32  	%r389, %r388, %r387;
	popc.b32 	%r361, %r389;
	mov.b32 	%r360, 1;
	// begin inline asm
	shfl.sync.down.b32 %r358, %r1037, %r360, %r361, %r382;
	// end inline asm
	setp.lt.s32 	%p47, %r257, %r361;
	selp.b32 	%r390, %r358, 0, %p47;
	add.s32 	%r364, %r390, %r1037;
	mov.b32 	%r365, 2;
	// begin inline asm
	shfl.sync.down.b32 %r363, %r364, %r365, %r361, %r382;
	// end inline asm
	add.s32 	%r391, %r257, 2;
	setp.gt.s32 	%p48, %r391, %r361;
	selp.b32 	%r392, 0, %r363, %p48;
	add.s32 	%r369, %r364, %r392;
	mov.b32 	%r370, 4;
	// begin inline asm
	shfl.sync.down.b32 %r368, %r369, %r370, %r361, %r382;
	// end inline asm
	add.s32 	%r393, %r257, 4;
	setp.gt.s32 	%p49, %r393, %r361;
	selp.b32 	%r394, 0, %r368, %p49;
	add.s32 	%r374, %r369, %r394;
	mov.b32 	%r375, 8;
	// begin inline asm
	shfl.sync.down.b32 %r373, %r374, %r375, %r361, %r382;
	// end inline asm
	add.s32 	%r395, %r257, 8;
	setp.gt.s32 	%p50, %r395, %r361;
	selp.b32 	%r396, 0, %r373, %p50;
	add.s32 	%r379, %r374, %r396;
	mov.b32 	%r380, 16;
	// begin inline asm
	shfl.sync.down.b32 %r378, %r379, %r380, %r361, %r382;
	// end inline asm
	add.s32 	%r397, %r257, 16;
	setp.gt.s32 	%p51, %r397, %r361;
	selp.b32 	%r398, 0, %r378, %p51;
	add.s32 	%r1041, %r379, %r398;
	add.s64 	%rd12, %rd16, 256;
	mov.b32 	%r1039, 952;
$L__BB8_87:
	setp.ne.s32 	%p52, %r1045, 101;
	mov.b32 	%r399, -1;
	vote.sync.all.pred 	%p53, %p52, %r399;
	not.pred 	%p54, %p53;
	@%p54 bra 	$L__BB8_92;
	shr.u32 	%r1039, %r1039, 1;
	mul.wide.s32 	%rd28, %r1043, 8;
	add.s64 	%rd29, %rd12, %rd28;
	add.s64 	%rd27, %rd29, -256;
	// begin inline asm
	ld.relaxed.gpu.v2.u32 {%r1045, %r1046}, [%rd27];
	// end inline asm
	mov.u32 	%r1047, %r1039;
$L__BB8_89:
	setp.eq.s32 	%p58, %r1045, 99;
	mov.b32 	%r407, -1;
	vote.sync.any.pred 	%p59, %p58, %r407;
	not.pred 	%p60, %p59;
	@%p60 bra 	$L__BB8_91;
	mul.lo.s32 	%r453, %r998, 16807;
	and.b32  	%r998, %r453, 2147483647;
	add.s32 	%r454, %r1047, 1;
	rem.u32 	%r450, %r998, %r454;
	// begin inline asm
	nanosleep.u32 %r450;
	// end inline asm
	shr.u32 	%r1047, %r1047, 1;
	// begin inline asm
	ld.relaxed.gpu.v2.u32 {%r1045, %r1046}, [%rd27];
	// end inline asm
	bra.uni 	$L__BB8_89;
$L__BB8_91:
	setp.eq.s32 	%p61, %r1045, 101;
	mov.b32 	%r433, -1;
	vote.sync.ballot.b32 	%r434, %p61, %r433;
	and.b32  	%r435, %r434, %r357;
	or.b32  	%r436, %r435, -2147483648;
	add.s32 	%r437, %r436, -1;
	not.b32 	%r438, %r436;
	and.b32  	%r439, %r438, %r437;
	popc.b32 	%r412, %r439;
	mov.b32 	%r411, 1;
	// begin inline asm
	shfl.sync.down.b32 %r409, %r1046, %r411, %r412, %r433;
	// end inline asm
	setp.lt.s32 	%p63, %r257, %r412;
	selp.b32 	%r440, %r409, 0, %p63;
	add.s32 	%r415, %r440, %r1046;
	mov.b32 	%r416, 2;
	// begin inline asm
	shfl.sync.down.b32 %r414, %r415, %r416, %r412, %r433;
	// end inline asm
	add.s32 	%r441, %r257, 2;
	setp.gt.s32 	%p64, %r441, %r412;
	selp.b32 	%r442, 0, %r414, %p64;
	add.s32 	%r420, %r415, %r442;
	mov.b32 	%r421, 4;
	// begin inline asm
	shfl.sync.down.b32 %r419, %r420, %r421, %r412, %r433;
	// end inline asm
	add.s32 	%r443, %r257, 4;
	setp.gt.s32 	%p65, %r443, %r412;
	selp.b32 	%r444, 0, %r419, %p65;
	add.s32 	%r425, %r420, %r444;
	mov.b32 	%r426, 8;
	// begin inline asm
	shfl.sync.down.b32 %r424, %r425, %r426, %r412, %r433;
	// end inline asm
	add.s32 	%r445, %r257, 8;
	setp.gt.s32 	%p66, %r445, %r412;
	selp.b32 	%r446, 0, %r424, %p66;
	add.s32 	%r430, %r425, %r446;
	mov.b32 	%r431, 16;
	// begin inline asm
	shfl.sync.down.b32 %r429, %r430, %r431, %r412, %r433;
	// end inline asm
	add.s32 	%r447, %r257, 16;
	setp.gt.s32 	%p67, %r447, %r412;
	selp.b32 	%r448, 0, %r429, %p67;
	add.s32 	%r449, %r448, %r1041;
	add.s32 	%r1041, %r449, %r430;
	add.s32 	%r1043, %r1043, -32;
	bra.uni 	$L__BB8_87;
$L__BB8_92:
	@%p41 bra 	$L__BB8_94;
	add.s32 	%r402, %r1041, %r173;
	add.s64 	%rd26, %rd11, 256;
	mov.b32 	%r401, 101;
	// begin inline asm
	st.relaxed.gpu.v2.u32 [%rd26], {%r401, %r402};
	// end inline asm
	st.shared.u32 	[_ZZN3cub18CUB_300001_SM_10006detail4scan16DeviceScanKernelINS2_10policy_hubIiiijN4cuda3std3__44plusIvEEE10Policy1000EN6thrust24THRUST_300001_SM_1000_NS10device_ptrIiEESF_NS0_13ScanTileStateIiLb1EEES9_NS1_10InputValueIiPiEEjiLb0EiEEvT0_T1_T2_iT3_T4_T5_E12temp_storage+4], %r1041;
	st.shared.u32 	[_ZZN3cub18CUB_300001_SM_10006detail4scan16DeviceScanKernelINS2_10policy_hubIiiijN4cuda3std3__44plusIvEEE10Policy1000EN6thrust24THRUST_300001_SM_1000_NS10device_ptrIiEESF_NS0_13ScanTileStateIiLb1EEES9_NS1_10InputValueIiPiEEjiLb0EiEEvT0_T1_T2_iT3_T4_T5_E12temp_storage+8], %r402;
$L__BB8_94:
	setp.ne.s32 	%p56, %r257, 0;
	mov.u32 	%r1048, %r175;
	@%p56 bra 	$L__BB8_96;
	st.shared.u32 	[_ZZN3cub18CUB_300001_SM_10006detail4scan16DeviceScanKernelINS2_10policy_hubIiiijN4cuda3std3__44plusIvEEE10Policy1000EN6thrust24THRUST_300001_SM_1000_NS10device_ptrIiEESF_NS0_13ScanTileStateIiLb1EEES9_NS1_10InputValueIiPiEEjiLb0EiEEvT0_T1_T2_iT3_T4_T5_E12temp_storage+76], %r1041;
	mov.u32 	%r1048, %r1041;
$L__BB8_96:
	bar.sync 	0;
	setp.eq.s32 	%p57, %r85, 0;
	ld.shared.u32 	%r403, [_ZZN3cub18CUB_300001_SM_10006detail4scan16DeviceScanKernelINS2_10policy_hubIiiijN4cuda3std3__44plusIvEEE10Policy1000EN6thrust24THRUST_300001_SM_1000_NS10device_ptrIiEESF_NS0_13ScanTileStateIiLb1EEES9_NS1_10InputValueIiPiEEjiLb0EiEEvT0_T1_T2_iT3_T4_T5_E12temp_storage+76];
	selp.b32 	%r404, 0, %r403, %p57;
	add.s32 	%r1049, %r404, %r1048;
$L__BB8_97:
	add.s32 	%r549, %r1049, %r146;
	add.s32 	%r550, %r147, %r549;
	add.s32 	%r551, %r148, %r550;
	add.s32 	%r552, %r149, %r551;
	add.s32 	%r553, %r150, %r552;
	add.s32 	%r554, %r151, %r553;
	add.s32 	%r555, %r152, %r554;
	add.s32 	%r556, %r153, %r555;
	add.s32 	%r557, %r154, %r556;
	add.s32 	%r558, %r155, %r557;
	add.s32 	%r559, %r156, %r558;
	add.s32 	%r560, %r157, %r559;
	add.s32 	%r561, %r158, %r560;
	add.s32 	%r562, %r159, %r561;
	add.s32 	%r563, %r160, %r562;
	add.s32 	%r564, %r161, %r563;
	add.s32 	%r565, %r162, %r564;
	add.s32 	%r566, %r163, %r565;
	add.s32 	%r567, %r164, %r566;
	add.s32 	%r568, %r165, %r567;
	add.s32 	%r569, %r166, %r568;
	bar.sync 	0;
	st.shared.v2.u32 	[%r145], {%r1049, %r549};
	st.shared.v2.u32 	[%r145+8], {%r550, %r551};
	st.shared.v2.u32 	[%r145+16], {%r552, %r553};
	st.shared.v2.u32 	[%r145+24], {%r554, %r555};
	st.shared.v2.u32 	[%r145+32], {%r556, %r557};
	st.shared.v2.u32 	[%r145+40], {%r558, %r559};
	st.shared.v2.u32 	[%r145+48], {%r560, %r561};
	st.shared.v2.u32 	[%r145+56], {%r562, %r563};
	st.shared.v2.u32 	[%r145+64], {%r564, %r565};
	st.shared.v2.u32 	[%r145+72], {%r566, %r567};
	st.shared.v2.u32 	[%r145+80], {%r568, %r569};
	bar.warp.sync 	-1;
	ld.shared.u32 	%r214, [%r144];
	ld.shared.u32 	%r215, [%r144+128];
	ld.shared.u32 	%r216, [%r144+256];
	ld.shared.u32 	%r217, [%r144+384];
	ld.shared.u32 	%r218, [%r144+512];
	ld.shared.u32 	%r219, [%r144+640];
	ld.shared.u32 	%r220, [%r144+768];
	ld.shared.u32 	%r221, [%r144+896];
	ld.shared.u32 	%r222, [%r144+1024];
	ld.shared.u32 	%r223, [%r144+1152];
	ld.shared.u32 	%r224, [%r144+1280];
	ld.shared.u32 	%r225, [%r144+1408];
	ld.shared.u32 	%r226, [%r144+1536];
	ld.shared.u32 	%r227, [%r144+1664];
	ld.shared.u32 	%r228, [%r144+1792];
	ld.shared.u32 	%r229, [%r144+1920];
	ld.shared.u32 	%r230, [%r144+2048];
	ld.shared.u32 	%r231, [%r144+2176];
	ld.shared.u32 	%r232, [%r144+2304];
	ld.shared.u32 	%r233, [%r144+2432];
	ld.shared.u32 	%r234, [%r144+2560];
	ld.shared.u32 	%r235, [%r144+2688];
	setp.ne.s32 	%p81, %r85, 0;
	@%p81 bra 	$L__BB8_99;
	st.volatile.shared.u32 	[_ZZN3cub18CUB_300001_SM_10006detail4scan16DeviceScanKernelINS2_10policy_hubIiiijN4cuda3std3__44plusIvEEE10Policy1000EN6thrust24THRUST_300001_SM_1000_NS10device_ptrIiEESF_NS0_13ScanTileStateIiLb1EEES9_NS1_10InputValueIiPiEEjiLb0EiEEvT0_T1_T2_iT3_T4_T5_E12temp_storage+33792], %r6;
$L__BB8_99:
	ld.param.u32 	%r996, [_ZN3cub18CUB_300001_SM_10006detail4scan16DeviceScanKernelINS2_10policy_hubIiiijN4cuda3std3__44plusIvEEE10Policy1000EN6thrust24THRUST_300001_SM_1000_NS10device_ptrIiEESF_NS0_13ScanTileStateIiLb1EEES9_NS1_10InputValueIiPiEEjiLb0EiEEvT0_T1_T2_iT3_T4_T5__param_3];
	bar.sync 	0;
	ld.volatile.shared.u32 	%r236, [_ZZN3cub18CUB_300001_SM_10006detail4scan16DeviceScanKernelINS2_10policy_hubIiiijN4cuda3std3__44plusIvEEE10Policy1000EN6thrust24THRUST_300001_SM_1000_NS10device_ptrIiEESF_NS0_13ScanTileStateIiLb1EEES9_NS1_10InputValueIiPiEEjiLb0EiEEvT0_T1_T2_iT3_T4_T5_E12temp_storage+33792];
	cvt.u64.u32 	%rd36, %r87;
	mov.u32 	%r570, %ctaid.x;
	add.s32 	%r571, %r996, %r570;
	mul.lo.s32 	%r572, %r571, 8448;
	cvt.u64.u32 	%rd37, %r572;
	add.s64 	%rd38, %rd36, %rd37;
	setp.ge.s32 	%p82, %r87, %r236;
	shl.b64 	%rd39, %rd38, 2;
	add.s64 	%rd13, %rd4, %rd39;
	@%p82 bra 	$L__BB8_101;
	st.global.u32 	[%rd13], %r214;
$L__BB8_101:
	setp.ge.s32 	%p83, %r90, %r236;
	@%p83 bra 	$L__BB8_103;
	st.global.u32 	[%rd13+128], %r215;
$L__BB8_103:
	setp.ge.s32 	%p84, %r93, %r236;
	@%p84 bra 	$L__BB8_105;
	st.global.u32 	[%rd13+256], %r216;
$L__BB8_105:
	setp.ge.s32 	%p85, %r96, %r236;
	@%p85 bra 	$L__BB8_107;
	st.global.u32 	[%rd13+384], %r217;
$L__BB8_107:
	mov.u32 	%r573, %tid.x;
	and.b32  	%r574, %r573, 992;
	mul.lo.s32 	%r575, %r574, 22;
	and.b32  	%r576, %r573, 31;
	or.b32  	%r577, %r575, %r576;
	add.s32 	%r578, %r577, 128;
	setp.ge.s32 	%p86, %r578, %r236;
	@%p86 bra 	$L__BB8_109;
	st.global.u32 	[%rd13+512], %r218;
$L__BB8_109:
	add.s32 	%r584, %r577, 160;
	setp.ge.s32 	%p87, %r584, %r236;
	@%p87 bra 	$L__BB8_111;
	st.global.u32 	[%rd13+640], %r219;
$L__BB8_111:
	add.s32 	%r590, %r577, 192;
	setp.ge.s32 	%p88, %r590, %r236;
	@%p88 bra 	$L__BB8_113;
	st.global.u32 	[%rd13+768], %r220;
$L__BB8_113:
	add.s32 	%r596, %r577, 224;
	setp.ge.s32 	%p89, %r596, %r236;
	@%p89 bra 	$L__BB8_115;
	st.global.u32 	[%rd13+896], %r221;
$L__BB8_115:
	add.s32 	%r602, %r577, 256;
	setp.ge.s32 	%p90, %r602, %r236;
	@%p90 bra 	$L__BB8_117;
	st.global.u32 	[%rd13+1024], %r222;
$L__BB8_117:
	add.s32 	%r608, %r577, 288;
	setp.ge.s32 	%p91, %r608, %r236;
	@%p91 bra 	$L__BB8_119;
	st.global.u32 	[%rd13+1152], %r223;
$L__BB8_119:
	setp.ge.s32 	%p92, %r111, %r236;
	@%p92 bra 	$L__BB8_121;
	st.global.u32 	[%rd13+1280], %r224;
$L__BB8_121:
	setp.ge.s32 	%p93, %r114, %r236;
	@%p93 bra 	$L__BB8_123;
	st.global.u32 	[%rd13+1408], %r225;
$L__BB8_123:
	setp.ge.s32 	%p94, %r117, %r236;
	@%p94 bra 	$L__BB8_125;
	st.global.u32 	[%rd13+1536], %r226;
$L__BB8_125:
	setp.ge.s32 	%p95, %r120, %r236;
	@%p95 bra 	$L__BB8_127;
	st.global.u32 	[%rd13+1664], %r227;
$L__BB8_127:
	add.s32 	%r614, %r577, 448;
	setp.ge.s32 	%p96, %r614, %r236;
	@%p96 bra 	$L__BB8_129;
	st.global.u32 	[%rd13+1792], %r228;
$L__BB8_129:
	add.s32 	%r620, %r577, 480;
	setp.ge.s32 	%p97, %r620, %r236;
	@%p97 bra 	$L__BB8_131;
	st.global.u32 	[%rd13+1920], %r229;
$L__BB8_131:
	add.s32 	%r626, %r577, 512;
	setp.ge.s32 	%p98, %r626, %r236;
	@%p98 bra 	$L__BB8_133;
	st.global.u32 	[%rd13+2048], %r230;
$L__BB8_133:
	setp.ge.s32 	%p99, %r129, %r236;
	@%p99 bra 	$L__BB8_135;
	st.global.u32 	[%rd13+2176], %r231;
$L__BB8_135:
	setp.ge.s32 	%p100, %r132, %r236;
	@%p100 bra 	$L__BB8_137;
	st.global.u32 	[%rd13+2304], %r232;
$L__BB8_137:
	add.s32 	%r632, %r577, 608;
	setp.ge.s32 	%p101, %r632, %r236;
	@%p101 bra 	$L__BB8_139;
	st.global.u32 	[%rd13+2432], %r233;
$L__BB8_139:
	add.s32 	%r638, %r577, 640;
	setp.ge.s32 	%p102, %r638, %r236;
	@%p102 bra 	$L__BB8_141;
	st.global.u32 	[%rd13+2560], %r234;
$L__BB8_141:
	setp.ge.s32 	%p103, %r139, %r236;
	@%p103 bra 	$L__BB8_143;
	st.global.u32 	[%rd13+2688], %r235;
$L__BB8_143:
	ret;

}
	// .globl	_ZN3cub18CUB_300001_SM_10006detail4scan16DeviceScanKernelINS2_10policy_hubIiiimN4cuda3std3__44plusIvEEE10Policy1000EN6thrust24THRUST_300001_SM_1000_NS10device_ptrIiEESF_NS0_13ScanTileStateIiLb1EEES9_NS1_10InputValueIiPiEEmiLb0EiEEvT0_T1_T2_iT3_T4_T5_
.visible .entry _ZN3cub18CUB_300001_SM_10006detail4scan16DeviceScanKernelINS2_10policy_hubIiiimN4cuda3std3__44plusIvEEE10Policy1000EN6thrust24THRUST_300001_SM_1000_NS10device_ptrIiEESF_NS0_13ScanTileStateIiLb1EEES9_NS1_10InputValueIiPiEEmiLb0EiEEvT0_T1_T2_iT3_T4_T5_(
	.param .align 8 .b8 _ZN3cub18CUB_300001_SM_10006detail4scan16DeviceScanKernelINS2_10policy_hubIiiimN4cuda3std3__44plusIvEEE10Policy1000EN6thrust24THRUST_300001_SM_1000_NS10device_ptrIiEESF_NS0_13ScanTileStateIiLb1EEES9_NS1_10InputValueIiPiEEmiLb0EiEEvT0_T1_T2_iT3_T4_T5__param_0[8],
	.param .align 8 .b8 _ZN3cub18CUB_300001_SM_10006detail4scan16DeviceScanKernelINS2_10policy_hubIiiimN4cuda3std3__44plusIvEEE10Policy1000EN6thrust24THRUST_300001_SM_1000_NS10device_ptrIiEESF_NS0_13ScanTileStateIiLb1EEES9_NS1_10InputValueIiPiEEmiLb0EiEEvT0_T1_T2_iT3_T4_T5__param_1[8],
	.param .align 8 .b8 _ZN3cub18CUB_300001_SM_10006detail4scan16DeviceScanKernelINS2_10policy_hubIiiimN4cuda3std3__44plusIvEEE10Policy1000EN6thrust24THRUST_300001_SM_1000_NS10device_ptrIiEESF_NS0_13ScanTileStateIiLb1EEES9_NS1_10InputValueIiPiEEmiLb0EiEEvT0_T1_T2_iT3_T4_T5__param_2[8],
	.param .u32 _ZN3cub18CUB_300001_SM_10006detail4scan16DeviceScanKernelINS2_10policy_hubIiiimN4cuda3std3__44plusIvEEE10Policy1000EN6thrust24THRUST_300001_SM_1000_NS10device_ptrIiEESF_NS0_13ScanTileStateIiLb1EEES9_NS1_10InputValueIiPiEEmiLb0EiEEvT0_T1_T2_iT3_T4_T5__param_3,
	.param .align 1 .b8 _ZN3cub18CUB_300001_SM_10006detail4scan16DeviceScanKernelINS2_10policy_hubIiiimN4cuda3std3__44plusIvEEE10Policy1000EN6thrust24THRUST_300001_SM_1000_NS10device_ptrIiEESF_NS0_13ScanTileStateIiLb1EEES9_NS1_10InputValueIiPiEEmiLb0EiEEvT0_T1_T2_iT3_T4_T5__param_4[1],
	.param .align 8 .b8 _ZN3cub18CUB_300001_SM_10006detail4scan16DeviceScanKernelINS2_10policy_hubIiiimN4cuda3std3__44plusIvEEE10Policy1000EN6thrust24THRUST_300001_SM_1000_NS10device_ptrIiEESF_NS0_13ScanTileStateIiLb1EEES9_NS1_10InputValueIiPiEEmiLb0EiEEvT0_T1_T2_iT3_T4_T5__param_5[16],
	.param .u64 _ZN3cub18CUB_300001_SM_10006detail4scan16DeviceScanKernelINS2_10policy_hubIiiimN4cuda3std3__44plusIvEEE10Policy1000EN6thrust24THRUST_300001_SM_1000_NS10device_ptrIiEESF_NS0_13ScanTileStateIiLb1EEES9_NS1_10InputValueIiPiEEmiLb0EiEEvT0_T1_T2_iT3_T4_T5__param_6
)
.maxntid 416
{
	.reg .pred 	%p<158>;
	.reg .b16 	%rs<3>;
	.reg .b32 	%r<1003>;
	.reg .b64 	%rd<59>;
	// demoted variable
	.shared .align 16 .b8 _ZZN3cub18CUB_300001_SM_10006detail4scan16DeviceScanKernelINS2_10policy_hubIiiimN4cuda3std3__44plusIvEEE10Policy1000EN6thrust24THRUST_300001_SM_1000_NS10device_ptrIiEESF_NS0_13ScanTileStateIiLb1EEES9_NS1_10InputValueIiPiEEmiLb0EiEEvT0_T1_T2_iT3_T4_T5_E12temp_storage[31632];
	ld.param.u32 	%r206, [_ZN3cub18CUB_300001_SM_10006detail4scan16DeviceScanKernelINS2_10policy_hubIiiimN4cuda3std3__44plusIvEEE10Policy1000EN6thrust24THRUST_300001_SM_1000_NS10device_ptrIiEESF_NS0_13ScanTileStateIiLb1EEES9_NS1_10InputValueIiPiEEmiLb0EiEEvT0_T1_T2_iT3_T4_T5__param_5];
	bfe.u32 	%r207, %r206, 0, 8;
	cvt.u16.u32 	%rs1, %r207;
	and.b16  	%rs2, %rs1, 255;
	ld.param.u64 	%rd18, [_ZN3cub18CUB_300001_SM_10006detail4scan16DeviceScanKernelINS2_10policy_hubIiiimN4cuda3std3__44plusIvEEE10Policy1000EN6thrust24THRUST_300001_SM_1000_NS10device_ptrIiEESF_NS0_13ScanTileStateIiLb1EEES9_NS1_10InputValueIiPiEEmiLb0EiEEvT0_T1_T2_iT3_T4_T5__param_2];
	ld.param.u64 	%rd17, [_ZN3cub18CUB_300001_SM_10006detail4scan16DeviceScanKernelINS2_10policy_hubIiiimN4cuda3std3__44plusIvEEE10Policy1000EN6thrust24THRUST_300001_SM_1000_NS10device_ptrIiEESF_NS0_13ScanTileStateIiLb1EEES9_NS1_10InputValueIiPiEEmiLb0EiEEvT0_T1_T2_iT3_T4_T5__param_1];
	ld.param.u64 	%rd16, [_ZN3cub18CUB_300001_SM_10006detail4scan16DeviceScanKernelINS2_10policy_hubIiiimN4cuda3std3__44plusIvEEE10Policy1000EN6thrust24THRUST_300001_SM_1000_NS10device_ptrIiEESF_NS0_13ScanTileStateIiLb1EEES9_NS1_10InputValueIiPiEEmiLb0EiEEvT0_T1_T2_iT3_T4_T5__param_0];
	ld.param.u64 	%rd1, [_ZN3cub18CUB_300001_SM_10006detail4scan16DeviceScanKernelINS2_10policy_hubIiiimN4cuda3std3__44plusIvEEE10Policy1000EN6thrust24THRUST_300001_SM_1000_NS10device_ptrIiEESF_NS0_13ScanTileStateIiLb1EEES9_NS1_10InputValueIiPiEEmiLb0EiEEvT0_T1_T2_iT3_T4_T5__param_5+8];
	ld.param.u32 	%r205, [_ZN3cub18CUB_300001_SM_10006detail4scan16DeviceScanKernelINS2_10policy_hubIiiimN4cuda3std3__44plusIvEEE10Policy1000EN6thrust24THRUST_300001_SM_1000_NS10device_ptrIiEESF_NS0_13ScanTileStateIiLb1EEES9_NS1_10InputValueIiPiEEmiLb0EiEEvT0_T1_T2_iT3_T4_T5__param_3];
	ld.param.u64 	%rd19, [_ZN3cub18CUB_300001_SM_10006detail4scan16DeviceScanKernelINS2_10policy_hubIiiimN4cuda3std3__44plusIvEEE10Policy1000EN6thrust24THRUST_300001_SM_1000_NS10device_ptrIiEESF_NS0_13ScanTileStateIiLb1EEES9_NS1_10InputValueIiPiEEmiLb0EiEEvT0_T1_T2_iT3_T4_T5__param_6];
	setp.eq.s16 	%p1, %rs2, 0;
	@%p1 bra 	$L__BB9_2;
	cvta.to.global.u64 	%rd20, %rd1;
	ld.global.u32 	%r959, [%rd20];
	bra.uni 	$L__BB9_3;
$L__BB9_2:
	cvt.u32.u64 	%r959, %rd1;
$L__BB9_3:
	cvta.to.global.u64 	%rd3, %rd16;
	cvta.to.global.u64 	%rd4, %rd17;
	mov.u32 	%r208, %ctaid.x;
	add.s32 	%r4, %r205, %r208;
	mul.wide.s32 	%rd5, %r4, 7904;
	sub.s64 	%rd6, %rd19, %rd5;
	setp.lt.u64 	%p2, %rd6, 7905;
	@%p2 bra 	$L__BB9_29;
	mov.u32 	%r5, %tid.x;
	and.b32  	%r617, %r5, 31;
	and.b32  	%r618, %r5, 992;
	mul.lo.s32 	%r619, %r618, 19;
	or.b32  	%r620, %r619, %r617;
	cvt.u64.u32 	%rd42, %r620;
	add.s64 	%rd7, %rd5, %rd42;
	shl.b64 	%rd43, %rd7, 2;
	add.s64 	%rd44, %rd3, %rd43;
	ld.global.u32 	%r621, [%rd44];
	ld.global.u32 	%r622, [%rd44+128];
	ld.global.u32 	%r623, [%rd44+256];
	ld.global.u32 	%r624, [%rd44+384];
	ld.global.u32 	%r625, [%rd44+512];
	ld.global.u32 	%r626, [%rd44+640];
	ld.global.u32 	%r627, [%rd44+768];
	ld.global.u32 	%r628, [%rd44+896];
	ld.global.u32 	%r629, [%rd44+1024];
	ld.global.u32 	%r630, [%rd44+1152];
	ld.global.u32 	%r631, [%rd44+1280];
	ld.global.u32 	%r632, [%rd44+1408];
	ld.global.u32 	%r633, [%rd44+1536];
	ld.global.u32 	%r634, [%rd44+1664];
	ld.global.u32 	%r635, [%rd44+1792];
	ld.global.u32 	%r636, [%rd44+1920];
	ld.global.u32 	%r637, [%rd44+2048];
	ld.global.u32 	%r638, [%rd44+2176];
	ld.global.u32 	%r639, [%rd44+2304];
	// begin inline asm
	mov.u32 %r616, %laneid;
	// end inline asm
	shr.u32 	%r7, %r5, 5;
	mad.lo.s32 	%r640, %r7, 608, %r616;
	shl.b32 	%r641, %r640, 2;
	mov.u32 	%r642, _ZZN3cub18CUB_300001_SM_10006detail4scan16DeviceScanKernelINS2_10policy_hubIiiimN4cuda3std3__44plusIvEEE10Policy1000EN6thrust24THRUST_300001_SM_1000_NS10device_ptrIiEESF_NS0_13ScanTileStateIiLb1EEES9_NS1_10InputValueIiPiEEmiLb0EiEEvT0_T1_T2_iT3_T4_T5_E12temp_storage;
	add.s32 	%r8, %r642, %r641;
	st.shared.u32 	[%r8], %r621;
	st.shared.u32 	[%r8+128], %r622;
	st.shared.u32 	[%r8+256], %r623;
	st.shared.u32 	[%r8+384], %r624;
	st.shared.u32 	[%r8+512], %r625;
	st.shared.u32 	[%r8+640], %r626;
	st.shared.u32 	[%r8+768], %r627;
	st.shared.u32 	[%r8+896], %r628;
	st.shared.u32 	[%r8+1024], %r629;
	st.shared.u32 	[%r8+1152], %r630;
	st.shared.u32 	[%r8+1280], %r631;
	st.shared.u32 	[%r8+1408], %r632;
	st.shared.u32 	[%r8+1536], %r633;
	st.shared.u32 	[%r8+1664], %r634;
	st.shared.u32 	[%r8+1792], %r635;
	st.shared.u32 	[%r8+1920], %r636;
	st.shared.u32 	[%r8+2048], %r637;
	st.shared.u32 	[%r8+2176], %r638;
	st.shared.u32 	[%r8+2304], %r639;
	bar.warp.sync 	-1;
	mad.lo.s32 	%r9, %r616, 72, %r8;
	ld.shared.u32 	%r10, [%r9];
	ld.shared.u32 	%r11, [%r9+4];
	ld.shared.u32 	%r12, [%r9+8];
	ld.shared.u32 	%r13, [%r9+12];
	ld.shared.u32 	%r14, [%r9+16];
	ld.shared.u32 	%r15, [%r9+20];
	ld.shared.u32 	%r16, [%r9+24];
	ld.shared.u32 	%r17, [%r9+28];
	ld.shared.u32 	%r18, [%r9+32];
	ld.shared.u32 	%r19, [%r9+36];
	ld.shared.u32 	%r20, [%r9+40];
	ld.shared.u32 	%r21, [%r9+44];
	ld.shared.u32 	%r22, [%r9+48];
	ld.shared.u32 	%r23, [%r9+52];
	ld.shared.u32 	%r24, [%r9+56];
	ld.shared.u32 	%r25, [%r9+60];
	ld.shared.u32 	%r26, [%r9+64];
	ld.shared.u32 	%r27, [%r9+68];
	ld.shared.u32 	%r28, [%r9+72];
	bar.sync 	0;
	setp.ne.s32 	%p100, %r4, 0;
	@%p100 bra 	$L__BB9_9;
	add.s32 	%r860, %r11, %r10;
	add.s32 	%r861, %r12, %r860;
	add.s32 	%r862, %r13, %r861;
	add.s32 	%r863, %r14, %r862;
	add.s32 	%r864, %r15, %r863;
	add.s32 	%r865, %r16, %r864;
	add.s32 	%r866, %r17, %r865;
	add.s32 	%r867, %r18, %r866;
	add.s32 	%r868, %r19, %r867;
	add.s32 	%r869, %r20, %r868;
	add.s32 	%r870, %r21, %r869;
	add.s32 	%r871, %r22, %r870;
	add.s32 	%r872, %r23, %r871;
	add.s32 	%r873, %r24, %r872;
	add.s32 	%r874, %r25, %r873;
	add.s32 	%r875, %r26, %r874;
	add.s32 	%r876, %r27, %r875;
	add.s32 	%r834, %r28, %r876;
	mov.b32 	%r832, 1;
	mov.b32 	%r857, 0;
	mov.b32 	%r859, -1;
	// begin inline asm
	{  .reg .s32 r0;  .reg .pred p;  shfl.sync.up.b32 r0|p, %r834, %r832, %r857, %r859;  @p add.s32 r0, r0, %r834;  mov.s32 %r830, r0;}
	// end inline asm
	mov.b32 	%r838, 2;
	// begin inline asm
	{  .reg .s32 r0;  .reg .pred p;  shfl.sync.up.b32 r0|p, %r830, %r838, %r857, %r859;  @p add.s32 r0, r0, %r830;  mov.s32 %r836, r0;}
	// end inline asm
	mov.b32 	%r844, 4;
	// begin inline asm
	{  .reg .s32 r0;  .reg .pred p;  shfl.sync.up.b32 r0|p, %r836, %r844, %r857, %r859;  @p add.s32 r0, r0, %r836;  mov.s32 %r842, r0;}
	// end inline asm
	mov.b32 	%r850, 8;
	// begin inline asm
	{  .reg .s32 r0;  .reg .pred p;  shfl.sync.up.b32 r0|p, %r842, %r850, %r857, %r859;  @p add.s32 r0, r0, %r842;  mov.s32 %r848, r0;}
	// end inline asm
	mov.b32 	%r856, 16;
	// begin inline asm
	{  .reg .s32 r0;  .reg .pred p;  shfl.sync.up.b32 r0|p, %r848, %r856, %r857, %r859;  @p add.s32 r0, r0, %r848;  mov.s32 %r854, r0;}
	// end inline asm
	setp.ne.s32 	%p143, %r616, 31;
	@%p143 bra 	$L__BB9_7;
	shl.b32 	%r877, %r7, 2;
	mov.u32 	%r878, _ZZN3cub18CUB_300001_SM_10006detail4scan16DeviceScanKernelINS2_10policy_hubIiiimN4cuda3std3__44plusIvEEE10Policy1000EN6thrust24THRUST_300001_SM_1000_NS10device_ptrIiEESF_NS0_13ScanTileStateIiLb1EEES9_NS1_10InputValueIiPiEEmiLb0EiEEvT0_T1_T2_iT3_T4_T5_E12temp_storage;
	add.s32 	%r879, %r878, %r877;
	st.shared.u32 	[%r879+16], %r854;
$L__BB9_7:
	bar.sync 	0;
	ld.shared.v4.u32 	{%r880, %r881, %r882, %r883}, [_ZZN3cub18CUB_300001_SM_10006detail4scan16DeviceScanKernelINS2_10policy_hubIiiimN4cuda3std3__44plusIvEEE10Policy1000EN6thrust24THRUST_300001_SM_1000_NS10device_ptrIiEESF_NS0_13ScanTileStateIiLb1EEES9_NS1_10InputValueIiPiEEmiLb0EiEEvT0_T1_T2_iT3_T4_T5_E12temp_storage+16];
	add.s32 	%r884, %r881, %r880;
	setp.eq.s32 	%p144, %r7, 2;
	selp.b32 	%r885, %r884, %r880, %p144;
	add.s32 	%r886, %r884, %r882;
	setp.eq.s32 	%p145, %r7, 3;
	selp.b32 	%r887, %r886, %r885, %p145;
	add.s32 	%r888, %r886, %r883;
	setp.eq.s32 	%p146, %r7, 4;
	selp.b32 	%r889, %r888, %r887, %p146;
	ld.shared.v4.u32 	{%r890, %r891, %r892, %r893}, [_ZZN3cub18CUB_300001_SM_10006detail4scan16DeviceScanKernelINS2_10policy_hubIiiimN4cuda3std3__44plusIvEEE10Policy1000EN6thrust24THRUST_300001_SM_1000_NS10device_ptrIiEESF_NS0_13ScanTileStateIiLb1EEES9_NS1_10InputValueIiPiEEmiLb0EiEEvT0_T1_T2_iT3_T4_T5_E12temp_storage+32];
	add.s32 	%r894, %r888, %r890;
	setp.eq.s32 	%p147, %r7, 5;
	selp.b32 	%r895, %r894, %r889, %p147;
	add.s32 	%r896, %r894, %r891;
	setp.eq.s32 	%p148, %r7, 6;
	selp.b32 	%r897, %r896, %r895, %p148;
	add.s32 	%r898, %r896, %r892;
	setp.eq.s32 	%p149, %r7, 7;
	selp.b32 	%r899, %r898, %r897, %p149;
	add.s32 	%r900, %r898, %r893;
	setp.eq.s32 	%p150, %r7, 8;
	selp.b32 	%r901, %r900, %r899, %p150;
	ld.shared.v4.u32 	{%r902, %r903, %r904, %r905}, [_ZZN3cub18CUB_300001_SM_10006detail4scan16DeviceScanKernelINS2_10policy_hubIiiimN4cuda3std3__44plusIvEEE10Policy1000EN6thrust24THRUST_300001_SM_1000_NS10device_ptrIiEESF_NS0_13ScanTileStateIiLb1EEES9_NS1_10InputValueIiPiEEmiLb0EiEEvT0_T1_T2_iT3_T4_T5_E12temp_storage+48];
	add.s32 	%r906, %r900, %r902;
	setp.eq.s32 	%p151, %r7, 9;
	selp.b32 	%r907, %r906, %r901, %p151;
	add.s32 	%r908, %r906, %r903;
	setp.eq.s32 	%p152, %r7, 10;
	selp.b32 	%r909, %r908, %r907, %p152;
	add.s32 	%r910, %r908, %r904;
	setp.eq.s32 	%p153, %r7, 11;
	selp.b32 	%r911, %r910, %r909, %p153;
	add.s32 	%r912, %r910, %r905;
	setp.eq.s32 	%p154, %r7, 12;
	selp.b32 	%r913, %r912, %r911, %p154;
	ld.shared.u32 	%r914, [_ZZN3cub18CUB_300001_SM_10006detail4scan16DeviceScanKernelINS2_10policy_hubIiiimN4cuda3std3__44plusIvEEE10Policy1000EN6thrust24THRUST_300001_SM_1000_NS10device_ptrIiEESF_NS0_13ScanTileStateIiLb1EEES9_NS1_10InputValueIiPiEEmiLb0EiEEvT0_T1_T2_iT3_T4_T5_E12temp_storage+64];
	setp.lt.u32 	%p155, %r5, 32;
	selp.b32 	%r915, 0, %r913, %p155;
	setp.eq.s32 	%p156, %r616, 0;
	sub.s32 	%r916, %r854, %r834;
	selp.b32 	%r917, 0, %r916, %p156;
	add.s32 	%r918, %r917, %r959;
	add.s32 	%r971, %r918, %r915;
	add.s32 	%r919, %r914, %r959;
	add.s32 	%r32, %r919, %r912;
	setp.ne.s32 	%p157, %r5, 0;
	@%p157 bra 	$L__BB9_28;
	add.s64 	%rd56, %rd18, 256;
	mov.b32 	%r920, 101;
	// begin inline asm
	st.relaxed.gpu.v2.u32 [%rd56], {%r920, %r32};
	// end inline asm
	bra.uni 	$L__BB9_28;
$L__BB9_9:
	add.s32 	%r673, %r11, %r10;
	add.s32 	%r674, %r12, %r673;
	add.s32 	%r675, %r13, %r674;
	add.s32 	%r676, %r14, %r675;
	add.s32 	%r677, %r15, %r676;
	add.s32 	%r678, %r16, %r677;
	add.s32 	%r679, %r17, %r678;
	add.s32 	%r680, %r18, %r679;
	add.s32 	%r681, %r19, %r680;
	add.s32 	%r682, %r20, %r681;
	add.s32 	%r683, %r21, %r682;
	add.s32 	%r684, %r22, %r683;
	add.s32 	%r685, %r23, %r684;
	add.s32 	%r686, %r24, %r685;
	add.s32 	%r687, %r25, %r686;
	add.s32 	%r688, %r26, %r687;
	add.s32 	%r689, %r27, %r688;
	add.s32 	%r647, %r28, %r689;
	mov.b32 	%r645, 1;
	mov.b32 	%r670, 0;
	mov.b32 	%r672, -1;
	// begin inline asm
	{  .reg .s32 r0;  .reg .pred p;  shfl.sync.up.b32 r0|p, %r647, %r645, %r670, %r672;  @p add.s32 r0, r0, %r647;  mov.s32 %r643, r0;}
	// end inline asm
	mov.b32 	%r651, 2;
	// begin inline asm
	{  .reg .s32 r0;  .reg .pred p;  shfl.sync.up.b32 r0|p, %r643, %r651, %r670, %r672;  @p add.s32 r0, r0, %r643;  mov.s32 %r649, r0;}
	// end inline asm
	mov.b32 	%r657, 4;
	// begin inline asm
	{  .reg .s32 r0;  .reg .pred p;  shfl.sync.up.b32 r0|p, %r649, %r657, %r670, %r672;  @p add.s32 r0, r0, %r649;  mov.s32 %r655, r0;}
	// end inline asm
	mov.b32 	%r663, 8;
	// begin inline asm
	{  .reg .s32 r0;  .reg .pred p;  shfl.sync.up.b32 r0|p, %r655, %r663, %r670, %r672;  @p add.s32 r0, r0, %r655;  mov.s32 %r661, r0;}
	// end inline asm
	mov.b32 	%r669, 16;
	// begin inline asm
	{  .reg .s32 r0;  .reg .pred p;  shfl.sync.up.b32 r0|p, %r661, %r669, %r670, %r672;  @p add.s32 r0, r0, %r661;  mov.s32 %r667, r0;}
	// end inline asm
	setp.ne.s32 	%p101, %r616, 31;
	@%p101 bra 	$L__BB9_11;
	shl.b32 	%r690, %r7, 2;
	mov.u32 	%r691, _ZZN3cub18CUB_300001_SM_10006detail4scan16DeviceScanKernelINS2_10policy_hubIiiimN4cuda3std3__44plusIvEEE10Policy1000EN6thrust24THRUST_300001_SM_1000_NS10device_ptrIiEESF_NS0_13ScanTileStateIiLb1EEES9_NS1_10InputValueIiPiEEmiLb0EiEEvT0_T1_T2_iT3_T4_T5_E12temp_storage;
	add.s32 	%r692, %r691, %r690;
	st.shared.u32 	[%r692+16], %r667;
$L__BB9_11:
	sub.s32 	%r693, %r667, %r647;
	bar.sync 	0;
	ld.shared.v4.u32 	{%r694, %r695, %r696, %r697}, [_ZZN3cub18CUB_300001_SM_10006detail4scan16DeviceScanKernelINS2_10policy_hubIiiimN4cuda3std3__44plusIvEEE10Policy1000EN6thrust24THRUST_300001_SM_1000_NS10device_ptrIiEESF_NS0_13ScanTileStateIiLb1EEES9_NS1_10InputValueIiPiEEmiLb0EiEEvT0_T1_T2_iT3_T4_T5_E12temp_storage+16];
	add.s32 	%r698, %r695, %r694;
	setp.eq.s32 	%p102, %r7, 2;
	selp.b32 	%r699, %r698, %r694, %p102;
	add.s32 	%r700, %r698, %r696;
	setp.eq.s32 	%p103, %r7, 3;
	selp.b32 	%r701, %r700, %r699, %p103;
	add.s32 	%r702, %r700, %r697;
	setp.eq.s32 	%p104, %r7, 4;
	selp.b32 	%r703, %r702, %r701, %p104;
	ld.shared.v4.u32 	{%r704, %r705, %r706, %r707}, [_ZZN3cub18CUB_300001_SM_10006detail4scan16DeviceScanKernelINS2_10policy_hubIiiimN4cuda3std3__44plusIvEEE10Policy1000EN6thrust24THRUST_300001_SM_1000_NS10device_ptrIiEESF_NS0_13ScanTileStateIiLb1EEES9_NS1_10InputValueIiPiEEmiLb0EiEEvT0_T1_T2_iT3_T4_T5_E12temp_storage+32];
	add.s32 	%r708, %r702, %r704;
	setp.eq.s32 	%p105, %r7, 5;
	selp.b32 	%r709, %r708, %r703, %p105;
	add.s32 	%r710, %r708, %r705;
	setp.eq.s32 	%p106, %r7, 6;
	selp.b32 	%r711, %r710, %r709, %p106;
	add.s32 	%r712, %r710, %r706;
	setp.eq.s32 	%p107, %r7, 7;
	selp.b32 	%r713, %r712, %r711, %p107;
	add.s32 	%r714, %r712, %r707;
	setp.eq.s32 	%p108, %r7, 8;
	selp.b32 	%r715, %r714, %r713, %p108;
	ld.shared.v4.u32 	{%r716, %r717, %r718, %r719}, [_ZZN3cub18CUB_300001_SM_10006detail4scan16DeviceScanKernelINS2_10policy_hubIiiimN4cuda3std3__44plusIvEEE10Policy1000EN6thrust24THRUST_300001_SM_1000_NS10device_ptrIiEESF_NS0_13ScanTileStateIiLb1EEES9_NS1_10InputValueIiPiEEmiLb0EiEEvT0_T1_T2_iT3_T4_T5_E12temp_storage+48];
	add.s32 	%r720, %r714, %r716;
	setp.eq.s32 	%p109, %r7, 9;
	selp.b32 	%r721, %r720, %r715, %p109;
	add.s32 	%r722, %r720, %r717;
	setp.eq.s32 	%p110, %r7, 10;
	selp.b32 	%r723, %r722, %r721, %p110;
	add.s32 	%r724, %r722, %r718;
	setp.eq.s32 	%p111, %r7, 11;
	selp.b32 	%r725, %r724, %r723, %p111;
	add.s32 	%r726, %r724, %r719;
	setp.eq.s32 	%p112, %r7, 12;
	selp.b32 	%r727, %r726, %r725, %p112;
	ld.shared.u32 	%r728, [_ZZN3cub18CUB_300001_SM_10006detail4scan16DeviceScanKernelINS2_10policy_hubIiiimN4cuda3std3__44plusIvEEE10Policy1000EN6thrust24THRUST_300001_SM_1000_NS10device_ptrIiEESF_NS0_13ScanTileStateIiLb1EEES9_NS1_10InputValueIiPiEEmiLb0EiEEvT0_T1_T2_iT3_T4_T5_E12temp_storage+64];
	add.s32 	%r35, %r726, %r728;
	setp.gt.u32 	%p113, %r5, 31;
	setp.lt.u32 	%p114, %r5, 32;
	setp.eq.s32 	%p115, %r616, 0;
	selp.b32 	%r729, 0, %r693, %p115;
	add.s32 	%r970, %r727, %r729;
	selp.b32 	%r37, %r693, %r970, %p114;
	@%p113 bra 	$L__BB9_27;
	setp.ne.s32 	%p116, %r5, 0;
	mul.wide.s32 	%rd45, %r4, 8;
	add.s64 	%rd8, %rd18, %rd45;
	@%p116 bra 	$L__BB9_14;
	st.shared.u32 	[_ZZN3cub18CUB_300001_SM_10006detail4scan16DeviceScanKernelINS2_10policy_hubIiiimN4cuda3std3__44plusIvEEE10Policy1000EN6thrust24THRUST_300001_SM_1000_NS10device_ptrIiEESF_NS0_13ScanTileStateIiLb1EEES9_NS1_10InputValueIiPiEEmiLb0EiEEvT0_T1_T2_iT3_T4_T5_E12temp_storage+12], %r35;
	add.s64 	%rd46, %rd8, 256;
	mov.b32 	%r730, 100;
	// begin inline asm
	st.relaxed.gpu.v2.u32 [%rd46], {%r730, %r35};
	// end inline asm
$L__BB9_14:
	not.b32 	%r736, %r5;
	add.s32 	%r966, %r4, %r736;
	mov.b32 	%r732, 550;
	// begin inline asm
	nanosleep.u32 %r732;
	// end inline asm
	mul.wide.s32 	%rd48, %r966, 8;
	add.s64 	%rd49, %rd18, %rd48;
	add.s64 	%rd47, %rd49, 256;
	// begin inline asm
	ld.relaxed.gpu.v2.u32 {%r967, %r961}, [%rd47];
	// end inline asm
	mov.b32 	%r962, 478;
$L__BB9_15:
	setp.eq.s32 	%p117, %r967, 99;
	mov.b32 	%r737, -1;
	vote.sync.any.pred 	%p118, %p117, %r737;
	not.pred 	%p119, %p118;
	@%p119 bra 	$L__BB9_17;
	// begin inline asm
	nanosleep.u32 %r962;
	// end inline asm
	shr.u32 	%r962, %r962, 1;
	// begin inline asm
	ld.relaxed.gpu.v2.u32 {%r967, %r961}, [%rd47];
	// end inline asm
	bra.uni 	$L__BB9_15;
$L__BB9_17:
	setp.eq.s32 	%p120, %r967, 101;
	mov.b32 	%r764, -1;
	vote.sync.ballot.b32 	%r766, %p120, %r764;
	// begin inline asm
	mov.u32 %r739, %lanemask_ge;
	// end inline asm
	and.b32  	%r767, %r766, %r739;
	or.b32  	%r768, %r767, -2147483648;
	add.s32 	%r769, %r768, -1;
	not.b32 	%r770, %r768;
	and.b32  	%r771, %r770, %r769;
	popc.b32 	%r743, %r771;
	mov.b32 	%r742, 1;
	// begin inline asm
	shfl.sync.down.b32 %r740, %r961, %r742, %r743, %r764;
	// end inline asm
	setp.lt.s32 	%p122, %r616, %r743;
	selp.b32 	%r772, %r740, 0, %p122;
	add.s32 	%r746, %r772, %r961;
	mov.b32 	%r747, 2;
	// begin inline asm
	shfl.sync.down.b32 %r745, %r746, %r747, %r743, %r764;
	// end inline asm
	add.s32 	%r50, %r616, 2;
	setp.gt.s32 	%p123, %r50, %r743;
	selp.b32 	%r773, 0, %r745, %p123;
	add.s32 	%r751, %r746, %r773;
	mov.b32 	%r752, 4;
	// begin inline asm
	shfl.sync.down.b32 %r750, %r751, %r752, %r743, %r764;
	// end inline asm
	add.s32 	%r51, %r616, 4;
	setp.gt.s32 	%p124, %r51, %r743;
	selp.b32 	%r774, 0, %r750, %p124;
	add.s32 	%r756, %r751, %r774;
	mov.b32 	%r757, 8;
	// begin inline asm
	shfl.sync.down.b32 %r755, %r756, %r757, %r743, %r764;
	// end inline asm
	add.s32 	%r52, %r616, 8;
	setp.gt.s32 	%p125, %r52, %r743;
	selp.b32 	%r775, 0, %r755, %p125;
	add.s32 	%r761, %r756, %r775;
	mov.b32 	%r762, 16;
	// begin inline asm
	shfl.sync.down.b32 %r760, %r761, %r762, %r743, %r764;
	// end inline asm
	add.s32 	%r53, %r616, 16;
	setp.gt.s32 	%p126, %r53, %r743;
	selp.b32 	%r776, 0, %r760, %p126;
	add.s32 	%r965, %r761, %r776;
	add.s64 	%rd10, %rd18, 256;
	mov.b32 	%r963, 478;
$L__BB9_18:
	setp.ne.s32 	%p127, %r967, 101;
	mov.b32 	%r777, -1;
	vote.sync.all.pred 	%p128, %p127, %r777;
	not.pred 	%p129, %p128;
	@%p129 bra 	$L__BB9_23;
	shr.u32 	%r963, %r963, 1;
	mul.wide.s32 	%rd52, %r966, 8;
	add.s64 	%rd53, %rd10, %rd52;
	add.s64 	%rd51, %rd53, -256;
	// begin inline asm
	ld.relaxed.gpu.v2.u32 {%r967, %r968}, [%rd51];
	// end inline asm
	mov.u32 	%r969, %r963;
$L__BB9_20:
	setp.eq.s32 	%p133, %r967, 99;
	mov.b32 	%r785, -1;
	vote.sync.any.pred 	%p134, %p133, %r785;
	not.pred 	%p135, %p134;
	@%p135 bra 	$L__BB9_22;
	// begin inline asm
	nanosleep.u32 %r969;
	// end inline asm
	shr.u32 	%r969, %r969, 1;
	// begin inline asm
	ld.relaxed.gpu.v2.u32 {%r967, %r968}, [%rd51];
	// end inline asm
	bra.uni 	$L__BB9_20;
$L__BB9_22:
	setp.eq.s32 	%p136, %r967, 101;
	mov.b32 	%r811, -1;
	vote.sync.ballot.b32 	%r812, %p136, %r811;
	and.b32  	%r813, %r812, %r739;
	or.b32  	%r814, %r813, -2147483648;
	add.s32 	%r815, %r814, -1;
	not.b32 	%r816, %r814;
	and.b32  	%r817, %r816, %r815;
	popc.b32 	%r790, %r817;
	mov.b32 	%r789, 1;
	// begin inline asm
	shfl.sync.down.b32 %r787, %r968, %r789, %r790, %r811;
	// end inline asm
	setp.lt.s32 	%p138, %r616, %r790;
	selp.b32 	%r818, %r787, 0, %p138;
	add.s32 	%r793, %r818, %r968;
	mov.b32 	%r794, 2;
	// begin inline asm
	shfl.sync.down.b32 %r792, %r793, %r794, %r790, %r811;
	// end inline asm
	setp.gt.s32 	%p139, %r50, %r790;
	selp.b32 	%r819, 0, %r792, %p139;
	add.s32 	%r798, %r793, %r819;
	mov.b32 	%r799, 4;
	// begin inline asm
	shfl.sync.down.b32 %r797, %r798, %r799, %r790, %r811;
	// end inline asm
	setp.gt.s32 	%p140, %r51, %r790;
	selp.b32 	%r820, 0, %r797, %p140;
	add.s32 	%r803, %r798, %r820;
	mov.b32 	%r804, 8;
	// begin inline asm
	shfl.sync.down.b32 %r802, %r803, %r804, %r790, %r811;
	// end inline asm
	setp.gt.s32 	%p141, %r52, %r790;
	selp.b32 	%r821, 0, %r802, %p141;
	add.s32 	%r808, %r803, %r821;
	mov.b32 	%r809, 16;
	// begin inline asm
	shfl.sync.down.b32 %r807, %r808, %r809, %r790, %r811;
	// end inline asm
	setp.gt.s32 	%p142, %r53, %r790;
	selp.b32 	%r822, 0, %r807, %p142;
	add.s32 	%r823, %r822, %r965;
	add.s32 	%r965, %r823, %r808;
	add.s32 	%r966, %r966, -32;
	bra.uni 	$L__BB9_18;
$L__BB9_23:
	@%p116 bra 	$L__BB9_25;
	add.s32 	%r780, %r965, %r35;
	add.s64 	%rd50, %rd8, 256;
	mov.b32 	%r779, 101;
	// begin inline asm
	st.relaxed.gpu.v2.u32 [%rd50], {%r779, %r780};
	// end inline asm
	st.shared.u32 	[_ZZN3cub18CUB_300001_SM_10006detail4scan16DeviceScanKernelINS2_10policy_hubIiiimN4cuda3std3__44plusIvEEE10Policy1000EN6thrust24THRUST_300001_SM_1000_NS10device_ptrIiEESF_NS0_13ScanTileStateIiLb1EEES9_NS1_10InputValueIiPiEEmiLb0EiEEvT0_T1_T2_iT3_T4_T5_E12temp_storage+4], %r965;
	st.shared.u32 	[_ZZN3cub18CUB_300001_SM_10006detail4scan16DeviceScanKernelINS2_10policy_hubIiiimN4cuda3std3__44plusIvEEE10Policy1000EN6thrust24THRUST_300001_SM_1000_NS10device_ptrIiEESF_NS0_13ScanTileStateIiLb1EEES9_NS1_10InputValueIiPiEEmiLb0EiEEvT0_T1_T2_iT3_T4_T5_E12temp_storage+8], %r780;
$L__BB9_25:
	setp.ne.s32 	%p131, %r616, 0;
	mov.u32 	%r970, %r37;
	@%p131 bra 	$L__BB9_27;
	st.shared.u32 	[_ZZN3cub18CUB_300001_SM_10006detail4scan16DeviceScanKernelINS2_10policy_hubIiiimN4cuda3std3__44plusIvEEE10Policy1000EN6thrust24THRUST_300001_SM_1000_NS10device_ptrIiEESF_NS0_13ScanTileStateIiLb1EEES9_NS1_10InputValueIiPiEEmiLb0EiEEvT0_T1_T2_iT3_T4_T5_E12temp_storage+84], %r965;
	mov.u32 	%r970, %r965;
$L__BB9_27:
	bar.sync 	0;
	setp.eq.s32 	%p132, %r5, 0;
	ld.shared.u32 	%r781, [_ZZN3cub18CUB_300001_SM_10006detail4scan16DeviceScanKernelINS2_10policy_hubIiiimN4cuda3std3__44plusIvEEE10Policy1000EN6thrust24THRUST_300001_SM_1000_NS10device_ptrIiEESF_NS0_13ScanTileStateIiLb1EEES9_NS1_10InputValueIiPiEEmiLb0EiEEvT0_T1_T2_iT3_T4_T5_E12temp_storage+84];
	selp.b32 	%r782, 0, %r781, %p132;
	add.s32 	%r971, %r782, %r970;
$L__BB9_28:
	add.s32 	%r922, %r971, %r10;
	add.s32 	%r923, %r11, %r922;
	add.s32 	%r924, %r12, %r923;
	add.s32 	%r925, %r13, %r924;
	add.s32 	%r926, %r14, %r925;
	add.s32 	%r927, %r15, %r926;
	add.s32 	%r928, %r16, %r927;
	add.s32 	%r929, %r17, %r928;
	add.s32 	%r930, %r18, %r929;
	add.s32 	%r931, %r19, %r930;
	add.s32 	%r932, %r20, %r931;
	add.s32 	%r933, %r21, %r932;
	add.s32 	%r934, %r22, %r933;
	add.s32 	%r935, %r23, %r934;
	add.s32 	%r936, %r24, %r935;
	add.s32 	%r937, %r25, %r936;
	add.s32 	%r938, %r26, %r937;
	add.s32 	%r939, %r27, %r938;
	bar.sync 	0;
	st.shared.u32 	[%r9], %r971;
	st.shared.u32 	[%r9+4], %r922;
	st.shared.u32 	[%r9+8], %r923;
	st.shared.u32 	[%r9+12], %r924;
	st.shared.u32 	[%r9+16], %r925;
	st.shared.u32 	[%r9+20], %r926;
	st.shared.u32 	[%r9+24], %r927;
	st.shared.u32 	[%r9+28], %r928;
	st.shared.u32 	[%r9+32], %r929;
	st.shared.u32 	[%r9+36], %r930;
	st.shared.u32 	[%r9+40], %r931;
	st.shared.u32 	[%r9+44], %r932;
	st.shared.u32 	[%r9+48], %r933;
	st.shared.u32 	[%r9+52], %r934;
	st.shared.u32 	[%r9+56], %r935;
	st.shared.u32 	[%r9+60], %r936;
	st.shared.u32 	[%r9+64], %r937;
	st.shared.u32 	[%r9+68], %r938;
	st.shared.u32 	[%r9+72], %r939;
	bar.warp.sync 	-1;
	ld.shared.u32 	%r940, [%r8];
	ld.shared.u32 	%r941, [%r8+128];
	ld.shared.u32 	%r942, [%r8+256];
	ld.shared.u32 	%r943, [%r8+384];
	ld.shared.u32 	%r944, [%r8+512];
	ld.shared.u32 	%r945, [%r8+640];
	ld.shared.u32 	%r946, [%r8+768];
	ld.shared.u32 	%r947, [%r8+896];
	ld.shared.u32 	%r948, [%r8+1024];
	ld.shared.u32 	%r949, [%r8+1152];
	ld.shared.u32 	%r950, [%r8+1280];
	ld.shared.u32 	%r951, [%r8+1408];
	ld.shared.u32 	%r952, [%r8+1536];
	ld.shared.u32 	%r953, [%r8+1664];
	ld.shared.u32 	%r954, [%r8+1792];
	ld.shared.u32 	%r955, [%r8+1920];
	ld.shared.u32 	%r956, [%r8+2048];
	ld.shared.u32 	%r957, [%r8+2176];
	ld.shared.u32 	%r958, [%r8+2304];
	add.s64 	%rd58, %rd4, %rd43;
	st.global.u32 	[%rd58], %r940;
	st.global.u32 	[%rd58+128], %r941;
	st.global.u32 	[%rd58+256], %r942;
	st.global.u32 	[%rd58+384], %r943;
	st.global.u32 	[%rd58+512], %r944;
	st.global.u32 	[%rd58+640], %r945;
	st.global.u32 	[%rd58+768], %r946;
	st.global.u32 	[%rd58+896], %r947;
	st.global.u32 	[%rd58+1024], %r948;
	st.global.u32 	[%rd58+1152], %r949;
	st.global.u32 	[%rd58+1280], %r950;
	st.global.u32 	[%rd58+1408], %r951;
	st.global.u32 	[%rd58+1536], %r952;
	st.global.u32 	[%rd58+1664], %r953;
	st.global.u32 	[%rd58+1792], %r954;
	st.global.u32 	[%rd58+1920], %r955;
	st.global.u32 	[%rd58+2048], %r956;
	st.global.u32 	[%rd58+2176], %r957;
	st.global.u32 	[%rd58+2304], %r958;
	bra.uni 	$L__BB9_131;
$L__BB9_29:
	setp.eq.s64 	%p3, %rd6, 0;
	@%p3 bra 	$L__BB9_131;
	cvt.u32.u64 	%r75, %rd6;
	shl.b64 	%rd21, %rd5, 2;
	add.s64 	%rd22, %rd3, %rd21;
	mov.u32 	%r76, %tid.x;
	ld.global.u32 	%r990, [%rd22];
	and.b32  	%r209, %r76, 31;
	and.b32  	%r210, %r76, 992;
	mul.lo.s32 	%r211, %r210, 19;
	or.b32  	%r78, %r211, %r209;
	setp.ge.u32 	%p4, %r78, %r75;
	shl.b32 	%r212, %r78, 2;
	cvt.u64.u32 	%rd23, %r212;
	add.s64 	%rd12, %rd22, %rd23;
	mov.u32 	%r972, %r990;
	@%p4 bra 	$L__BB9_32;
	ld.global.u32 	%r972, [%rd12];
$L__BB9_32:
	add.s32 	%r213, %r78, 32;
	setp.ge.u32 	%p5, %r213, %r75;
	mov.u32 	%r973, %r990;
	@%p5 bra 	$L__BB9_34;
	ld.global.u32 	%r973, [%rd12+128];
$L__BB9_34:
	add.s32 	%r214, %r78, 64;
	setp.ge.u32 	%p6, %r214, %r75;
	mov.u32 	%r974, %r990;
	@%p6 bra 	$L__BB9_36;
	ld.global.u32 	%r974, [%rd12+256];
$L__BB9_36:
	add.s32 	%r215, %r78, 96;
	setp.ge.u32 	%p7, %r215, %r75;
	mov.u32 	%r975, %r990;
	@%p7 bra 	$L__BB9_38;
	ld.global.u32 	%r975, [%rd12+384];
$L__BB9_38:
	add.s32 	%r216, %r78, 128;
	setp.ge.u32 	%p8, %r216, %r75;
	mov.u32 	%r976, %r990;
	@%p8 bra 	$L__BB9_40;
	ld.global.u32 	%r976, [%rd12+512];
$L__BB9_40:
	add.s32 	%r217, %r78, 160;
	setp.ge.u32 	%p9, %r217, %r75;
	mov.u32 	%r977, %r990;
	@%p9 bra 	$L__BB9_42;
	ld.global.u32 	%r977, [%rd12+640];
$L__BB9_42:
	add.s32 	%r218, %r78, 192;
	setp.ge.u32 	%p10, %r218, %r75;
	mov.u32 	%r978, %r990;
	@%p10 bra 	$L__BB9_44;
	ld.global.u32 	%r978, [%rd12+768];
$L__BB9_44:
	add.s32 	%r219, %r78, 224;
	setp.ge.u32 	%p11, %r219, %r75;
	mov.u32 	%r979, %r990;
	@%p11 bra 	$L__BB9_46;
	ld.global.u32 	%r979, [%rd12+896];
$L__BB9_46:
	add.s32 	%r95, %r78, 256;
	setp.ge.u32 	%p12, %r95, %r75;
	mov.u32 	%r980, %r990;
	@%p12 bra 	$L__BB9_48;
	ld.global.u32 	%r980, [%rd12+1024];
$L__BB9_48:
	add.s32 	%r98, %r78, 288;
	setp.ge.u32 	%p13, %r98, %r75;
	mov.u32 	%r981, %r990;
	@%p13 bra 	$L__BB9_50;
	ld.global.u32 	%r981, [%rd12+1152];
$L__BB9_50:
	add.s32 	%r220, %r78, 320;
	setp.ge.u32 	%p14, %r220, %r75;
	mov.u32 	%r982, %r990;
	@%p14 bra 	$L__BB9_52;
	ld.global.u32 	%r982, [%rd12+1280];
$L__BB9_52:
	add.s32 	%r221, %r78, 352;
	setp.ge.u32 	%p15, %r221, %r75;
	mov.u32 	%r983, %r990;
	@%p15 bra 	$L__BB9_54;
	ld.global.u32 	%r983, [%rd12+1408];
$L__BB9_54:
	add.s32 	%r222, %r78, 384;
	setp.ge.u32 	%p16, %r222, %r75;
	mov.u32 	%r984, %r990;
	@%p16 bra 	$L__BB9_56;
	ld.global.u32 	%r984, [%rd12+1536];
$L__BB9_56:
	add.s32 	%r223, %r78, 416;
	setp.ge.u32 	%p17, %r223, %r75;
	mov.u32 	%r985, %r990;
	@%p17 bra 	$L__BB9_58;
	ld.global.u32 	%r985, [%rd12+1664];
$L__BB9_58:
	add.s32 	%r224, %r78, 448;
	setp.ge.u32 	%p18, %r224, %r75;
	mov.u32 	%r986, %r990;
	@%p18 bra 	$L__BB9_60;
	ld.global.u32 	%r986, [%rd12+1792];
$L__BB9_60:
	add.s32 	%r225, %r78, 480;
	setp.ge.u32 	%p19, %r225, %r75;
	mov.u32 	%r987, %r990;
	@%p19 bra 	$L__BB9_62;
	ld.global.u32 	%r987, [%rd12+1920];
$L__BB9_62:
	add.s32 	%r226, %r78, 512;
	setp.ge.u32 	%p20, %r226, %r75;
	mov.u32 	%r988, %r990;
	@%p20 bra 	$L__BB9_64;
	ld.global.u32 	%r988, [%rd12+2048];
$L__BB9_64:
	add.s32 	%r115, %r78, 544;
	setp.ge.u32 	%p21, %r115, %r75;
	mov.u32 	%r989, %r990;
	@%p21 bra 	$L__BB9_66;
	ld.global.u32 	%r989, [%rd12+2176];
$L__BB9_66:
	add.s32 	%r118, %r78, 576;
	setp.ge.u32 	%p22, %r118, %r75;
	@%p22 bra 	$L__BB9_68;
	ld.global.u32 	%r990, [%rd12+2304];
$L__BB9_68:
	// begin inline asm
	mov.u32 %r227, %laneid;
	// end inline asm
	shr.u32 	%r122, %r76, 5;
	mad.lo.s32 	%r228, %r122, 608, %r227;
	shl.b32 	%r229, %r228, 2;
	mov.u32 	%r230, _ZZN3cub18CUB_300001_SM_10006detail4scan16DeviceScanKernelINS2_10policy_hubIiiimN4cuda3std3__44plusIvEEE10Policy1000EN6thrust24THRUST_300001_SM_1000_NS10device_ptrIiEESF_NS0_13ScanTileStateIiLb1EEES9_NS1_10InputValueIiPiEEmiLb0EiEEvT0_T1_T2_iT3_T4_T5_E12temp_storage;
	add.s32 	%r123, %r230, %r229;
	st.shared.u32 	[%r123], %r972;
	st.shared.u32 	[%r123+128], %r973;
	st.shared.u32 	[%r123+256], %r974;
	st.shared.u32 	[%r123+384], %r975;
	st.shared.u32 	[%r123+512], %r976;
	st.shared.u32 	[%r123+640], %r977;
	st.shared.u32 	[%r123+768], %r978;
	st.shared.u32 	[%r123+896], %r979;
	st.shared.u32 	[%r123+1024], %r980;
	st.shared.u32 	[%r123+1152], %r981;
	st.shared.u32 	[%r123+1280], %r982;
	st.shared.u32 	[%r123+1408], %r983;
	st.shared.u32 	[%r123+1536], %r984;
	st.shared.u32 	[%r123+1664], %r985;
	st.shared.u32 	[%r123+1792], %r986;
	st.shared.u32 	[%r123+1920], %r987;
	st.shared.u32 	[%r123+2048], %r988;
	st.shared.u32 	[%r123+2176], %r989;
	st.shared.u32 	[%r123+2304], %r990;
	bar.warp.sync 	-1;
	mad.lo.s32 	%r124, %r227, 72, %r123;
	ld.shared.u32 	%r125, [%r124];
	ld.shared.u32 	%r126, [%r124+4];
	ld.shared.u32 	%r127, [%r124+8];
	ld.shared.u32 	%r128, [%r124+12];
	ld.shared.u32 	%r129, [%r124+16];
	ld.shared.u32 	%r130, [%r124+20];
	ld.shared.u32 	%r131, [%r124+24];
	ld.shared.u32 	%r132, [%r124+28];
	ld.shared.u32 	%r133, [%r124+32];
	ld.shared.u32 	%r134, [%r124+36];
	ld.shared.u32 	%r135, [%r124+40];
	ld.shared.u32 	%r136, [%r124+44];
	ld.shared.u32 	%r137, [%r124+48];
	ld.shared.u32 	%r138, [%r124+52];
	ld.shared.u32 	%r139, [%r124+56];
	ld.shared.u32 	%r140, [%r124+60];
	ld.shared.u32 	%r141, [%r124+64];
	ld.shared.u32 	%r142, [%r124+68];
	ld.shared.u32 	%r143, [%r124+72];
	bar.sync 	0;
	setp.ne.s32 	%p23, %r4, 0;
	@%p23 bra 	$L__BB9_72;
	add.s32 	%r456, %r126, %r125;
	add.s32 	%r457, %r127, %r456;
	add.s32 	%r458, %r128, %r457;
	add.s32 	%r459, %r129, %r458;
	add.s32 	%r460, %r130, %r459;
	add.s32 	%r461, %r131, %r460;
	add.s32 	%r462, %r132, %r461;
	add.s32 	%r463, %r133, %r462;
	add.s32 	%r464, %r134, %r463;
	add.s32 	%r465, %r135, %r464;
	add.s32 	%r466, %r136, %r465;
	add.s32 	%r467, %r137, %r466;
	add.s32 	%r468, %r138, %r467;
	add.s32 	%r469, %r139, %r468;
	add.s32 	%r470, %r140, %r469;
	add.s32 	%r471, %r141, %r470;
	add.s32 	%r472, %r142, %r471;
	add.s32 	%r430, %r143, %r472;
	mov.b32 	%r428, 1;
	mov.b32 	%r453, 0;
	mov.b32 	%r455, -1;
	// begin inline asm
	{  .reg .s32 r0;  .reg .pred p;  shfl.sync.up.b32 r0|p, %r430, %r428, %r453, %r455;  @p add.s32 r0, r0, %r430;  mov.s32 %r426, r0;}
	// end inline asm
	mov.b32 	%r434, 2;
	// begin inline asm
	{  .reg .s32 r0;  .reg .pred p;  shfl.sync.up.b32 r0|p, %r426, %r434, %r453, %r455;  @p add.s32 r0, r0, %r426;  mov.s32 %r432, r0;}
	// end inline asm
	mov.b32 	%r440, 4;
	// begin inline asm
	{  .reg .s32 r0;  .reg .pred p;  shfl.sync.up.b32 r0|p, %r432, %r440, %r453, %r455;  @p add.s32 r0, r0, %r432;  mov.s32 %r438, r0;}
	// end inline asm
	mov.b32 	%r446, 8;
	// begin inline asm
	{  .reg .s32 r0;  .reg .pred p;  shfl.sync.up.b32 r0|p, %r438, %r446, %r453, %r455;  @p add.s32 r0, r0, %r438;  mov.s32 %r444, r0;}
	// end inline asm
	mov.b32 	%r452, 16;
	// begin inline asm
	{  .reg .s32 r0;  .reg .pred p;  shfl.sync.up.b32 r0|p, %r444, %r452, %r453, %r455;  @p add.s32 r0, r0, %r444;  mov.s32 %r450, r0;}
	// end inline asm
	setp.ne.s32 	%p66, %r227, 31;
	@%p66 bra 	$L__BB9_71;
	shl.b32 	%r473, %r122, 2;
	mov.u32 	%r474, _ZZN3cub18CUB_300001_SM_10006detail4scan16DeviceScanKernelINS2_10policy_hubIiiimN4cuda3std3__44plusIvEEE10Policy1000EN6thrust24THRUST_300001_SM_1000_NS10device_ptrIiEESF_NS0_13ScanTileStateIiLb1EEES9_NS1_10InputValueIiPiEEmiLb0EiEEvT0_T1_T2_iT3_T4_T5_E12temp_storage;
	add.s32 	%r475, %r474, %r473;
	st.shared.u32 	[%r475+16], %r450;
$L__BB9_71:
	bar.sync 	0;
	ld.shared.v4.u32 	{%r476, %r477, %r478, %r479}, [_ZZN3cub18CUB_300001_SM_10006detail4scan16DeviceScanKernelINS2_10policy_hubIiiimN4cuda3std3__44plusIvEEE10Policy1000EN6thrust24THRUST_300001_SM_1000_NS10device_ptrIiEESF_NS0_13ScanTileStateIiLb1EEES9_NS1_10InputValueIiPiEEmiLb0EiEEvT0_T1_T2_iT3_T4_T5_E12temp_storage+16];
	add.s32 	%r480, %r477, %r476;
	setp.eq.s32 	%p67, %r122, 2;
	selp.b32 	%r481, %r480, %r476, %p67;
	add.s32 	%r482, %r480, %r478;
	setp.eq.s32 	%p68, %r122, 3;
	selp.b32 	%r483, %r482, %r481, %p68;
	add.s32 	%r484, %r482, %r479;
	setp.eq.s32 	%p69, %r122, 4;
	selp.b32 	%r485, %r484, %r483, %p69;
	ld.shared.v4.u32 	{%r486, %r487, %r488, %r489}, [_ZZN3cub18CUB_300001_SM_10006detail4scan16DeviceScanKernelINS2_10policy_hubIiiimN4cuda3std3__44plusIvEEE10Policy1000EN6thrust24THRUST_300001_SM_1000_NS10device_ptrIiEESF_NS0_13ScanTileStateIiLb1EEES9_NS1_10InputValueIiPiEEmiLb0EiEEvT0_T1_T2_iT3_T4_T5_E12temp_storage+32];
	add.s32 	%r490, %r484, %r486;
	setp.eq.s32 	%p70, %r122, 5;
	selp.b32 	%r491, %r490, %r485, %p70;
	add.s32 	%r492, %r490, %r487;
	setp.eq.s32 	%p71, %r122, 6;
	selp.b32 	%r493, %r492, %r491, %p71;
	add.s32 	%r494, %r492, %r488;
	setp.eq.s32 	%p72, %r122, 7;
	selp.b32 	%r495, %r494, %r493, %p72;
	add.s32 	%r496, %r494, %r489;
	setp.eq.s32 	%p73, %r122, 8;
	selp.b32 	%r497, %r496, %r495, %p73;
	ld.shared.v4.u32 	{%r498, %r499, %r500, %r501}, [_ZZN3cub18CUB_300001_SM_10006detail4scan16DeviceScanKernelINS2_10policy_hubIiiimN4cuda3std3__44plusIvEEE10Policy1000EN6thrust24THRUST_300001_SM_1000_NS10device_ptrIiEESF_NS0_13ScanTileStateIiLb1EEES9_NS1_10InputValueIiPiEEmiLb0EiEEvT0_T1_T2_iT3_T4_T5_E12temp_storage+48];
	add.s32 	%r502, %r496, %r498;
	setp.eq.s32 	%p74, %r122, 9;
	selp.b32 	%r503, %r502, %r497, %p74;
	add.s32 	%r504, %r502, %r499;
	setp.eq.s32 	%p75, %r122, 10;
	selp.b32 	%r505, %r504, %r503, %p75;
	add.s32 	%r506, %r504, %r500;
	setp.eq.s32 	%p76, %r122, 11;
	selp.b32 	%r507, %r506, %r505, %p76;
	add.s32 	%r508, %r506, %r501;
	setp.eq.s32 	%p77, %r122, 12;
	selp.b32 	%r509, %r508, %r507, %p77;
	setp.lt.u32 	%p78, %r76, 32;
	selp.b32 	%r510, 0, %r509, %p78;
	setp.eq.s32 	%p79, %r227, 0;
	sub.s32 	%r511, %r450, %r430;
	selp.b32 	%r512, 0, %r511, %p79;
	add.s32 	%r513, %r512, %r959;
	add.s32 	%r1002, %r513, %r510;
	bra.uni 	$L__BB9_91;
$L__BB9_72:
	add.s32 	%r261, %r126, %r125;
	add.s32 	%r262, %r127, %r261;
	add.s32 	%r263, %r128, %r262;
	add.s32 	%r264, %r129, %r263;
	add.s32 	%r265, %r130, %r264;
	add.s32 	%r266, %r131, %r265;
	add.s32 	%r267, %r132, %r266;
	add.s32 	%r268, %r133, %r267;
	add.s32 	%r269, %r134, %r268;
	add.s32 	%r270, %r135, %r269;
	add.s32 	%r271, %r136, %r270;
	add.s32 	%r272, %r137, %r271;
	add.s32 	%r273, %r138, %r272;
	add.s32 	%r274, %r139, %r273;
	add.s32 	%r275, %r140, %r274;
	add.s32 	%r276, %r141, %r275;
	add.s32 	%r277, %r142, %r276;
	add.s32 	%r235, %r143, %r277;
	mov.b32 	%r233, 1;
	mov.b32 	%r258, 0;
	mov.b32 	%r260, -1;
	// begin inline asm
	{  .reg .s32 r0;  .reg .pred p;  shfl.sync.up.b32 r0|p, %r235, %r233, %r258, %r260;  @p add.s32 r0, r0, %r235;  mov.s32 %r231, r0;}
	// end inline asm
	mov.b32 	%r239, 2;
	// begin inline asm
	{  .reg .s32 r0;  .reg .pred p;  shfl.sync.up.b32 r0|p, %r231, %r239, %r258, %r260;  @p add.s32 r0, r0, %r231;  mov.s32 %r237, r0;}
	// end inline asm
	mov.b32 	%r245, 4;
	// begin inline asm
	{  .reg .s32 r0;  .reg .pred p;  shfl.sync.up.b32 r0|p, %r237, %r245, %r258, %r260;  @p add.s32 r0, r0, %r237;  mov.s32 %r243, r0;}
	// end inline asm
	mov.b32 	%r251, 8;
	// begin inline asm
	{  .reg .s32 r0;  .reg .pred p;  shfl.sync.up.b32 r0|p, %r243, %r251, %r258, %r260;  @p add.s32 r0, r0, %r243;  mov.s32 %r249, r0;}
	// end inline asm
	mov.b32 	%r257, 16;
	// begin inline asm
	{  .reg .s32 r0;  .reg .pred p;  shfl.sync.up.b32 r0|p, %r249, %r257, %r258, %r260;  @p add.s32 r0, r0, %r249;  mov.s32 %r255, r0;}
	// end inline asm
	setp.ne.s32 	%p24, %r227, 31;
	@%p24 bra 	$L__BB9_74;
	shl.b32 	%r278, %r122, 2;
	mov.u32 	%r279, _ZZN3cub18CUB_300001_SM_10006detail4scan16DeviceScanKernelINS2_10policy_hubIiiimN4cuda3std3__44plusIvEEE10Policy1000EN6thrust24THRUST_300001_SM_1000_NS10device_ptrIiEESF_NS0_13ScanTileStateIiLb1EEES9_NS1_10InputValueIiPiEEmiLb0EiEEvT0_T1_T2_iT3_T4_T5_E12temp_storage;
	add.s32 	%r280, %r279, %r278;
	st.shared.u32 	[%r280+16], %r255;
$L__BB9_74:
	sub.s32 	%r281, %r255, %r235;
	bar.sync 	0;
	ld.shared.v4.u32 	{%r282, %r283, %r284, %r285}, [_ZZN3cub18CUB_300001_SM_10006detail4scan16DeviceScanKernelINS2_10policy_hubIiiimN4cuda3std3__44plusIvEEE10Policy1000EN6thrust24THRUST_300001_SM_1000_NS10device_ptrIiEESF_NS0_13ScanTileStateIiLb1EEES9_NS1_10InputValueIiPiEEmiLb0EiEEvT0_T1_T2_iT3_T4_T5_E12temp_storage+16];
	add.s32 	%r286, %r283, %r282;
	setp.eq.s32 	%p25, %r122, 2;
	selp.b32 	%r287, %r286, %r282, %p25;
	add.s32 	%r288, %r286, %r284;
	setp.eq.s32 	%p26, %r122, 3;
	selp.b32 	%r289, %r288, %r287, %p26;
	add.s32 	%r290, %r288, %r285;
	setp.eq.s32 	%p27, %r122, 4;
	selp.b32 	%r291, %r290, %r289, %p27;
	ld.shared.v4.u32 	{%r292, %r293, %r294, %r295}, [_ZZN3cub18CUB_300001_SM_10006detail4scan16DeviceScanKernelINS2_10policy_hubIiiimN4cuda3std3__44plusIvEEE10Policy1000EN6thrust24THRUST_300001_SM_1000_NS10device_ptrIiEESF_NS0_13ScanTileStateIiLb1EEES9_NS1_10InputValueIiPiEEmiLb0EiEEvT0_T1_T2_iT3_T4_T5_E12temp_storage+32];
	add.s32 	%r296, %r290, %r292;
	setp.eq.s32 	%p28, %r122, 5;
	selp.b32 	%r297, %r296, %r291, %p28;
	add.s32 	%r298, %r296, %r293;
	setp.eq.s32 	%p29, %r122, 6;
	selp.b32 	%r299, %r298, %r297, %p29;
	add.s32 	%r300, %r298, %r294;
	setp.eq.s32 	%p30, %r122, 7;
	selp.b32 	%r301, %r300, %r299, %p30;
	add.s32 	%r302, %r300, %r295;
	setp.eq.s32 	%p31, %r122, 8;
	selp.b32 	%r303, %r302, %r301, %p31;
	ld.shared.v4.u32 	{%r304, %r305, %r306, %r307}, [_ZZN3cub18CUB_300001_SM_10006detail4scan16DeviceScanKernelINS2_10policy_hubIiiimN4cuda3std3__44plusIvEEE10Policy1000EN6thrust24THRUST_300001_SM_1000_NS10device_ptrIiEESF_NS0_13ScanTileStateIiLb1EEES9_NS1_10InputValueIiPiEEmiLb0EiEEvT0_T1_T2_iT3_T4_T5_E12temp_storage+48];
	add.s32 	%r308, %r302, %r304;
	setp.eq.s32 	%p32, %r122, 9;
	selp.b32 	%r309, %r308, %r303, %p32;
	add.s32 	%r310, %r308, %r305;
	setp.eq.s32 	%p33, %r122, 10;
	selp.b32 	%r311, %r310, %r309, %p33;
	add.s32 	%r312, %r310, %r306;
	setp.eq.s32 	%p34, %r122, 11;
	selp.b32 	%r313, %r312, %r311, %p34;
	add.s32 	%r314, %r312, %r307;
	setp.eq.s32 	%p35, %r122, 12;
	selp.b32 	%r315, %r314, %r313, %p35;
	ld.shared.u32 	%r316, [_ZZN3cub18CUB_300001_SM_10006detail4scan16DeviceScanKernelINS2_10policy_hubIiiimN4cuda3std3__44plusIvEEE10Policy1000EN6thrust24THRUST_300001_SM_1000_NS10device_ptrIiEESF_NS0_13ScanTileStateIiLb1EEES9_NS1_10InputValueIiPiEEmiLb0EiEEvT0_T1_T2_iT3_T4_T5_E12temp_storage+64];
	add.s32 	%r149, %r314, %r316;
	setp.gt.u32 	%p36, %r76, 31;
	setp.lt.u32 	%p37, %r76, 32;
	setp.eq.s32 	%p38, %r227, 0;
	selp.b32 	%r317, 0, %r281, %p38;
	add.s32 	%r1001, %r315, %r317;
	selp.b32 	%r151, %r281, %r1001, %p37;
	@%p36 bra 	$L__BB9_90;
	setp.ne.s32 	%p39, %r76, 0;
	mul.wide.s32 	%rd24, %r4, 8;
	add.s64 	%rd13, %rd18, %rd24;
	@%p39 bra 	$L__BB9_77;
	st.shared.u32 	[_ZZN3cub18CUB_300001_SM_10006detail4scan16DeviceScanKernelINS2_10policy_hubIiiimN4cuda3std3__44plusIvEEE10Policy1000EN6thrust24THRUST_300001_SM_1000_NS10device_ptrIiEESF_NS0_13ScanTileStateIiLb1EEES9_NS1_10InputValueIiPiEEmiLb0EiEEvT0_T1_T2_iT3_T4_T5_E12temp_storage+12], %r149;
	add.s64 	%rd25, %rd13, 256;
	mov.b32 	%r318, 100;
	// begin inline asm
	st.relaxed.gpu.v2.u32 [%rd25], {%r318, %r149};
	// end inline asm
$L__BB9_77:
	not.b32 	%r324, %r76;
	add.s32 	%r997, %r4, %r324;
	mov.b32 	%r320, 550;
	// begin inline asm
	nanosleep.u32 %r320;
	// end inline asm
	mul.wide.s32 	%rd27, %r997, 8;
	add.s64 	%rd28, %rd18, %rd27;
	add.s64 	%rd26, %rd28, 256;
	// begin inline asm
	ld.relaxed.gpu.v2.u32 {%r998, %r992}, [%rd26];
	// end inline asm
	mov.b32 	%r993, 478;
$L__BB9_78:
	setp.eq.s32 	%p40, %r998, 99;
	mov.b32 	%r325, -1;
	vote.sync.any.pred 	%p41, %p40, %r325;
	not.pred 	%p42, %p41;
	@%p42 bra 	$L__BB9_80;
	// begin inline asm
	nanosleep.u32 %r993;
	// end inline asm
	shr.u32 	%r993, %r993, 1;
	// begin inline asm
	ld.relaxed.gpu.v2.u32 {%r998, %r992}, [%rd26];
	// end inline asm
	bra.uni 	$L__BB9_78;
$L__BB9_80:
	setp.eq.s32 	%p43, %r998, 101;
	mov.b32 	%r352, -1;
	vote.sync.ballot.b32 	%r354, %p43, %r352;
	// begin inline asm
	mov.u32 %r327, %lanemask_ge;
	// end inline asm
	and.b32  	%r355, %r354, %r327;
	or.b32  	%r356, %r355, -2147483648;
	add.s32 	%r357, %r356, -1;
	not.b32 	%r358, %r356;
	and.b32  	%r359, %r358, %r357;
	popc.b32 	%r331, %r359;
	mov.b32 	%r330, 1;
	// begin inline asm
	shfl.sync.down.b32 %r328, %r992, %r330, %r331, %r352;
	// end inline asm
	setp.lt.s32 	%p45, %r227, %r331;
	selp.b32 	%r360, %r328, 0, %p45;
	add.s32 	%r334, %r360, %r992;
	mov.b32 	%r335, 2;
	// begin inline asm
	shfl.sync.down.b32 %r333, %r334, %r335, %r331, %r352;
	// end inline asm
	add.s32 	%r361, %r227, 2;
	setp.gt.s32 	%p46, %r361, %r331;
	selp.b32 	%r362, 0, %r333, %p46;
	add.s32 	%r339, %r334, %r362;
	mov.b32 	%r340, 4;
	// begin inline asm
	shfl.sync.down.b32 %r338, %r339, %r340, %r331, %r352;
	// end inline asm
	add.s32 	%r363, %r227, 4;
	setp.gt.s32 	%p47, %r363, %r331;
	selp.b32 	%r364, 0, %r338, %p47;
	add.s32 	%r344, %r339, %r364;
	mov.b32 	%r345, 8;
	// begin inline asm
	shfl.sync.down.b32 %r343, %r344, %r345, %r331, %r352;
	// end inline asm
	add.s32 	%r365, %r227, 8;
	setp.gt.s32 	%p48, %r365, %r331;
	selp.b32 	%r366, 0, %r343, %p48;
	add.s32 	%r349, %r344, %r366;
	mov.b32 	%r350, 16;
	// begin inline asm
	shfl.sync.down.b32 %r348, %r349, %r350, %r331, %r352;
	// end inline asm
	add.s32 	%r367, %r227, 16;
	setp.gt.s32 	%p49, %r367, %r331;
	selp.b32 	%r368, 0, %r348, %p49;
	add.s32 	%r994, %r349, %r368;
	add.s64 	%rd14, %rd18, 256;
	mov.b32 	%r995, 478;
$L__BB9_81:
	setp.ne.s32 	%p50, %r998, 101;
	mov.b32 	%r369, -1;
	vote.sync.all.pred 	%p51, %p50, %r369;
	not.pred 	%p52, %p51;
	@%p52 bra 	$L__BB9_86;
	shr.u32 	%r995, %r995, 1;
	mul.wide.s32 	%rd31, %r997, 8;
	add.s64 	%rd32, %rd14, %rd31;
	add.s64 	%rd30, %rd32, -256;
	// begin inline asm
	ld.relaxed.gpu.v2.u32 {%r998, %r999}, [%rd30];
	// end inline asm
	mov.u32 	%r1000, %r995;
$L__BB9_83:
	setp.eq.s32 	%p56, %r998, 99;
	mov.b32 	%r377, -1;
	vote.sync.any.pred 	%p57, %p56, %r377;
	not.pred 	%p58, %p57;
	@%p58 bra 	$L__BB9_85;
	// begin inline asm
	nanosleep.u32 %r1000;
	// end inline asm
	shr.u32 	%r1000, %r1000, 1;
	// begin inline asm
	ld.relaxed.gpu.v2.u32 {%r998, %r999}, [%rd30];
	// end inline asm
	bra.uni 	$L__BB9_83;
$L__BB9_85:
	setp.eq.s32 	%p59, %r998, 101;
	mov.b32 	%r403, -1;
	vote.sync.ballot.b32 	%r404, %p59, %r403;
	and.b32  	%r405, %r404, %r327;
	or.b32  	%r406, %r405, -2147483648;
	add.s32 	%r407, %r406, -1;
	not.b32 	%r408, %r406;
	and.b32  	%r409, %r408, %r407;
	popc.b32 	%r382, %r409;
	mov.b32 	%r381, 1;
	// begin inline asm
	shfl.sync.down.b32 %r379, %r999, %r381, %r382, %r403;
	// end inline asm
	setp.lt.s32 	%p61, %r227, %r382;
	selp.b32 	%r410, %r379, 0, %p61;
	add.s32 	%r385, %r410, %r999;
	mov.b32 	%r386, 2;
	// begin inline asm
	shfl.sync.down.b32 %r384, %r385, %r386, %r382, %r403;
	// end inline asm
	add.s32 	%r411, %r227, 2;
	setp.gt.s32 	%p62, %r411, %r382;
	selp.b32 	%r412, 0, %r384, %p62;
	add.s32 	%r390, %r385, %r412;
	mov.b32 	%r391, 4;
	// begin inline asm
	shfl.sync.down.b32 %r389, %r390, %r391, %r382, %r403;
	// end inline asm
	add.s32 	%r413, %r227, 4;
	setp.gt.s32 	%p63, %r413, %r382;
	selp.b32 	%r414, 0, %r389, %p63;
	add.s32 	%r395, %r390, %r414;
	mov.b32 	%r396, 8;
	// begin inline asm
	shfl.sync.down.b32 %r394, %r395, %r396, %r382, %r403;
	// end inline asm
	add.s32 	%r415, %r227, 8;
	setp.gt.s32 	%p64, %r415, %r382;
	selp.b32 	%r416, 0, %r394, %p64;
	add.s32 	%r400, %r395, %r416;
	mov.b32 	%r401, 16;
	// begin inline asm
	shfl.sync.down.b32 %r399, %r400, %r401, %r382, %r403;
	// end inline asm
	add.s32 	%r417, %r227, 16;
	setp.gt.s32 	%p65, %r417, %r382;
	selp.b32 	%r418, 0, %r399, %p65;
	add.s32 	%r419, %r418, %r994;
	add.s32 	%r994, %r419, %r400;
	add.s32 	%r997, %r997, -32;
	bra.uni 	$L__BB9_81;
$L__BB9_86:
	@%p39 bra 	$L__BB9_88;
	add.s32 	%r372, %r994, %r149;
	add.s64 	%rd29, %rd13, 256;
	mov.b32 	%r371, 101;
	// begin inline asm
	st.relaxed.gpu.v2.u32 [%rd29], {%r371, %r372};
	// end inline asm
	st.shared.u32 	[_ZZN3cub18CUB_300001_SM_10006detail4scan16DeviceScanKernelINS2_10policy_hubIiiimN4cuda3std3__44plusIvEEE10Policy1000EN6thrust24THRUST_300001_SM_1000_NS10device_ptrIiEESF_NS0_13ScanTileStateIiLb1EEES9_NS1_10InputValueIiPiEEmiLb0EiEEvT0_T1_T2_iT3_T4_T5_E12temp_storage+4], %r994;
	st.shared.u32 	[_ZZN3cub18CUB_300001_SM_10006detail4scan16DeviceScanKernelINS2_10policy_hubIiiimN4cuda3std3__44plusIvEEE10Policy1000EN6thrust24THRUST_300001_SM_1000_NS10device_ptrIiEESF_NS0_13ScanTileStateIiLb1EEES9_NS1_10InputValueIiPiEEmiLb0EiEEvT0_T1_T2_iT3_T4_T5_E12temp_storage+8], %r372;
$L__BB9_88:
	setp.ne.s32 	%p54, %r227, 0;
	mov.u32 	%r1001, %r151;
	@%p54 bra 	$L__BB9_90;
	st.shared.u32 	[_ZZN3cub18CUB_300001_SM_10006detail4scan16DeviceScanKernelINS2_10policy_hubIiiimN4cuda3std3__44plusIvEEE10Policy1000EN6thrust24THRUST_300001_SM_1000_NS10device_ptrIiEESF_NS0_13ScanTileStateIiLb1EEES9_NS1_10InputValueIiPiEEmiLb0EiEEvT0_T1_T2_iT3_T4_T5_E12temp_storage+84], %r994;
	mov.u32 	%r1001, %r994;
$L__BB9_90:
	bar.sync 	0;
	setp.eq.s32 	%p55, %r76, 0;
	ld.shared.u32 	%r373, [_ZZN3cub18CUB_300001_SM_10006detail4scan16DeviceScanKernelINS2_10policy_hubIiiimN4cuda3std3__44plusIvEEE10Policy1000EN6thrust24THRUST_300001_SM_1000_NS10device_ptrIiEESF_NS0_13ScanTileStateIiLb1EEES9_NS1_10InputValueIiPiEEmiLb0EiEEvT0_T1_T2_iT3_T4_T5_E12temp_storage+84];
	selp.b32 	%r374, 0, %r373, %p55;
	add.s32 	%r1002, %r374, %r1001;
$L__BB9_91:
	add.s32 	%r514, %r1002, %r125;
	add.s32 	%r515, %r126, %r514;
	add.s32 	%r516, %r127, %r515;
	add.s32 	%r517, %r128, %r516;
	add.s32 	%r518, %r129, %r517;
	add.s32 	%r519, %r130, %r518;
	add.s32 	%r520, %r131, %r519;
	add.s32 	%r521, %r132, %r520;
	add.s32 	%r522, %r133, %r521;
	add.s32 	%r523, %r134, %r522;
	add.s32 	%r524, %r135, %r523;
	add.s32 	%r525, %r136, %r524;
	add.s32 	%r526, %r137, %r525;
	add.s32 	%r527, %r138, %r526;
	add.s32 	%r528, %r139, %r527;
	add.s32 	%r529, %r140, %r528;
	add.s32 	%r530, %r141, %r529;
	add.s32 	%r531, %r142, %r530;
	bar.sync 	0;
	st.shared.u32 	[%r124], %r1002;
	st.shared.u32 	[%r124+4], %r514;
	st.shared.u32 	[%r124+8], %r515;
	st.shared.u32 	[%r124+12], %r516;
	st.shared.u32 	[%r124+16], %r517;
	st.shared.u32 	[%r124+20], %r518;
	st.shared.u32 	[%r124+24], %r519;
	st.shared.u32 	[%r124+28], %r520;
	st.shared.u32 	[%r124+32], %r521;
	st.shared.u32 	[%r124+36], %r522;
	st.shared.u32 	[%r124+40], %r523;
	st.shared.u32 	[%r124+44], %r524;
	st.shared.u32 	[%r124+48], %r525;
	st.shared.u32 	[%r124+52], %r526;
	st.shared.u32 	[%r124+56], %r527;
	st.shared.u32 	[%r124+60], %r528;
	st.shared.u32 	[%r124+64], %r529;
	st.shared.u32 	[%r124+68], %r530;
	st.shared.u32 	[%r124+72], %r531;
	bar.warp.sync 	-1;
	ld.shared.u32 	%r185, [%r123];
	ld.shared.u32 	%r186, [%r123+128];
	ld.shared.u32 	%r187, [%r123+256];
	ld.shared.u32 	%r188, [%r123+384];
	ld.shared.u32 	%r189, [%r123+512];
	ld.shared.u32 	%r190, [%r123+640];
	ld.shared.u32 	%r191, [%r123+768];
	ld.shared.u32 	%r192, [%r123+896];
	ld.shared.u32 	%r193, [%r123+1024];
	ld.shared.u32 	%r194, [%r123+1152];
	ld.shared.u32 	%r195, [%r123+1280];
	ld.shared.u32 	%r196, [%r123+1408];
	ld.shared.u32 	%r197, [%r123+1536];
	ld.shared.u32 	%r198, [%r123+1664];
	ld.shared.u32 	%r199, [%r123+1792];
	ld.shared.u32 	%r200, [%r123+1920];
	ld.shared.u32 	%r201, [%r123+2048];
	ld.shared.u32 	%r202, [%r123+2176];
	ld.shared.u32 	%r203, [%r123+2304];
	setp.ne.s32 	%p80, %r76, 0;
	@%p80 bra 	$L__BB9_93;
	st.volatile.shared.u32 	[_ZZN3cub18CUB_300001_SM_10006detail4scan16DeviceScanKernelINS2_10policy_hubIiiimN4cuda3std3__44plusIvEEE10Policy1000EN6thrust24THRUST_300001_SM_1000_NS10device_ptrIiEESF_NS0_13ScanTileStateIiLb1EEES9_NS1_10InputValueIiPiEEmiLb0EiEEvT0_T1_T2_iT3_T4_T5_E12temp_storage+31616], %r75;
$L__BB9_93:
	bar.sync 	0;
	ld.volatile.shared.u32 	%r204, [_ZZN3cub18CUB_300001_SM_10006detail4scan16DeviceScanKernelINS2_10policy_hubIiiimN4cuda3std3__44plusIvEEE10Policy1000EN6thrust24THRUST_300001_SM_1000_NS10device_ptrIiEESF_NS0_13ScanTileStateIiLb1EEES9_NS1_10InputValueIiPiEEmiLb0EiEEvT0_T1_T2_iT3_T4_T5_E12temp_storage+31616];
	cvt.u64.u32 	%rd39, %r78;
	add.s64 	%rd40, %rd5, %rd39;
	setp.ge.s32 	%p81, %r78, %r204;
	shl.b64 	%rd41, %rd40, 2;
	add.s64 	%rd15, %rd4, %rd41;
	@%p81 bra 	$L__BB9_95;
	st.global.u32 	[%rd15], %r185;
$L__BB9_95:
	mov.u32 	%r532, %tid.x;
	and.b32  	%r533, %r532, 992;
	mul.lo.s32 	%r534, %r533, 19;
	and.b32  	%r535, %r532, 31;
	or.b32  	%r536, %r534, %r535;
	add.s32 	%r537, %r536, 32;
	setp.ge.s32 	%p82, %r537, %r204;
	@%p82 bra 	$L__BB9_97;
	st.global.u32 	[%rd15+128], %r186;
$L__BB9_97:
	add.s32 	%r543, %r536, 64;
	setp.ge.s32 	%p83, %r543, %r204;
	@%p83 bra 	$L__BB9_99;
	st.global.u32 	[%rd15+256], %r187;
$L__BB9_99:
	add.s32 	%r549, %r536, 96;
	setp.ge.s32 	%p84, %r549, %r204;
	@%p84 bra 	$L__BB9_101;
	st.global.u32 	[%rd15+384], %r188;
$L__BB9_101:
	add.s32 	%r555, %r536, 128;
	setp.ge.s32 	%p85, %r555, %r204;
	@%p85 bra 	$L__BB9_103;
	st.global.u32 	[%rd15+512], %r189;
$L__BB9_103:
	add.s32 	%r561, %r536, 160;
	setp.ge.s32 	%p86, %r561, %r204;
	@%p86 bra 	$L__BB9_105;
	st.global.u32 	[%rd15+640], %r190;
$L__BB9_105:
	add.s32 	%r567, %r536, 192;
	setp.ge.s32 	%p87, %r567, %r204;
	@%p87 bra 	$L__BB9_107;
	st.global.u32 	[%rd15+768], %r191;
$L__BB9_107:
	add.s32 	%r573, %r536, 224;
	setp.ge.s32 	%p88, %r573, %r204;
	@%p88 bra 	$L__BB9_109;
	st.global.u32 	[%rd15+896], %r192;
$L__BB9_109:
	setp.ge.s32 	%p89, %r95, %r204;
	@%p89 bra 	$L__BB9_111;
	st.global.u32 	[%rd15+1024], %r193;
$L__BB9_111:
	setp.ge.s32 	%p90, %r98, %r204;
	@%p90 bra 	$L__BB9_113;
	st.global.u32 	[%rd15+1152], %r194;
$L__BB9_113:
	add.s32 	%r579, %r536, 320;
	setp.ge.s32 	%p91, %r579, %r204;
	@%p91 bra 	$L__BB9_115;
	st.global.u32 	[%rd15+1280], %r195;
$L__BB9_115:
	add.s32 	%r585, %r536, 352;
	setp.ge.s32 	%p92, %r585, %r204;
	@%p92 bra 	$L__BB9_117;
	st.global.u32 	[%rd15+1408], %r196;
$L__BB9_117:
	add.s32 	%r591, %r536, 384;
	setp.ge.s32 	%p93, %r591, %r204;
	@%p93 bra 	$L__BB9_119;
	st.global.u32 	[%rd15+1536], %r197;
$L__BB9_119:
	add.s32 	%r597, %r536, 416;
	setp.ge.s32 	%p94, %r597, %r204;
	@%p94 bra 	$L__BB9_121;
	st.global.u32 	[%rd15+1664], %r198;
$L__BB9_121:
	add.s32 	%r603, %r536, 448;
	setp.ge.s32 	%p95, %r603, %r204;
	@%p95 bra 	$L__BB9_123;
	st.global.u32 	[%rd15+1792], %r199;
$L__BB9_123:
	add.s32 	%r609, %r536, 480;
	setp.ge.s32 	%p96, %r609, %r204;
	@%p96 bra 	$L__BB9_125;
	st.global.u32 	[%rd15+1920], %r200;
$L__BB9_125:
	add.s32 	%r615, %r536, 512;
	setp.ge.s32 	%p97, %r615, %r204;
	@%p97 bra 	$L__BB9_127;
	st.global.u32 	[%rd15+2048], %r201;
$L__BB9_127:
	setp.ge.s32 	%p98, %r115, %r204;
	@%p98 bra 	$L__BB9_129;
	st.global.u32 	[%rd15+2176], %r202;
$L__BB9_129:
	setp.ge.s32 	%p99, %r118, %r204;
	@%p99 bra 	$L__BB9_131;
	st.global.u32 	[%rd15+2304], %r203;
$L__BB9_131:
	ret;

}


// ===== COMPILED SASS (sm_100) =====

	.target	sm_100

	.elftype	@"ET_EXEC"


//--------------------- .note.nv.tkinfo           --------------------------
	.section	.note.nv.tkinfo,"",@"SHT_NOTE"
	.sectionflags	@"SHF_NOTE_NV_TKINFO"
	.tkinfo
        /*0018*/ 	.word	0x00000002
        /*0030*/ 	.string	""
        /*0030*/ 	.string	"ptxas"
        /*0030*/ 	.string	"Cuda compilation tools, release 13.0, V13.0.88"
        /*0030*/ 	.string	"Build cuda_13.0.r13.0/compiler.36424714_0"
        /*0030*/ 	.string	"-arch sm_100 -m 64 "



//--------------------- .note.nv.cuinfo           --------------------------
	.section	.note.nv.cuinfo,"",@"SHT_NOTE"
	.sectionflags	@"SHF_NOTE_NV_CUINFO"
        /*0018*/ 	.short	0x0002
        /*001a*/ 	.short	0x0064
        /*001c*/ 	.short	0x0082
	.zero		2


//--------------------- .nv.info                  --------------------------
	.section	.nv.info,"",@"SHT_CUDA_INFO"
	.align	4


	//----- nvinfo : EIATTR_REGCOUNT
	.align		4
        /*0000*/ 	.byte	0x04, 0x2f
        /*0002*/ 	.short	(.L_46 - .L_45)
	.align		4
.L_45:
        /*0004*/ 	.word	index@(_Z7mapPartPiS_i)
        /*0008*/ 	.word	0x0000001c


	//----- nvinfo : EIATTR_FRAME_SIZE
	.align		4
.L_46:
        /*000c*/ 	.byte	0x04, 0x11
        /*000e*/ 	.short	(.L_48 - .L_47)
	.align		4
.L_47:
        /*0010*/ 	.word	index@(_Z7mapPartPiS_i)
        /*0014*/ 	.word	0x00000000


	//----- nvinfo : EIATTR_REGCOUNT
	.align		4
.L_48:
        /*0018*/ 	.byte	0x04, 0x2f
        /*001a*/ 	.short	(.L_50 - .L_49)
	.align		4
.L_49:
        /*001c*/ 	.word	index@(_Z10count_HistPiS_i)
        /*0020*/ 	.word	0x00000028


	//----- nvinfo : EIATTR_FRAME_SIZE
	.align		4
.L_50:
        /*0024*/ 	.byte	0x04, 0x11
        /*0026*/ 	.short	(.L_52 - .L_51)
	.align		4
.L_51:
        /*0028*/ 	.word	index@(_Z10count_HistPiS_i)
        /*002c*/ 	.word	0x00000000


	//----- nvinfo : EIATTR_REGCOUNT
	.align		4
.L_52:
        /*0030*/ 	.byte	0x04, 0x2f
        /*0032*/ 	.short	(.L_54 - .L_53)
	.align		4
.L_53:
        /*0034*/ 	.word	index@(_Z10write_HistPiS_S_i)
        /*0038*/ 	.word	0x00000020


	//----- nvinfo : EIATTR_FRAME_SIZE
	.align		4
.L_54:
        /*003c*/ 	.byte	0x04, 0x11
        /*003e*/ 	.short	(.L_56 - .L_55)
	.align		4
.L_55:
        /*0040*/ 	.word	index@(_Z10write_HistPiS_S_i)
        /*0044*/ 	.word	0x00000000


	//----- nvinfo : EIATTR_REGCOUNT
	.align		4
.L_56:
        /*0048*/ 	.byte	0x04, 0x2f
        /*004a*/ 	.short	(.L_58 - .L_57)
	.align		4
.L_57:
        /*004c*/ 	.word	index@(_Z11getStartPosPiS_i)
        /*0050*/ 	.word	0x0000000a


	//----- nvinfo : EIATTR_FRAME_SIZE
	.align		4
.L_58:
        /*0054*/ 	.byte	0x04, 0x11
        /*0056*/ 	.short	(.L_60 - .L_59)
	.align		4
.L_59:
        /*0058*/ 	.word	index@(_Z11getStartPosPiS_i)
        /*005c*/ 	.word	0x00000000


	//----- nvinfo : EIATTR_REGCOUNT
	.align		4
.L_60:
        /*0060*/ 	.byte	0x04, 0x2f
        /*0062*/ 	.short	(.L_62 - .L_61)
	.align		4
.L_61:
        /*0064*/ 	.word	index@(_Z7scatterPiPfS_S0_S_i)
        /*0068*/ 	.word	0x00000020


	//----- nvinfo : EIATTR_FRAME_SIZE
	.align		4
.L_62:
        /*006c*/ 	.byte	0x04, 0x11
        /*006e*/ 	.short	(.L_64 - .L_63)
	.align		4
.L_63:
        /*0070*/ 	.word	index@(_Z7scatterPiPfS_S0_S_i)
        /*0074*/ 	.word	0x00000000


	//----- nvinfo : EIATTR_REGCOUNT
	.align		4
.L_64:
        /*0078*/ 	.byte	0x04, 0x2f
        /*007a*/ 	.short	(.L_66 - .L_65)
	.align		4
.L_65:
        /*007c*/ 	.word	index@(_Z4joinPiS_PfS_S0_S_S_ii)
        /*0080*/ 	.word	0x0000001f


	//----- nvinfo : EIATTR_FRAME_SIZE
	.align		4
.L_66:
        /*0084*/ 	.byte	0x04, 0x11
        /*0086*/ 	.short	(.L_68 - .L_67)
	.align		4
.L_67:
        /*0088*/ 	.word	index@(_Z4joinPiS_PfS_S0_S_S_ii)
        /*008c*/ 	.word	0x00000000


	//----- nvinfo : EIATTR_REGCOUNT
	.align		4
.L_68:
        /*0090*/ 	.byte	0x04, 0x2f
        /*0092*/ 	.short	(.L_70 - .L_69)
	.align		4
.L_69:
        /*0094*/ 	.word	index@(_ZN3cub18CUB_300001_SM_10006detail11EmptyKernelIvEEvv)
        /*0098*/ 	.word	0x00000004


	//----- nvinfo : EIATTR_FRAME_SIZE
	.align		4
.L_70:
        /*009c*/ 	.byte	0x04, 0x11
        /*009e*/ 	.short	(.L_72 - .L_71)
	.align		4
.L_71:
        /*00a0*/ 	.word	index@(_ZN3cub18CUB_300001_SM_10006detail11EmptyKernelIvEEvv)
        /*00a4*/ 	.word	0x00000000


	//----- nvinfo : EIATTR_REGCOUNT
	.align		4
.L_72:
        /*00a8*/ 	.byte	0x04, 0x2f
        /*00aa*/ 	.short	(.L_74 - .L_73)
	.align		4
.L_73:
        /*00ac*/ 	.word	index@(_ZN3cub18CUB_300001_SM_10006detail4scan20DeviceScanInitKernelINS0_13ScanTileStateIiLb1EEEEEvT_i)
        /*00b0*/ 	.word	0x00000008


	//----- nvinfo : EIATTR_FRAME_SIZE
	.align		4
.L_74:
        /*00b4*/ 	.byte	0x04, 0x11
        /*00b6*/ 	.short	(.L_76 - .L_75)
	.align		4
.L_75:
        /*00b8*/ 	.word	index@(_ZN3cub18CUB_300001_SM_10006detail4scan20DeviceScanInitKernelINS0_13ScanTileStateIiLb1EEEEEvT_i)
        /*00bc*/ 	.word	0x00000000


	//----- nvinfo : EIATTR_REGCOUNT
	.align		4
.L_76:
        /*00c0*/ 	.byte	0x04, 0x2f
        /*00c2*/ 	.short	(.L_78 - .L_77)
	.align		4
.L_77:
        /*00c4*/ 	.word	index@(_ZN3cub18CUB_300001_SM_10006detail4scan16DeviceScanKernelINS2_10policy_hubIiiijN4cuda3std3__44plusIvEEE10Policy1000EN6thrust24THRUST_300001_SM_1000_NS10device_ptrIiEESF_NS0_13ScanTileStateIiLb1EEES9_NS1_10InputValueIiPiEEjiLb0EiEEvT0_T1_T2_iT3_T4_T5_)
        /*00c8*/ 	.word	0x00000038


	//----- nvinfo : EIATTR_FRAME_SIZE
	.align		4
.L_78:
        /*00cc*/ 	.byte	0x04, 0x11
        /*00ce*/ 	.short	(.L_80 - .L_79)
	.align		4
.L_79:
        /*00d0*/ 	.word	index@(_ZN3cub18CUB_300001_SM_10006detail4scan16DeviceScanKernelINS2_10policy_hubIiiijN4cuda3std3__44plusIvEEE10Policy1000EN6thrust24THRUST_300001_SM_1000_NS10device_ptrIiEESF_NS0_13ScanTileStateIiLb1EEES9_NS1_10InputValueIiPiEEjiLb0EiEEvT0_T1_T2_iT3_T4_T5_)
        /*00d4*/ 	.word	0x00000000


	//----- nvinfo : EIATTR_REGCOUNT
	.align		4
.L_80:
        /*00d8*/ 	.byte	0x04, 0x2f
        /*00da*/ 	.short	(.L_82 - .L_81)
	.align		4
.L_81:
        /*00dc*/ 	.word	index@(_ZN3cub18CUB_300001_SM_10006detail4scan16DeviceScanKernelINS2_10policy_hubIiiimN4cuda3std3__44plusIvEEE10Policy1000EN6thrust24THRUST_300001_SM_1000_NS10device_ptrIiEESF_NS0_13ScanTileStateIiLb1EEES9_NS1_10InputValueIiPiEEmiLb0EiEEvT0_T1_T2_iT3_T4_T5_)
        /*00e0*/ 	.word	0x00000030


	//----- nvinfo : EIATTR_FRAME_SIZE
	.align		4
.L_82:
        /*00e4*/ 	.byte	0x04, 0x11
        /*00e6*/ 	.short	(.L_84 - .L_83)
	.align		4
.L_83:
        /*00e8*/ 	.word	index@(_ZN3cub18CUB_300001_SM_10006detail4scan16DeviceScanKernelINS2_10policy_hubIiiimN4cuda3std3__44plusIvEEE10Policy1000EN6thrust24THRUST_300001_SM_1000_NS10device_ptrIiEESF_NS0_13ScanTileStateIiLb1EEES9_NS1_10InputValueIiPiEEmiLb0EiEEvT0_T1_T2_iT3_T4_T5_)
        /*00ec*/ 	.word	0x00000000


	//----- nvinfo : EIATTR_MIN_STACK_SIZE
	.align		4
.L_84:
        /*00f0*/ 	.byte	0x04, 0x12
        /*00f2*/ 	.short	(.L_86 - .L_85)
	.align		4
.L_85:
        /*00f4*/ 	.word	index@(_ZN3cub18CUB_300001_SM_10006detail4scan16DeviceScanKernelINS2_10policy_hubIiiimN4cuda3std3__44plusIvEEE10Policy1000EN6thrust24THRUST_300001_SM_1000_NS10device_ptrIiEESF_NS0_13ScanTileStateIiLb1EEES9_NS1_10InputValueIiPiEEmiLb0EiEEvT0_T1_T2_iT3_T4_T5_)
        /*00f8*/ 	.word	0x00000000


	//----- nvinfo : EIATTR_MIN_STACK_SIZE
	.align		4
.L_86:
        /*00fc*/ 	.byte	0x04, 0x12
        /*00fe*/ 	.short	(.L_88 - .L_87)
	.align		4
.L_87:
        /*0100*/ 	.word	index@(_ZN3cub18CUB_300001_SM_10006detail4scan16DeviceScanKernelINS2_10policy_hubIiiijN4cuda3std3__44plusIvEEE10Policy1000EN6thrust24THRUST_300001_SM_1000_NS10device_ptrIiEESF_NS0_13ScanTileStateIiLb1EEES9_NS1_10InputValueIiPiEEjiLb0EiEEvT0_T1_T2_iT3_T4_T5_)
        /*0104*/ 	.word	0x00000000


	//----- nvinfo : EIATTR_MIN_STACK_SIZE
	.align		4
.L_88:
        /*0108*/ 	.byte	0x04, 0x12
        /*010a*/ 	.short	(.L_90 - .L_89)
	.align		4
.L_89:
        /*010c*/ 	.word	index@(_ZN3cub18CUB_300001_SM_10006detail4scan20DeviceScanInitKernelINS0_13ScanTileStateIiLb1EEEEEvT_i)
        /*0110*/ 	.word	0x00000000


	//----- nvinfo : EIATTR_MIN_STACK_SIZE
	.align		4
.L_90:
        /*0114*/ 	.byte	0x04, 0x12
        /*0116*/ 	.short	(.L_92 - .L_91)
	.align		4
.L_91:
        /*0118*/ 	.word	index@(_ZN3cub18CUB_300001_SM_10006detail11EmptyKernelIvEEvv)
        /*011c*/ 	.word	0x00000000


	//----- nvinfo : EIATTR_MIN_STACK_SIZE
	.align		4
.L_92:
        /*0120*/ 	.byte	0x04, 0x12
        /*0122*/ 	.short	(.L_94 - .L_93)
	.align		4
.L_93:
        /*0124*/ 	.word	index@(_Z4joinPiS_PfS_S0_S_S_ii)
        /*0128*/ 	.word	0x00000000


	//----- nvinfo : EIATTR_MIN_STACK_SIZE
	.align		4
.L_94:
        /*012c*/ 	.byte	0x04, 0x12
        /*012e*/ 	.short	(.L_96 - .L_95)
	.align		4
.L_95:
        /*0130*/ 	.word	index@(_Z7scatterPiPfS_S0_S_i)
        /*0134*/ 	.word	0x00000000


	//----- nvinfo : EIATTR_MIN_STACK_SIZE
	.align		4
.L_96:
        /*0138*/ 	.byte	0x04, 0x12
        /*013a*/ 	.short	(.L_98 - .L_97)
	.align		4
.L_97:
        /*013c*/ 	.word	index@(_Z11getStartPosPiS_i)
        /*0140*/ 	.word	0x00000000


	//----- nvinfo : EIATTR_MIN_STACK_SIZE
	.align		4
.L_98:
        /*0144*/ 	.byte	0x04, 0x12
        /*0146*/ 	.short	(.L_100 - .L_99)
	.align		4
.L_99:
        /*0148*/ 	.word	index@(_Z10write_HistPiS_S_i)
        /*014c*/ 	.word	0x00000000


	//----- nvinfo : EIATTR_MIN_STACK_SIZE
	.align		4
.L_100:
        /*0150*/ 	.byte	0x04, 0x12
        /*0152*/ 	.short	(.L_102 - .L_101)
	.align		4
.L_101:
        /*0154*/ 	.word	index@(_Z10count_HistPiS_i)
        /*0158*/ 	.word	0x00000000


	//----- nvinfo : EIATTR_MIN_STACK_SIZE
	.align		4
.L_102:
        /*015c*/ 	.byte	0x04, 0x12
        /*015e*/ 	.short	(.L_104 - .L_103)
	.align		4
.L_103:
        /*0160*/ 	.word	index@(_Z7mapPartPiS_i)
        /*0164*/ 	.word	0x00000000
.L_104:


//--------------------- .nv.compat                --------------------------
	.section	.nv.compat,"",@"SHT_CUDA_COMPAT_INFO"
	.align	4
        /*0000*/ 	.byte	0x02, 0x09, 0x00, 0x00, 0x02, 0x02, 0x01, 0x00, 0x02, 0x05, 0x05, 0x00, 0x03, 0x07, 0x01, 0x01
        /*0010*/ 	.byte	0x02, 0x03, 0x00, 0x00, 0x02, 0x06, 0x01, 0x00, 0x04, 0x0b, 0x08, 0x00, 0x09, 0x00, 0x00, 0x00
        /*0020*/ 	.byte	0x00, 0x00, 0x00, 0x00


//--------------------- .nv.info._ZN3cub18CUB_300001_SM_10006detail4scan16DeviceScanKernelINS2_10policy_hubIiiimN4cuda3std3__44plusIvEEE10Policy1000EN6thrust24THRUST_300001_SM_1000_NS10device_ptrIiEESF_NS0_13ScanTileStateIiLb1EEES9_NS1_10InputValueIiPiEEmiLb0EiEEvT0_T1_T2_iT3_T4_T5_ --------------------------
	.section	.nv.info._ZN3cub18CUB_300001_SM_10006detail4scan16DeviceScanKernelINS2_10policy_hubIiiimN4cuda3std3__44plusIvEEE10Policy1000EN6thrust24THRUST_300001_SM_1000_NS10device_ptrIiEESF_NS0_13ScanTileStateIiLb1EEES9_NS1_10InputValueIiPiEEmiLb0EiEEvT0_T1_T2_iT3_T4_T5_,"",@"SHT_CUDA_INFO"
	.sectionflags	@""
	.align	4


	//----- nvinfo : EIATTR_CUDA_API_VERSION
	.align		4
        /*0000*/ 	.byte	0x04, 0x37
        /*0002*/ 	.short	(.L_106 - .L_105)
.L_105:
        /*0004*/ 	.word	0x00000082


	//----- nvinfo : EIATTR_KPARAM_INFO
	.align		4
.L_106:
        /*0008*/ 	.byte	0x04, 0x17
        /*000a*/ 	.short	(.L_108 - .L_107)
.L_107:
        /*000c*/ 	.word	0x00000000
        /*0010*/ 	.short	0x0006
        /*0012*/ 	.short	0x0030
        /*0014*/ 	.byte	0x00, 0xf0, 0x21, 0x00


	//----- nvinfo : EIATTR_KPARAM_INFO
	.align		4
.L_108:
        /*0018*/ 	.byte	0x04, 0x17
        /*001a*/ 	.short	(.L_110 - .L_109)
.L_109:
        /*001c*/ 	.word	0x00000000
        /*0020*/ 	.short	0x0005
        /*0022*/ 	.short	0x0020
        /*0024*/ 	.byte	0x00, 0xf0, 0x41, 0x00


	//----- nvinfo : EIATTR_KPARAM_INFO
	.align		4
.L_110:
        /*0028*/ 	.byte	0x04, 0x17
        /*002a*/ 	.short	(.L_112 - .L_111)
.L_111:
        /*002c*/ 	.word	0x00000000
        /*0030*/ 	.short	0x0004
        /*0032*/ 	.short	0x001c
        /*0034*/ 	.byte	0x00, 0xf0, 0x05, 0x00


	//----- nvinfo : EIATTR_KPARAM_INFO
	.align		4
.L_112:
        /*0038*/ 	.byte	0x04, 0x17
        /*003a*/ 	.short	(.L_114 - .L_113)
.L_113:
        /*003c*/ 	.word	0x00000000
        /*0040*/ 	.short	0x0003
        /*0042*/ 	.short	0x0018
        /*0044*/ 	.byte	0x00, 0xf0, 0x11, 0x00


	//----- nvinfo : EIATTR_KPARAM_INFO
	.align		4
.L_114:
        /*0048*/ 	.byte	0x04, 0x17
        /*004a*/ 	.short	(.L_116 - .L_115)
.L_115:
        /*004c*/ 	.word	0x00000000
        /*0050*/ 	.short	0x0002
        /*0052*/ 	.short	0x0010
        /*0054*/ 	.byte	0x00, 0xf0, 0x21, 0x00


	//----- nvinfo : EIATTR_KPARAM_INFO
	.align		4
.L_116:
        /*0058*/ 	.byte	0x04, 0x17
        /*005a*/ 	.short	(.L_118 - .L_117)
.L_117:
        /*005c*/ 	.word	0x00000000
        /*0060*/ 	.short	0x0001
        /*0062*/ 	.short	0x0008
        /*0064*/ 	.byte	0x00, 0xf0, 0x21, 0x00


	//----- nvinfo : EIATTR_KPARAM_INFO
	.align		4
.L_118:
        /*0068*/ 	.byte	0x04, 0x17
        /*006a*/ 	.short	(.L_120 - .L_119)
.L_119:
        /*006c*/ 	.word	0x00000000
        /*0070*/ 	.short	0x0000
        /*0072*/ 	.short	0x0000
        /*0074*/ 	.byte	0x00, 0xf0, 0x21, 0x00


	//----- nvinfo : EIATTR_SPARSE_MMA_MASK
	.align		4
.L_120:
        /*0078*/ 	.byte	0x03, 0x50
        /*007a*/ 	.short	0x0000


	//----- nvinfo : EIATTR_MAXREG_COUNT
	.align		4
        /*007c*/ 	.byte	0x03, 0x1b
        /*007e*/ 	.short	0x0080


	//----- nvinfo : EIATTR_NUM_BARRIERS
	.align		4
        /*0080*/ 	.byte	0x02, 0x4c
        /*0082*/ 	.byte	0x01
	.zero		1


	//----- nvinfo : EIATTR_MERCURY_ISA_VERSION
	.align		4
        /*0084*/ 	.byte	0x03, 0x5f
        /*0086*/ 	.short	0x0101


	//----- nvinfo : EIATTR_COOP_GROUP_MASK_REGIDS
	.align		4
        /*0088*/ 	.byte	0x04, 0x29
        /*008a*/ 	.short	(.L_122 - .L_121)


	//   ....[0]....
.L_121:
        /*008c*/ 	.word	0xffffffff


	//   ....[1]....
        /*0090*/ 	.word	0xffffffff


	//   ....[2]....
        /*0094*/ 	.word	0xffffffff


	//   ....[3]....
        /*0098*/ 	.word	0xffffffff


	//   ....[4]....
        /*009c*/ 	.word	0xffffffff


	//   ....[5]....
        /*00a0*/ 	.word	0xffffffff


	//   ....[6]....
        /*00a4*/ 	.word	0xffffffff


	//   ....[7]....
        /*00a8*/ 	.word	0xffffffff


	//   ....[8]....
        /*00ac*/ 	.word	0xffffffff


	//   ....[9]....
        /*00b0*/ 	.word	0xffffffff


	//   ....[10]....
        /*00b4*/ 	.word	0xffffffff


	//   ....[11]....
        /*00b8*/ 	.word	0xffffffff


	//   ....[12]....
        /*00bc*/ 	.word	0xffffffff


	//   ....[13]....
        /*00c0*/ 	.word	0xffffffff


	//   ....[14]....
        /*00c4*/ 	.word	0xffffffff


	//   ....[15]....
        /*00c8*/ 	.word	0xffffffff


	//   ....[16]....
        /*00cc*/ 	.word	0xffffffff


	//   ....[17]....
        /*00d0*/ 	.word	0xffffffff


	//   ....[18]....
        /*00d4*/ 	.word	0xffffffff


	//   ....[19]....
        /*00d8*/ 	.word	0xffffffff


	//   ....[20]....
        /*00dc*/ 	.word	0xffffffff


	//   ....[21]....
        /*00e0*/ 	.word	0xffffffff


	//   ....[22]....
        /*00e4*/ 	.word	0xffffffff


	//   ....[23]....
        /*00e8*/ 	.word	0xffffffff


	//   ....[24]....
        /*00ec*/ 	.word	0xffffffff


	//   ....[25]....
        /*00f0*/ 	.word	0xffffffff


	//   ....[26]....
        /*00f4*/ 	.word	0xffffffff


	//   ....[27]....
        /*00f8*/ 	.word	0xffffffff


	//   ....[28]....
        /*00fc*/ 	.word	0xffffffff


	//   ....[29]....
        /*0100*/ 	.word	0xffffffff


	//   ....[30]....
        /*0104*/ 	.word	0xffffffff


	//   ....[31]....
        /*0108*/ 	.word	0xffffffff


	//   ....[32]....
        /*010c*/ 	.word	0xffffffff


	//   ....[33]....
        /*0110*/ 	.word	0xffffffff


	//   ....[34]....
        /*0114*/ 	.word	0xffffffff


	//   ....[35]....
        /*0118*/ 	.word	0xffffffff


	//   ....[36]....
        /*011c*/ 	.word	0xffffffff


	//   ....[37]....
        /*0120*/ 	.word	0xffffffff


	//   ....[38]....
        /*0124*/ 	.word	0xffffffff


	//   ....[39]....
        /*0128*/ 	.word	0xffffffff


	//   ....[40]....
        /*012c*/ 	.word	0xffffffff


	//   ....[41]....
        /*0130*/ 	.word	0xffffffff


	//   ....[42]....
        /*0134*/ 	.word	0xffffffff


	//   ....[43]....
        /*0138*/ 	.word	0xffffffff


	//   ....[44]....
        /*013c*/ 	.word	0xffffffff


	//   ....[45]....
        /*0140*/ 	.word	0xffffffff


	//   ....[46]....
        /*0144*/ 	.word	0xffffffff


	//   ....[47]....
        /*0148*/ 	.word	0xffffffff


	//   ....[48]....
        /*014c*/ 	.word	0xffffffff


	//   ....[49]....
        /*0150*/ 	.word	0xffffffff


	//   ....[50]....
        /*0154*/ 	.word	0xffffffff


	//   ....[51]....
        /*0158*/ 	.word	0xffffffff


	//   ....[52]....
        /*015c*/ 	.word	0xffffffff


	//   ....[53]....
        /*0160*/ 	.word	0xffffffff


	//   ....[54]....
        /*0164*/ 	.word	0xffffffff


	//   ....[55]....
        /*0168*/ 	.word	0xffffffff


	//   ....[56]....
        /*016c*/ 	.word	0xffffffff


	//   ....[57]....
        /*0170*/ 	.word	0xffffffff


	//   ....[58]....
        /*0174*/ 	.word	0xffffffff


	//   ....[59]....
        /*0178*/ 	.word	0xffffffff


	//   ....[60]....
        /*017c*/ 	.word	0x0500000a


	//   ....[61]....
        /*0180*/ 	.word	0x0500000a


	//   ....[62]....
        /*0184*/ 	.word	0x0500000a


	//   ....[63]....
        /*0188*/ 	.word	0x0500000a


	//   ....[64]....
        /*018c*/ 	.word	0x0500000a


	//   ....[65]....
        /*0190*/ 	.word	0x0500000a


	//   ....[66]....
        /*0194*/ 	.word	0x0500000a


	//   ....[67]....
        /*0198*/ 	.word	0x0500000a


	//   ....[68]....
        /*019c*/ 	.word	0x0500000a


	//   ....[69]....
        /*01a0*/ 	.word	0x0500000a


	//   ....[70]....
        /*01a4*/ 	.word	0x0500000a


	//   ....[71]....
        /*01a8*/ 	.word	0x0500000a


	//   ....[72]....
        /*01ac*/ 	.word	0x0500000a


	//   ....[73]....
        /*01b0*/ 	.word	0x0500000a


	//   ....[74]....
        /*01b4*/ 	.word	0x0500000a


	//   ....[75]....
        /*01b8*/ 	.word	0x0500000a


	//   ....[76]....
        /*01bc*/ 	.word	0x0500000a


	//   ....[77]....
        /*01c0*/ 	.word	0x0500000a


	//   ....[78]....
        /*01c4*/ 	.word	0x0500000a


	//   ....[79]....
        /*01c8*/ 	.word	0x0500000a


	//   ....[80]....
        /*01cc*/ 	.word	0x0500000a


	//   ....[81]....
        /*01d0*/ 	.word	0x0500000a


	//   ....[82]....
        /*01d4*/ 	.word	0x0500000a


	//   ....[83]....
        /*01d8*/ 	.word	0x0500000a


	//   ....[84]....
        /*01dc*/ 	.word	0x0500000a


	//   ....[85]....
        /*01e0*/ 	.word	0x0500000a


	//   ....[86]....
        /*01e4*/ 	.word	0x0500000a


	//   ....[87]....
        /*01e8*/ 	.word	0x0500000a


	//   ....[88]....
        /*01ec*/ 	.word	0x0500000a


	//   ....[89]....
        /*01f0*/ 	.word	0x0500000a


	//   ....[90]....
        /*01f4*/ 	.word	0x0500000a


	//   ....[91]....
        /*01f8*/ 	.word	0x0500000a


	//   ....[92]....
        /*01fc*/ 	.word	0x0500000a


	//   ....[93]....
        /*0200*/ 	.word	0x0500000a


	//   ....[94]....
        /*0204*/ 	.word	0x0500000a


	//   ....[95]....
        /*0208*/ 	.word	0x0500000a


	//----- nvinfo : EIATTR_COOP_GROUP_INSTR_OFFSETS
	.align		4
.L_122:
        /*020c*/ 	.byte	0x04, 0x28
        /*020e*/ 	.short	(.L_124 - .L_123)


	//   ....[0]....
.L_123:
        /*0210*/ 	.word	0x000004d0


	//   ....[1]....
        /*0214*/ 	.word	0x000006f0


	//   ....[2]....
        /*0218*/ 	.word	0x00000710


	//   ....[3]....
        /*021c*/ 	.word	0x00000730


	//   ....[4]....
        /*0220*/ 	.word	0x00000750


	//   ....[5]....
        /*0224*/ 	.word	0x00000770


	//   ....[6]....
        /*0228*/ 	.word	0x00000b80


	//   ....[7]....
        /*022c*/ 	.word	0x00000ba0


	//   ....[8]....
        /*0230*/ 	.word	0x00000bc0


	//   ....[9]....
        /*0234*/ 	.word	0x00000be0


	//   ....[10]....
        /*0238*/ 	.word	0x00000c00


	//   ....[11]....
        /*023c*/ 	.word	0x00001000


	//   ....[12]....
        /*0240*/ 	.word	0x00001090


	//   ....[13]....
        /*0244*/ 	.word	0x000010f0


	//   ....[14]....
        /*0248*/ 	.word	0x00001160


	//   ....[15]....
        /*024c*/ 	.word	0x000011c0


	//   ....[16]....
        /*0250*/ 	.word	0x00001210


	//   ....[17]....
        /*0254*/ 	.word	0x00001270


	//   ....[18]....
        /*0258*/ 	.word	0x000012c0


	//   ....[19]....
        /*025c*/ 	.word	0x000012e0


	//   ....[20]....
        /*0260*/ 	.word	0x000013a0


	//   ....[21]....
        /*0264*/ 	.word	0x00001430


	//   ....[22]....
        /*0268*/ 	.word	0x00001480


	//   ....[23]....
        /*026c*/ 	.word	0x000014e0


	//   ....[24]....
        /*0270*/ 	.word	0x00001540


	//   ....[25]....
        /*0274*/ 	.word	0x00001580


	//   ....[26]....
        /*0278*/ 	.word	0x000015c0


	//   ....[27]....
        /*027c*/ 	.word	0x00001600


	//   ....[28]....
        /*0280*/ 	.word	0x00001610


	//   ....[29]....
        /*0284*/ 	.word	0x00001a50


	//   ....[30]....
        /*0288*/ 	.word	0x00002430


	//   ....[31]....
        /*028c*/ 	.word	0x00002650


	//   ....[32]....
        /*0290*/ 	.word	0x00002670


	//   ....[33]....
        /*0294*/ 	.word	0x00002690


	//   ....[34]....
        /*0298*/ 	.word	0x000026b0


	//   ....[35]....
        /*029c*/ 	.word	0x000026d0


	//   ....[36]....
        /*02a0*/ 	.word	0x00002a60


	//   ....[37]....
        /*02a4*/ 	.word	0x00002a80


	//   ....[38]....
        /*02a8*/ 	.word	0x00002aa0


	//   ....[39]....
        /*02ac*/ 	.word	0x00002ac0


	//   ....[40]....
        /*02b0*/ 	.word	0x00002ae0


	//   ....[41]....
        /*02b4*/ 	.word	0x00002ee0


	//   ....[42]....
        /*02b8*/ 	.word	0x00002f70


	//   ....[43]....
        /*02bc*/ 	.word	0x00002fd0


	//   ....[44]....
        /*02c0*/ 	.word	0x00003030


	//   ....[45]....
        /*02c4*/ 	.word	0x00003090


	//   ....[46]....
        /*02c8*/ 	.word	0x000030f0


	//   ....[47]....
        /*02cc*/ 	.word	0x00003140


	//   ....[48]....
        /*02d0*/ 	.word	0x000031b0


	//   ....[49]....
        /*02d4*/ 	.word	0x000031c0


	//   ....[50]....
        /*02d8*/ 	.word	0x00003280


	//   ....[51]....
        /*02dc*/ 	.word	0x00003310


	//   ....[52]....
        /*02e0*/ 	.word	0x00003360


	//   ....[53]....
        /*02e4*/ 	.word	0x000033d0


	//   ....[54]....
        /*02e8*/ 	.word	0x00003430


	//   ....[55]....
        /*02ec*/ 	.word	0x00003480


	//   ....[56]....
        /*02f0*/ 	.word	0x000034c0


	//   ....[57]....
        /*02f4*/ 	.word	0x00003520


	//   ....[58]....
        /*02f8*/ 	.word	0x00003530


	//   ....[59]....
        /*02fc*/ 	.word	0x000039a0


	//   ....[60]....
        /*0300*/ 	.word	0x00003f30


	//   ....[61]....
        /*0304*/ 	.word	0x00003fb0


	//   ....[62]....
        /*0308*/ 	.word	0x00004040


	//   ....[63]....
        /*030c*/ 	.word	0x00004120


	//   ....[64]....
        /*0310*/ 	.word	0x000041a0


	//   ....[65]....
        /*0314*/ 	.word	0x00004230


	//   ....[66]....
        /*0318*/ 	.word	0x000042b0


	//   ....[67]....
        /*031c*/ 	.word	0x00004330


	//   ....[68]....
        /*0320*/ 	.word	0x00004360


	//   ....[69]....
        /*0324*/ 	.word	0x00004430


	//   ....[70]....
        /*0328*/ 	.word	0x000044b0


	//   ....[71]....
        /*032c*/ 	.word	0x00004530


	//   ....[72]....
        /*0330*/ 	.word	0x000045e0


	//   ....[73]....
        /*0334*/ 	.word	0x00004670


	//   ....[74]....
        /*0338*/ 	.word	0x000046f0


	//   ....[75]....
        /*033c*/ 	.word	0x00004760


	//   ....[76]....
        /*0340*/ 	.word	0x000047e0


	//   ....[77]....
        /*0344*/ 	.word	0x00004840


	//   ....[78]....
        /*0348*/ 	.word	0x000048b0


	//   ....[79]....
        /*034c*/ 	.word	0x00004930


	//   ....[80]....
        /*0350*/ 	.word	0x000049d0


	//   ....[81]....
        /*0354*/ 	.word	0x00004a90


	//   ....[82]....
        /*0358*/ 	.word	0x00004b30


	//   ....[83]....
        /*035c*/ 	.word	0x00004bc0


	//   ....[84]....
        /*0360*/ 	.word	0x00004c50


	//   ....[85]....
        /*0364*/ 	.word	0x00004cc0


	//   ....[86]....
        /*0368*/ 	.word	0x00004cf0


	//   ....[87]....
        /*036c*/ 	.word	0x00004dc0


	//   ....[88]....
        /*0370*/ 	.word	0x00004e40


	//   ....[89]....
        /*0374*/ 	.word	0x00004ec0


	//   ....[90]....
        /*0378*/ 	.word	0x00004f80


	//   ....[91]....
        /*037c*/ 	.word	0x00005020


	//   ....[92]....
        /*0380*/ 	.word	0x000050b0


	//   ....[93]....
        /*0384*/ 	.word	0x00005140


	//   ....[94]....
        /*0388*/ 	.word	0x000051d0


	//   ....[95]....
        /*038c*/ 	.word	0x00005230


	//----- nvinfo : EIATTR_VRC_CTA_INIT_COUNT
	.align		4
.L_124:
        /*0390*/ 	.byte	0x02, 0x4a
	.zero		1
	.zero		1


	//----- nvinfo : EIATTR_EXIT_INSTR_OFFSETS
	.align		4
        /*0394*/ 	.byte	0x04, 0x1c
        /*0396*/ 	.short	(.L_126 - .L_125)


	//   ....[0]....
.L_125:
        /*0398*/ 	.word	0x00001ce0


	//   ....[1]....
        /*039c*/ 	.word	0x00001d10


	//   ....[2]....
        /*03a0*/ 	.word	0x00003ec0


	//   ....[3]....
        /*03a4*/ 	.word	0x00003ee0


	//----- nvinfo : EIATTR_MAX_THREADS
	.align		4
.L_126:
        /*03a8*/ 	.byte	0x04, 0x05
        /*03aa*/ 	.short	(.L_128 - .L_127)
.L_127:
        /*03ac*/ 	.word	0x000001a0
        /*03b0*/ 	.word	0x00000001
        /*03b4*/ 	.word	0x00000001


	//----- nvinfo : EIATTR_CRS_STACK_SIZE
	.align		4
.L_128:
        /*03b8*/ 	.byte	0x04, 0x1e
        /*03ba*/ 	.short	(.L_130 - .L_129)
.L_129:
        /*03bc*/ 	.word	0x00000000


	//----- nvinfo : EIATTR_CBANK_PARAM_SIZE
	.align		4
.L_130:
        /*03c0*/ 	.byte	0x03, 0x19
        /*03c2*/ 	.short	0x0038


	//----- nvinfo : EIATTR_PARAM_CBANK
	.align		4
        /*03c4*/ 	.byte	0x04, 0x0a
        /*03c6*/ 	.short	(.L_132 - .L_131)
	.align		4
.L_131:
        /*03c8*/ 	.word	index@(.nv.constant0._ZN3cub18CUB_300001_SM_10006detail4scan16DeviceScanKernelINS2_10policy_hubIiiimN4cuda3std3__44plusIvEEE10Policy1000EN6thrust24THRUST_300001_SM_1000_NS10device_ptrIiEESF_NS0_13ScanTileStateIiLb1EEES9_NS1_10InputValueIiPiEEmiLb0EiEEvT0_T1_T2_iT3_T4_T5_)
        /*03cc*/ 	.short	0x0380
        /*03ce*/ 	.short	0x0038


	//----- nvinfo : EIATTR_SW_WAR
	.align		4
.L_132:
        /*03d0*/ 	.byte	0x04, 0x36
        /*03d2*/ 	.short	(.L_134 - .L_133)
.L_133:
        /*03d4*/ 	.word	0x00000008
.L_134:


//--------------------- .nv.info._ZN3cub18CUB_300001_SM_10006detail4scan16DeviceScanKernelINS2_10policy_hubIiiijN4cuda3std3__44plusIvEEE10Policy1000EN6thrust24THRUST_300001_SM_1000_NS10device_ptrIiEESF_NS0_13ScanTileStateIiLb1EEES9_NS1_10InputValueIiPiEEjiLb0EiEEvT0_T1_T2_iT3_T4_T5_ --------------------------
	.section	.nv.info._ZN3cub18CUB_300001_SM_10006detail4scan16DeviceScanKernelINS2_10policy_hubIiiijN4cuda3std3__44plusIvEEE10Policy1000EN6thrust24THRUST_300001_SM_1000_NS10device_ptrIiEESF_NS0_13ScanTileStateIiLb1EEES9_NS1_10InputValueIiPiEEjiLb0EiEEvT0_T1_T2_iT3_T4_T5_,"",@"SHT_CUDA_INFO"
	.sectionflags	@""
	.align	4


	//----- nvinfo : EIATTR_CUDA_API_VERSION
	.align		4
        /*0000*/ 	.byte	0x04, 0x37
        /*0002*/ 	.short	(.L_136 - .L_135)
.L_135:
        /*0004*/ 	.word	0x00000082


	//----- nvinfo : EIATTR_KPARAM_INFO
	.align		4
.L_136:
        /*0008*/ 	.byte	0x04, 0x17
        /*000a*/ 	.short	(.L_138 - .L_137)
.L_137:
        /*000c*/ 	.word	0x00000000
        /*0010*/ 	.short	0x0006
        /*0012*/ 	.short	0x0030
        /*0014*/ 	.byte	0x00, 0xf0, 0x11, 0x00


	//----- nvinfo : EIATTR_KPARAM_INFO
	.align		4
.L_138:
        /*0018*/ 	.byte	0x04, 0x17
        /*001a*/ 	.short	(.L_140 - .L_139)
.L_139:
        /*001c*/ 	.word	0x00000000
        /*0020*/ 	.short	0x0005
        /*0022*/ 	.short	0x0020
        /*0024*/ 	.byte	0x00, 0xf0, 0x41, 0x00


	//----- nvinfo : EIATTR_KPARAM_INFO
	.align		4
.L_140:
        /*0028*/ 	.byte	0x04, 0x17
        /*002a*/ 	.short	(.L_142 - .L_141)
.L_141:
        /*002c*/ 	.word	0x00000000
        /*0030*/ 	.short	0x0004
        /*0032*/ 	.short	0x001c
        /*0034*/ 	.byte	0x00, 0xf0, 0x05, 0x00


	//----- nvinfo : EIATTR_KPARAM_INFO
	.align		4
.L_142:
        /*0038*/ 	.byte	0x04, 0x17
        /*003a*/ 	.short	(.L_144 - .L_143)
.L_143:
        /*003c*/ 	.word	0x00000000
        /*0040*/ 	.short	0x0003
        /*0042*/ 	.short	0x0018
        /*0044*/ 	.byte	0x00, 0xf0, 0x11, 0x00


	//----- nvinfo : EIATTR_KPARAM_INFO
	.align		4
.L_144:
        /*0048*/ 	.byte	0x04, 0x17
        /*004a*/ 	.short	(.L_146 - .L_145)
.L_145:
        /*004c*/ 	.word	0x00000000
        /*0050*/ 	.short	0x0002
        /*0052*/ 	.short	0x0010
        /*0054*/ 	.byte	0x00, 0xf0, 0x21, 0x00


	//----- nvinfo : EIATTR_KPARAM_INFO
	.align		4
.L_146:
        /*0058*/ 	.byte	0x04, 0x17
        /*005a*/ 	.short	(.L_148 - .L_147)
.L_147:
        /*005c*/ 	.word	0x00000000
        /*0060*/ 	.short	0x0001
        /*0062*/ 	.short	0x0008
        /*0064*/ 	.byte	0x00, 0xf0, 0x21, 0x00


	//----- nvinfo : EIATTR_KPARAM_INFO
	.align		4
.L_148:
        /*0068*/ 	.byte	0x04, 0x17
        /*006a*/ 	.short	(.L_150 - .L_149)
.L_149:
        /*006c*/ 	.word	0x00000000
        /*0070*/ 	.short	0x0000
        /*0072*/ 	.short	0x0000
        /*0074*/ 	.byte	0x00, 0xf0, 0x21, 0x00


	//----- nvinfo : EIATTR_SPARSE_MMA_MASK
	.align		4
.L_150:
        /*0078*/ 	.byte	0x03, 0x50
        /*007a*/ 	.short	0x0000


	//----- nvinfo : EIATTR_MAXREG_COUNT
	.align		4
        /*007c*/ 	.byte	0x03, 0x1b
        /*007e*/ 	.short	0x00a8


	//----- nvinfo : EIATTR_NUM_BARRIERS
	.align		4
        /*0080*/ 	.byte	0x02, 0x4c
        /*0082*/ 	.byte	0x01
	.zero		1


	//----- nvinfo : EIATTR_MERCURY_ISA_VERSION
	.align		4
        /*0084*/ 	.byte	0x03, 0x5f
        /*0086*/ 	.short	0x0101


	//----- nvinfo : EIATTR_UNUSED_LOAD_BYTE_OFFSET
	.align		4
        /*0088*/ 	.byte	0x04, 0x44
        /*008a*/ 	.short	(.L_152 - .L_151)


	//   ....[0]....
.L_151:
        /*008c*/ 	.word	0x00002a80
        /*0090*/ 	.word	0x00000fff


	//----- nvinfo : EIATTR_COOP_GROUP_MASK_REGIDS
	.align		4
.L_152:
        /*0094*/ 	.byte	0x04, 0x29
        /*0096*/ 	.short	(.L_154 - .L_153)


	//   ....[0]....
.L_153:
        /*0098*/ 	.word	0xffffffff


	//   ....[1]....
        /*009c*/ 	.word	0xffffffff


	//   ....[2]....
        /*00a0*/ 	.word	0xffffffff


	//   ....[3]....
        /*00a4*/ 	.word	0xffffffff


	//   ....[4]....
        /*00a8*/ 	.word	0xffffffff


	//   ....[5]....
        /*00ac*/ 	.word	0xffffffff


	//   ....[6]....
        /*00b0*/ 	.word	0xffffffff


	//   ....[7]....
        /*00b4*/ 	.word	0xffffffff


	//   ....[8]....
        /*00b8*/ 	.word	0xffffffff


	//   ....[9]....
        /*00bc*/ 	.word	0xffffffff


	//   ....[10]....
        /*00c0*/ 	.word	0xffffffff


	//   ....[11]....
        /*00c4*/ 	.word	0xffffffff


	//   ....[12]....
        /*00c8*/ 	.word	0xffffffff


	//   ....[13]....
        /*00cc*/ 	.word	0xffffffff


	//   ....[14]....
        /*00d0*/ 	.word	0xffffffff


	//   ....[15]....
        /*00d4*/ 	.word	0xffffffff


	//   ....[16]....
        /*00d8*/ 	.word	0xffffffff


	//   ....[17]....
        /*00dc*/ 	.word	0xffffffff


	//   ....[18]....
        /*00e0*/ 	.word	0xffffffff


	//   ....[19]....
        /*00e4*/ 	.word	0xffffffff


	//   ....[20]....
        /*00e8*/ 	.word	0xffffffff


	//   ....[21]....
        /*00ec*/ 	.word	0xffffffff


	//   ....[22]....
        /*00f0*/ 	.word	0xffffffff


	//   ....[23]....
        /*00f4*/ 	.word	0xffffffff


	//   ....[24]....
        /*00f8*/ 	.word	0xffffffff


	//   ....[25]....
        /*00fc*/ 	.word	0xffffffff


	//   ....[26]....
        /*0100*/ 	.word	0xffffffff


	//   ....[27]....
        /*0104*/ 	.word	0xffffffff


	//   ....[28]....
        /*0108*/ 	.word	0xffffffff


	//   ....[29]....
        /*010c*/ 	.word	0xffffffff


	//   ....[30]....
        /*0110*/ 	.word	0xffffffff


	//   ....[31]....
        /*0114*/ 	.word	0xffffffff


	//   ....[32]....
        /*0118*/ 	.word	0xffffffff


	//   ....[33]....
        /*011c*/ 	.word	0xffffffff


	//   ....[34]....
        /*0120*/ 	.word	0xffffffff


	//   ....[35]....
        /*0124*/ 	.word	0xffffffff


	//   ....[36]....
        /*0128*/ 	.word	0xffffffff


	//   ....[37]....
        /*012c*/ 	.word	0xffffffff


	//   ....[38]....
        /*0130*/ 	.word	0xffffffff


	//   ....[39]....
        /*0134*/ 	.word	0xffffffff


	//   ....[40]....
        /*0138*/ 	.word	0xffffffff


	//   ....[41]....
        /*013c*/ 	.word	0xffffffff


	//   ....[42]....
        /*0140*/ 	.word	0xffffffff


	//   ....[43]....
        /*0144*/ 	.word	0xffffffff


	//   ....[44]....
        /*0148*/ 	.word	0xffffffff


	//   ....[45]....
        /*014c*/ 	.word	0xffffffff


	//   ....[46]....
        /*0150*/ 	.word	0xffffffff


	//   ....[47]....
        /*0154*/ 	.word	0xffffffff


	//   ....[48]....
        /*0158*/ 	.word	0xffffffff


	//   ....[49]....
        /*015c*/ 	.word	0xffffffff


	//   ....[50]....
        /*0160*/ 	.word	0xffffffff


	//   ....[51]....
        /*0164*/ 	.word	0xffffffff


	//   ....[52]....
        /*0168*/ 	.word	0xffffffff


	//   ....[53]....
        /*016c*/ 	.word	0xffffffff


	//   ....[54]....
        /*0170*/ 	.word	0xffffffff


	//   ....[55]....
        /*0174*/ 	.word	0xffffffff


	//   ....[56]....
        /*0178*/ 	.word	0xffffffff


	//   ....[57]....
        /*017c*/ 	.word	0xffffffff


	//   ....[58]....
        /*0180*/ 	.word	0xffffffff


	//   ....[59]....
        /*0184*/ 	.word	0xffffffff


	//   ....[60]....
        /*0188*/ 	.word	0x05000015


	//   ....[61]....
        /*018c*/ 	.word	0x05000015


	//   ....[62]....
        /*0190*/ 	.word	0x05000015


	//   ....[63]....
        /*0194*/ 	.word	0x05000015


	//   ....[64]....
        /*0198*/ 	.word	0x05000015


	//   ....[65]....
        /*019c*/ 	.word	0x05000015


	//   ....[66]....
        /*01a0*/ 	.word	0x05000015


	//   ....[67]....
        /*01a4*/ 	.word	0x05000015


	//   ....[68]....
        /*01a8*/ 	.word	0x05000015


	//   ....[69]....
        /*01ac*/ 	.word	0x05000015


	//   ....[70]....
        /*01b0*/ 	.word	0x05000015


	//   ....[71]....
        /*01b4*/ 	.word	0x05000015


	//   ....[72]....
        /*01b8*/ 	.word	0x05000015


	//   ....[73]....
        /*01bc*/ 	.word	0x05000015


	//   ....[74]....
        /*01c0*/ 	.word	0x05000015


	//   ....[75]....
        /*01c4*/ 	.word	0x05000015


	//   ....[76]....
        /*01c8*/ 	.word	0x05000015


	//   ....[77]....
        /*01cc*/ 	.word	0x05000015


	//   ....[78]....
        /*01d0*/ 	.word	0x05000015


	//   ....[79]....
        /*01d4*/ 	.word	0x05000015


	//   ....[80]....
        /*01d8*/ 	.word	0x05000015


	//   ....[81]....
        /*01dc*/ 	.word	0x05000015


	//   ....[82]....
        /*01e0*/ 	.word	0x05000015


	//   ....[83]....
        /*01e4*/ 	.word	0x05000015


	//   ....[84]....
        /*01e8*/ 	.word	0x05000015


	//   ....[85]....
        /*01ec*/ 	.word	0x05000015


	//   ....[86]....
        /*01f0*/ 	.word	0x05000015


	//   ....[87]....
        /*01f4*/ 	.word	0x05000015


	//   ....[88]....
        /*01f8*/ 	.word	0x05000015


	//   ....[89]....
        /*01fc*/ 	.word	0x05000015


	//   ....[90]....
        /*0200*/ 	.word	0x05000015


	//   ....[91]....
        /*0204*/ 	.word	0x05000015


	//   ....[92]....
        /*0208*/ 	.word	0x05000015


	//   ....[93]....
        /*020c*/ 	.word	0x05000015


	//   ....[94]....
        /*0210*/ 	.word	0x05000015


	//   ....[95]....
        /*0214*/ 	.word	0x05000015


	//----- nvinfo : EIATTR_COOP_GROUP_INSTR_OFFSETS
	.align		4
.L_154:
        /*0218*/ 	.byte	0x04, 0x28
        /*021a*/ 	.short	(.L_156 - .L_155)


	//   ....[0]....
.L_155:
        /*021c*/ 	.word	0x00000510


	//   ....[1]....
        /*0220*/ 	.word	0x000006d0


	//   ....[2]....
        /*0224*/ 	.word	0x000006f0


	//   ....[3]....
        /*0228*/ 	.word	0x00000710


	//   ....[4]....
        /*022c*/ 	.word	0x00000730


	//   ....[5]....
        /*0230*/ 	.word	0x00000750


	//   ....[6]....
        /*0234*/ 	.word	0x00000b40


	//   ....[7]....
        /*0238*/ 	.word	0x00000b60


	//   ....[8]....
        /*023c*/ 	.word	0x00000b80


	//   ....[9]....
        /*0240*/ 	.word	0x00000ba0


	//   ....[10]....
        /*0244*/ 	.word	0x00000bc0


	//   ....[11]....
        /*0248*/ 	.word	0x00000f70


	//   ....[12]....
        /*024c*/ 	.word	0x00001140


	//   ....[13]....
        /*0250*/ 	.word	0x000011a0


	//   ....[14]....
        /*0254*/ 	.word	0x00001240


	//   ....[15]....
        /*0258*/ 	.word	0x000012b0


	//   ....[16]....
        /*025c*/ 	.word	0x00001300


	//   ....[17]....
        /*0260*/ 	.word	0x00001340


	//   ....[18]....
        /*0264*/ 	.word	0x00001380


	//   ....[19]....
        /*0268*/ 	.word	0x00001390


	//   ....[20]....
        /*026c*/ 	.word	0x00001470


	//   ....[21]....
        /*0270*/ 	.word	0x00001640


	//   ....[22]....
        /*0274*/ 	.word	0x00001690


	//   ....[23]....
        /*0278*/ 	.word	0x000016f0


	//   ....[24]....
        /*027c*/ 	.word	0x00001750


	//   ....[25]....
        /*0280*/ 	.word	0x00001790


	//   ....[26]....
        /*0284*/ 	.word	0x000017d0


	//   ....[27]....
        /*0288*/ 	.word	0x00001810


	//   ....[28]....
        /*028c*/ 	.word	0x00001820


	//   ....[29]....
        /*0290*/ 	.word	0x00001cd0


	//   ....[30]....
        /*0294*/ 	.word	0x000027b0


	//   ....[31]....
        /*0298*/ 	.word	0x00002970


	//   ....[32]....
        /*029c*/ 	.word	0x00002990


	//   ....[33]....
        /*02a0*/ 	.word	0x000029b0


	//   ....[34]....
        /*02a4*/ 	.word	0x000029d0


	//   ....[35]....
        /*02a8*/ 	.word	0x000029f0


	//   ....[36]....
        /*02ac*/ 	.word	0x00002d70


	//   ....[37]....
        /*02b0*/ 	.word	0x00002d90


	//   ....[38]....
        /*02b4*/ 	.word	0x00002db0


	//   ....[39]....
        /*02b8*/ 	.word	0x00002dd0


	//   ....[40]....
        /*02bc*/ 	.word	0x00002df0


	//   ....[41]....
        /*02c0*/ 	.word	0x000031a0


	//   ....[42]....
        /*02c4*/ 	.word	0x00003370


	//   ....[43]....
        /*02c8*/ 	.word	0x000033d0


	//   ....[44]....
        /*02cc*/ 	.word	0x00003440


	//   ....[45]....
        /*02d0*/ 	.word	0x000034b0


	//   ....[46]....
        /*02d4*/ 	.word	0x00003500


	//   ....[47]....
        /*02d8*/ 	.word	0x00003550


	//   ....[48]....
        /*02dc*/ 	.word	0x000035b0


	//   ....[49]....
        /*02e0*/ 	.word	0x000035c0


	//   ....[50]....
        /*02e4*/ 	.word	0x00003680


	//   ....[51]....
        /*02e8*/ 	.word	0x00003850


	//   ....[52]....
        /*02ec*/ 	.word	0x000038a0


	//   ....[53]....
        /*02f0*/ 	.word	0x00003910


	//   ....[54]....
        /*02f4*/ 	.word	0x00003970


	//   ....[55]....
        /*02f8*/ 	.word	0x000039c0


	//   ....[56]....
        /*02fc*/ 	.word	0x00003a20


	//   ....[57]....
        /*0300*/ 	.word	0x00003a60


	//   ....[58]....
        /*0304*/ 	.word	0x00003a70


	//   ....[59]....
        /*0308*/ 	.word	0x00003ee0


	//   ....[60]....
        /*030c*/ 	.word	0x00004560


	//   ....[61]....
        /*0310*/ 	.word	0x000045e0


	//   ....[62]....
        /*0314*/ 	.word	0x00004670


	//   ....[63]....
        /*0318*/ 	.word	0x00004760


	//   ....[64]....
        /*031c*/ 	.word	0x00004800


	//   ....[65]....
        /*0320*/ 	.word	0x00004880


	//   ....[66]....
        /*0324*/ 	.word	0x00004910


	//   ....[67]....
        /*0328*/ 	.word	0x00004990


	//   ....[68]....
        /*032c*/ 	.word	0x000049c0


	//   ....[69]....
        /*0330*/ 	.word	0x00004a70


	//   ....[70]....
        /*0334*/ 	.word	0x00004af0


	//   ....[71]....
        /*0338*/ 	.word	0x00004b70


	//   ....[72]....
        /*033c*/ 	.word	0x00004c30


	//   ....[73]....
        /*0340*/ 	.word	0x00004cc0


	//   ....[74]....
        /*0344*/ 	.word	0x00004d40


	//   ....[75]....
        /*0348*/ 	.word	0x00004dc0


	//   ....[76]....
        /*034c*/ 	.word	0x00004e40


	//   ....[77]....
        /*0350*/ 	.word	0x00004ea0


	//   ....[78]....
        /*0354*/ 	.word	0x00004f10


	//   ....[79]....
        /*0358*/ 	.word	0x00004f90


	//   ....[80]....
        /*035c*/ 	.word	0x00005020


	//   ....[81]....
        /*0360*/ 	.word	0x000050d0


	//   ....[82]....
        /*0364*/ 	.word	0x00005180


	//   ....[83]....
        /*0368*/ 	.word	0x00005210


	//   ....[84]....
        /*036c*/ 	.word	0x000052a0


	//   ....[85]....
        /*0370*/ 	.word	0x00005340


	//   ....[86]....
        /*0374*/ 	.word	0x00005370


	//   ....[87]....
        /*0378*/ 	.word	0x00005420


	//   ....[88]....
        /*037c*/ 	.word	0x000054a0


	//   ....[89]....
        /*0380*/ 	.word	0x00005520


	//   ....[90]....
        /*0384*/ 	.word	0x000055e0


	//   ....[91]....
        /*0388*/ 	.word	0x00005690


	//   ....[92]....
        /*038c*/ 	.word	0x00005720


	//   ....[93]....
        /*0390*/ 	.word	0x000057a0


	//   ....[94]....
        /*0394*/ 	.word	0x00005830


	//   ....[95]....
        /*0398*/ 	.word	0x00005890


	//----- nvinfo : EIATTR_VRC_CTA_INIT_COUNT
	.align		4
.L_156:
        /*039c*/ 	.byte	0x02, 0x4a
	.zero		1
	.zero		1


	//----- nvinfo : EIATTR_EXIT_INSTR_OFFSETS
	.align		4
        /*03a0*/ 	.byte	0x04, 0x1c
        /*03a2*/ 	.short	(.L_158 - .L_157)


	//   ....[0]....
.L_157:
        /*03a4*/ 	.word	0x00001fa0


	//   ....[1]....
        /*03a8*/ 	.word	0x00001fc0


	//   ....[2]....
        /*03ac*/ 	.word	0x000044f0


	//   ....[3]....
        /*03b0*/ 	.word	0x00004510


	//----- nvinfo : EIATTR_MAX_THREADS
	.align		4
.L_158:
        /*03b4*/ 	.byte	0x04, 0x05
        /*03b6*/ 	.short	(.L_160 - .L_159)
.L_159:
        /*03b8*/ 	.word	0x00000180
        /*03bc*/ 	.word	0x00000001
        /*03c0*/ 	.word	0x00000001


	//----- nvinfo : EIATTR_CRS_STACK_SIZE
	.align		4
.L_160:
        /*03c4*/ 	.byte	0x04, 0x1e
        /*03c6*/ 	.short	(.L_162 - .L_161)
.L_161:
        /*03c8*/ 	.word	0x00000000


	//----- nvinfo : EIATTR_CBANK_PARAM_SIZE
	.align		4
.L_162:
        /*03cc*/ 	.byte	0x03, 0x19
        /*03ce*/ 	.short	0x0034


	//----- nvinfo : EIATTR_PARAM_CBANK
	.align		4
        /*03d0*/ 	.byte	0x04, 0x0a
        /*03d2*/ 	.short	(.L_164 - .L_163)
	.align		4
.L_163:
        /*03d4*/ 	.word	index@(.nv.constant0._ZN3cub18CUB_300001_SM_10006detail4scan16DeviceScanKernelINS2_10policy_hubIiiijN4cuda3std3__44plusIvEEE10Policy1000EN6thrust24THRUST_300001_SM_1000_NS10device_ptrIiEESF_NS0_13ScanTileStateIiLb1EEES9_NS1_10InputValueIiPiEEjiLb0EiEEvT0_T1_T2_iT3_T4_T5_)
        /*03d8*/ 	.short	0x0380
        /*03da*/ 	.short	0x0034


	//----- nvinfo : EIATTR_SW_WAR
	.align		4
.L_164:
        /*03dc*/ 	.byte	0x04, 0x36
        /*03de*/ 	.short	(.L_166 - .L_165)
.L_165:
        /*03e0*/ 	.word	0x00000008
.L_166:


//--------------------- .nv.info._ZN3cub18CUB_300001_SM_10006detail4scan20DeviceScanInitKernelINS0_13ScanTileStateIiLb1EEEEEvT_i --------------------------
	.section	.nv.info._ZN3cub18CUB_300001_SM_10006detail4scan20DeviceScanInitKernelINS0_13ScanTileStateIiLb1EEEEEvT_i,"",@"SHT_CUDA_INFO"
	.sectionflags	@""
	.align	4


	//----- nvinfo : EIATTR_CUDA_API_VERSION
	.align		4
        /*0000*/ 	.byte	0x04, 0x37
        /*0002*/ 	.short	(.L_168 - .L_167)
.L_167:
        /*0004*/ 	.word	0x00000082


	//----- nvinfo : EIATTR_KPARAM_INFO
	.align		4
.L_168:
        /*0008*/ 	.byte	0x04, 0x17
        /*000a*/ 	.short	(.L_170 - .L_169)
.L_169:
        /*000c*/ 	.word	0x00000000
        /*0010*/ 	.short	0x0001
        /*0012*/ 	.short	0x0008
        /*0014*/ 	.byte	0x00, 0xf0, 0x11, 0x00


	//----- nvinfo : EIATTR_KPARAM_INFO
	.align		4
.L_170:
        /*0018*/ 	.byte	0x04, 0x17
        /*001a*/ 	.short	(.L_172 - .L_171)
.L_171:
        /*001c*/ 	.word	0x00000000
        /*0020*/ 	.short	0x0000
        /*0022*/ 	.short	0x0000
        /*0024*/ 	.byte	0x00, 0xf0, 0x21, 0x00


	//----- nvinfo : EIATTR_SPARSE_MMA_MASK
	.align		4
.L_172:
        /*0028*/ 	.byte	0x03, 0x50
        /*002a*/ 	.short	0x0000


	//----- nvinfo : EIATTR_MAXREG_COUNT
	.align		4
        /*002c*/ 	.byte	0x03, 0x1b
        /*002e*/ 	.short	0x00ff


	//----- nvinfo : EIATTR_MERCURY_ISA_VERSION
	.align		4
        /*0030*/ 	.byte	0x03, 0x5f
        /*0032*/ 	.short	0x0101


	//----- nvinfo : EIATTR_VRC_CTA_INIT_COUNT
	.align		4
        /*0034*/ 	.byte	0x02, 0x4a
	.zero		1
	.zero		1


	//----- nvinfo : EIATTR_EXIT_INSTR_OFFSETS
	.align		4
        /*0038*/ 	.byte	0x04, 0x1c
        /*003a*/ 	.short	(.L_174 - .L_173)


	//   ....[0]....
.L_173:
        /*003c*/ 	.word	0x000000f0


	//   ....[1]....
        /*0040*/ 	.word	0x00000130


	//----- nvinfo : EIATTR_CBANK_PARAM_SIZE
	.align		4
.L_174:
        /*0044*/ 	.byte	0x03, 0x19
        /*0046*/ 	.short	0x000c


	//----- nvinfo : EIATTR_PARAM_CBANK
	.align		4
        /*0048*/ 	.byte	0x04, 0x0a
        /*004a*/ 	.short	(.L_176 - .L_175)
	.align		4
.L_175:
        /*004c*/ 	.word	index@(.nv.constant0._ZN3cub18CUB_300001_SM_10006detail4scan20DeviceScanInitKernelINS0_13ScanTileStateIiLb1EEEEEvT_i)
        /*0050*/ 	.short	0x0380
        /*0052*/ 	.short	0x000c


	//----- nvinfo : EIATTR_SW_WAR
	.align		4
.L_176:
        /*0054*/ 	.byte	0x04, 0x36
        /*0056*/ 	.short	(.L_178 - .L_177)
.L_177:
        /*0058*/ 	.word	0x00000008
.L_178:


//--------------------- .nv.info._ZN3cub18CUB_300001_SM_10006detail11EmptyKernelIvEEvv --------------------------
	.section	.nv.info._ZN3cub18CUB_300001_SM_10006detail11EmptyKernelIvEEvv,"",@"SHT_CUDA_INFO"
	.sectionflags	@""
	.align	4


	//----- nvinfo : EIATTR_CUDA_API_VERSION
	.align		4
        /*0000*/ 	.byte	0x04, 0x37
        /*0002*/ 	.short	(.L_180 - .L_179)
.L_179:
        /*0004*/ 	.word	0x00000082


	//----- nvinfo : EIATTR_SPARSE_MMA_MASK
	.align		4
.L_180:
        /*0008*/ 	.byte	0x03, 0x50
        /*000a*/ 	.short	0x0000


	//----- nvinfo : EIATTR_MAXREG_COUNT
	.align		4
        /*000c*/ 	.byte	0x03, 0x1b
        /*000e*/ 	.short	0x00ff


	//----- nvinfo : EIATTR_MERCURY_ISA_VERSION
	.align		4
        /*0010*/ 	.byte	0x03, 0x5f
        /*0012*/ 	.short	0x0101


	//----- nvinfo : EIATTR_VRC_CTA_INIT_COUNT
	.align		4
        /*0014*/ 	.byte	0x02, 0x4a
	.zero		1
	.zero		1


	//----- nvinfo : EIATTR_EXIT_INSTR_OFFSETS
	.align		4
        /*0018*/ 	.byte	0x04, 0x1c
        /*001a*/ 	.short	(.L_182 - .L_181)


	//   ....[0]....
.L_181:
        /*001c*/ 	.word	0x00000010


	//----- nvinfo : EIATTR_SW_WAR
	.align		4
.L_182:
        /*0020*/ 	.byte	0x04, 0x36
        /*0022*/ 	.short	(.L_184 - .L_183)
.L_183:
        /*0024*/ 	.word	0x00000008
.L_184:


//--------------------- .nv.info._Z4joinPiS_PfS_S0_S_S_ii --------------------------
	.section	.nv.info._Z4joinPiS_PfS_S0_S_S_ii,"",@"SHT_CUDA_INFO"
	.sectionflags	@""
	.align	4


	//----- nvinfo : EIATTR_CUDA_API_VERSION
	.align		4
        /*0000*/ 	.byte	0x04, 0x37
        /*0002*/ 	.short	(.L_186 - .L_185)
.L_185:
        /*0004*/ 	.word	0x00000082


	//----- nvinfo : EIATTR_KPARAM_INFO
	.align		4
.L_186:
        /*0008*/ 	.byte	0x04, 0x17
        /*000a*/ 	.short	(.L_188 - .L_187)
.L_187:
        /*000c*/ 	.word	0x00000000
        /*0010*/ 	.short	0x0008
        /*0012*/ 	.short	0x003c
        /*0014*/ 	.byte	0x00, 0xf0, 0x11, 0x00


	//----- nvinfo : EIATTR_KPARAM_INFO
	.align		4
.L_188:
        /*0018*/ 	.byte	0x04, 0x17
        /*001a*/ 	.short	(.L_190 - .L_189)
.L_189:
        /*001c*/ 	.word	0x00000000
        /*0020*/ 	.short	0x0007
        /*0022*/ 	.short	0x0038
        /*0024*/ 	.byte	0x00, 0xf0, 0x11, 0x00


	//----- nvinfo : EIATTR_KPARAM_INFO
	.align		4
.L_190:
        /*0028*/ 	.byte	0x04, 0x17
        /*002a*/ 	.short	(.L_192 - .L_191)
.L_191:
        /*002c*/ 	.word	0x00000000
        /*0030*/ 	.short	0x0006
        /*0032*/ 	.short	0x0030
        /*0034*/ 	.byte	0x00, 0xf5, 0x21, 0x00


	//----- nvinfo : EIATTR_KPARAM_INFO
	.align		4
.L_192:
        /*0038*/ 	.byte	0x04, 0x17
        /*003a*/ 	.short	(.L_194 - .L_193)
.L_193:
        /*003c*/ 	.word	0x00000000
        /*0040*/ 	.short	0x0005
        /*0042*/ 	.short	0x0028
        /*0044*/ 	.byte	0x00, 0xf5, 0x21, 0x00


	//----- nvinfo : EIATTR_KPARAM_INFO
	.align		4
.L_194:
        /*0048*/ 	.byte	0x04, 0x17
        /*004a*/ 	.short	(.L_196 - .L_195)
.L_195:
        /*004c*/ 	.word	0x00000000
        /*0050*/ 	.short	0x0004
        /*0052*/ 	.short	0x0020
        /*0054*/ 	.byte	0x00, 0xf5, 0x21, 0x00


	//----- nvinfo : EIATTR_KPARAM_INFO
	.align		4
.L_196:
        /*0058*/ 	.byte	0x04, 0x17
        /*005a*/ 	.short	(.L_198 - .L_197)
.L_197:
        /*005c*/ 	.word	0x00000000
        /*0060*/ 	.short	0x0003
        /*0062*/ 	.short	0x0018
        /*0064*/ 	.byte	0x00, 0xf5, 0x21, 0x00


	//----- nvinfo : EIATTR_KPARAM_INFO
	.align		4
.L_198:
        /*0068*/ 	.byte	0x04, 0x17
        /*006a*/ 	.short	(.L_200 - .L_199)
.L_199:
        /*006c*/ 	.word	0x00000000
        /*0070*/ 	.short	0x0002
        /*0072*/ 	.short	0x0010
        /*0074*/ 	.byte	0x00, 0xf5, 0x21, 0x00


	//----- nvinfo : EIATTR_KPARAM_INFO
	.align		4
.L_200:
        /*0078*/ 	.byte	0x04, 0x17
        /*007a*/ 	.short	(.L_202 - .L_201)
.L_201:
        /*007c*/ 	.word	0x00000000
        /*0080*/ 	.short	0x0001
        /*0082*/ 	.short	0x0008
        /*0084*/ 	.byte	0x00, 0xf5, 0x21, 0x00


	//----- nvinfo : EIATTR_KPARAM_INFO
	.align		4
.L_202:
        /*0088*/ 	.byte	0x04, 0x17
        /*008a*/ 	.short	(.L_204 - .L_203)
.L_203:
        /*008c*/ 	.word	0x00000000
        /*0090*/ 	.short	0x0000
        /*0092*/ 	.short	0x0000
        /*0094*/ 	.byte	0x00, 0xf5, 0x21, 0x00


	//----- nvinfo : EIATTR_SPARSE_MMA_MASK
	.align		4
.L_204:
        /*0098*/ 	.byte	0x03, 0x50
        /*009a*/ 	.short	0x0000


	//----- nvinfo : EIATTR_MAXREG_COUNT
	.align		4
        /*009c*/ 	.byte	0x03, 0x1b
        /*009e*/ 	.short	0x00ff


	//----- nvinfo : EIATTR_NUM_BARRIERS
	.align		4
        /*00a0*/ 	.byte	0x02, 0x4c
        /*00a2*/ 	.byte	0x01
	.zero		1


	//----- nvinfo : EIATTR_MERCURY_ISA_VERSION
	.align		4
        /*00a4*/ 	.byte	0x03, 0x5f
        /*00a6*/ 	.short	0x0101


	//----- nvinfo : EIATTR_UNUSED_LOAD_BYTE_OFFSET
	.align		4
        /*00a8*/ 	.byte	0x04, 0x44
        /*00aa*/ 	.short	(.L_206 - .L_205)


	//   ....[0]....
.L_205:
        /*00ac*/ 	.word	0x00000910
        /*00b0*/ 	.word	0x0000f0ff


	//----- nvinfo : EIATTR_VRC_CTA_INIT_COUNT
	.align		4
.L_206:
        /*00b4*/ 	.byte	0x02, 0x4a
	.zero		1
	.zero		1


	//----- nvinfo : EIATTR_EXIT_INSTR_OFFSETS
	.align		4
        /*00b8*/ 	.byte	0x04, 0x1c
        /*00ba*/ 	.short	(.L_208 - .L_207)


	//   ....[0]....
.L_207:
        /*00bc*/ 	.word	0x00000930


	//   ....[1]....
        /*00c0*/ 	.word	0x00000e20


	//----- nvinfo : EIATTR_CRS_STACK_SIZE
	.align		4
.L_208:
        /*00c4*/ 	.byte	0x04, 0x1e
        /*00c6*/ 	.short	(.L_210 - .L_209)
.L_209:
        /*00c8*/ 	.word	0x00000000


	//----- nvinfo : EIATTR_CBANK_PARAM_SIZE
	.align		4
.L_210:
        /*00cc*/ 	.byte	0x03, 0x19
        /*00ce*/ 	.short	0x0040


	//----- nvinfo : EIATTR_PARAM_CBANK
	.align		4
        /*00d0*/ 	.byte	0x04, 0x0a
        /*00d2*/ 	.short	(.L_212 - .L_211)
	.align		4
.L_211:
        /*00d4*/ 	.word	index@(.nv.constant0._Z4joinPiS_PfS_S0_S_S_ii)
        /*00d8*/ 	.short	0x0380
        /*00da*/ 	.short	0x0040


	//----- nvinfo : EIATTR_SW_WAR
	.align		4
.L_212:
        /*00dc*/ 	.byte	0x04, 0x36
        /*00de*/ 	.short	(.L_214 - .L_213)
.L_213:
        /*00e0*/ 	.word	0x00000008
.L_214:


//--------------------- .nv.info._Z7scatterPiPfS_S0_S_i --------------------------
	.section	.nv.info._Z7scatterPiPfS_S0_S_i,"",@"SHT_CUDA_INFO"
	.sectionflags	@""
	.align	4


	//----- nvinfo : EIATTR_CUDA_API_VERSION
	.align		4
        /*0000*/ 	.byte	0x04, 0x37
        /*0002*/ 	.short	(.L_216 - .L_215)
.L_215:
        /*0004*/ 	.word	0x00000082


	//----- nvinfo : EIATTR_KPARAM_INFO
	.align		4
.L_216:
        /*0008*/ 	.byte	0x04, 0x17
        /*000a*/ 	.short	(.L_218 - .L_217)
.L_217:
        /*000c*/ 	.word	0x00000000
        /*0010*/ 	.short	0x0005
        /*0012*/ 	.short	0x0028
        /*0014*/ 	.byte	0x00, 0xf0, 0x11, 0x00


	//----- nvinfo : EIATTR_KPARAM_INFO
	.align		4
.L_218:
        /*0018*/ 	.byte	0x04, 0x17
        /*001a*/ 	.short	(.L_220 - .L_219)
.L_219:
        /*001c*/ 	.word	0x00000000
        /*0020*/ 	.short	0x0004
        /*0022*/ 	.short	0x0020
        /*0024*/ 	.byte	0x00, 0xf5, 0x21, 0x00


	//----- nvinfo : EIATTR_KPARAM_INFO
	.align		4
.L_220:
        /*0028*/ 	.byte	0x04, 0x17
        /*002a*/ 	.short	(.L_222 - .L_221)
.L_221:
        /*002c*/ 	.word	0x00000000
        /*0030*/ 	.short	0x0003
        /*0032*/ 	.short	0x0018
        /*0034*/ 	.byte	0x00, 0xf5, 0x21, 0x00


	//----- nvinfo : EIATTR_KPARAM_INFO
	.align		4
.L_222:
        /*0038*/ 	.byte	0x04, 0x17
        /*003a*/ 	.short	(.L_224 - .L_223)
.L_223:
        /*003c*/ 	.word	0x00000000
        /*0040*/ 	.short	0x0002
        /*0042*/ 	.short	0x0010
        /*0044*/ 	.byte	0x00, 0xf5, 0x21, 0x00


	//----- nvinfo : EIATTR_KPARAM_INFO
	.align		4
.L_224:
        /*0048*/ 	.byte	0x04, 0x17
        /*004a*/ 	.short	(.L_226 - .L_225)
.L_225:
        /*004c*/ 	.word	0x00000000
        /*0050*/ 	.short	0x0001
        /*0052*/ 	.short	0x0008
        /*0054*/ 	.byte	0x00, 0xf5, 0x21, 0x00


	//----- nvinfo : EIATTR_KPARAM_INFO
	.align		4
.L_226:
        /*0058*/ 	.byte	0x04, 0x17
        /*005a*/ 	.short	(.L_228 - .L_227)
.L_227:
        /*005c*/ 	.word	0x00000000
        /*0060*/ 	.short	0x0000
        /*0062*/ 	.short	0x0000
        /*0064*/ 	.byte	0x00, 0xf5, 0x21, 0x00


	//----- nvinfo : EIATTR_SPARSE_MMA_MASK
	.align		4
.L_228:
        /*0068*/ 	.byte	0x03, 0x50
        /*006a*/ 	.short	0x0000


	//----- nvinfo : EIATTR_MAXREG_COUNT
	.align		4
        /*006c*/ 	.byte	0x03, 0x1b
        /*006e*/ 	.short	0x00ff


	//----- nvinfo : EIATTR_MERCURY_ISA_VERSION
	.align		4
        /*0070*/ 	.byte	0x03, 0x5f
        /*0072*/ 	.short	0x0101


	//----- nvinfo : EIATTR_VRC_CTA_INIT_COUNT
	.align		4
        /*0074*/ 	.byte	0x02, 0x4a
	.zero		1
	.zero		1


	//----- nvinfo : EIATTR_EXIT_INSTR_OFFSETS
	.align		4
        /*0078*/ 	.byte	0x04, 0x1c
        /*007a*/ 	.short	(.L_230 - .L_229)


	//   ....[0]....
.L_229:
        /*007c*/ 	.word	0x00000090


	//   ....[1]....
        /*0080*/ 	.word	0x00000400


	//   ....[2]....
        /*0084*/ 	.word	0x00000750


	//----- nvinfo : EIATTR_CRS_STACK_SIZE
	.align		4
.L_230:
        /*0088*/ 	.byte	0x04, 0x1e
        /*008a*/ 	.short	(.L_232 - .L_231)
.L_231:
        /*008c*/ 	.word	0x00000000


	//----- nvinfo : EIATTR_CBANK_PARAM_SIZE
	.align		4
.L_232:
        /*0090*/ 	.byte	0x03, 0x19
        /*0092*/ 	.short	0x002c


	//----- nvinfo : EIATTR_PARAM_CBANK
	.align		4
        /*0094*/ 	.byte	0x04, 0x0a
        /*0096*/ 	.short	(.L_234 - .L_233)
	.align		4
.L_233:
        /*0098*/ 	.word	index@(.nv.constant0._Z7scatterPiPfS_S0_S_i)
        /*009c*/ 	.short	0x0380
        /*009e*/ 	.short	0x002c


	//----- nvinfo : EIATTR_SW_WAR
	.align		4
.L_234:
        /*00a0*/ 	.byte	0x04, 0x36
        /*00a2*/ 	.short	(.L_236 - .L_235)
.L_235:
        /*00a4*/ 	.word	0x00000008
.L_236:


//--------------------- .nv.info._Z11getStartPosPiS_i --------------------------
	.section	.nv.info._Z11getStartPosPiS_i,"",@"SHT_CUDA_INFO"
	.sectionflags	@""
	.align	4


	//----- nvinfo : EIATTR_CUDA_API_VERSION
	.align		4
        /*0000*/ 	.byte	0x04, 0x37
        /*0002*/ 	.short	(.L_238 - .L_237)
.L_237:
        /*0004*/ 	.word	0x00000082


	//----- nvinfo : EIATTR_KPARAM_INFO
	.align		4
.L_238:
        /*0008*/ 	.byte	0x04, 0x17
        /*000a*/ 	.short	(.L_240 - .L_239)
.L_239:
        /*000c*/ 	.word	0x00000000
        /*0010*/ 	.short	0x0002
        /*0012*/ 	.short	0x0010
        /*0014*/ 	.byte	0x00, 0xf0, 0x11, 0x00


	//----- nvinfo : EIATTR_KPARAM_INFO
	.align		4
.L_240:
        /*0018*/ 	.byte	0x04, 0x17
        /*001a*/ 	.short	(.L_242 - .L_241)
.L_241:
        /*001c*/ 	.word	0x00000000
        /*0020*/ 	.short	0x0001
        /*0022*/ 	.short	0x0008
        /*0024*/ 	.byte	0x00, 0xf5, 0x21, 0x00


	//----- nvinfo : EIATTR_KPARAM_INFO
	.align		4
.L_242:
        /*0028*/ 	.byte	0x04, 0x17
        /*002a*/ 	.short	(.L_244 - .L_243)
.L_243:
        /*002c*/ 	.word	0x00000000
        /*0030*/ 	.short	0x0000
        /*0032*/ 	.short	0x0000
        /*0034*/ 	.byte	0x00, 0xf5, 0x21, 0x00


	//----- nvinfo : EIATTR_SPARSE_MMA_MASK
	.align		4
.L_244:
        /*0038*/ 	.byte	0x03, 0x50
        /*003a*/ 	.short	0x0000


	//----- nvinfo : EIATTR_MAXREG_COUNT
	.align		4
        /*003c*/ 	.byte	0x03, 0x1b
        /*003e*/ 	.short	0x00ff


	//----- nvinfo : EIATTR_MERCURY_ISA_VERSION
	.align		4
        /*0040*/ 	.byte	0x03, 0x5f
        /*0042*/ 	.short	0x0101


	//----- nvinfo : EIATTR_VRC_CTA_INIT_COUNT
	.align		4
        /*0044*/ 	.byte	0x02, 0x4a
	.zero		1
	.zero		1


	//----- nvinfo : EIATTR_EXIT_INSTR_OFFSETS
	.align		4
        /*0048*/ 	.byte	0x04, 0x1c
        /*004a*/ 	.short	(.L_246 - .L_245)


	//   ....[0]....
.L_245:
        /*004c*/ 	.word	0x00000060


	//   ....[1]....
        /*0050*/ 	.word	0x00000110


	//----- nvinfo : EIATTR_CBANK_PARAM_SIZE
	.align		4
.L_246:
        /*0054*/ 	.byte	0x03, 0x19
        /*0056*/ 	.short	0x0014


	//----- nvinfo : EIATTR_PARAM_CBANK
	.align		4
        /*0058*/ 	.byte	0x04, 0x0a
        /*005a*/ 	.short	(.L_248 - .L_247)
	.align		4
.L_247:
        /*005c*/ 	.word	index@(.nv.constant0._Z11getStartPosPiS_i)
        /*0060*/ 	.short	0x0380
        /*0062*/ 	.short	0x0014


	//----- nvinfo : EIATTR_SW_WAR
	.align		4
.L_248:
        /*0064*/ 	.byte	0x04, 0x36
        /*0066*/ 	.short	(.L_250 - .L_249)
.L_249:
        /*0068*/ 	.word	0x00000008
.L_250:


//--------------------- .nv.info._Z10write_HistPiS_S_i --------------------------
	.section	.nv.info._Z10write_HistPiS_S_i,"",@"SHT_CUDA_INFO"
	.sectionflags	@""
	.align	4


	//----- nvinfo : EIATTR_CUDA_API_VERSION
	.align		4
        /*0000*/ 	.byte	0x04, 0x37
        /*0002*/ 	.short	(.L_252 - .L_251)
.L_251:
        /*0004*/ 	.word	0x00000082


	//----- nvinfo : EIATTR_KPARAM_INFO
	.align		4
.L_252:
        /*0008*/ 	.byte	0x04, 0x17
        /*000a*/ 	.short	(.L_254 - .L_253)
.L_253:
        /*000c*/ 	.word	0x00000000
        /*0010*/ 	.short	0x0003
        /*0012*/ 	.short	0x0018
        /*0014*/ 	.byte	0x00, 0xf0, 0x11, 0x00


	//----- nvinfo : EIATTR_KPARAM_INFO
	.align		4
.L_254:
        /*0018*/ 	.byte	0x04, 0x17
        /*001a*/ 	.short	(.L_256 - .L_255)
.L_255:
        /*001c*/ 	.word	0x00000000
        /*0020*/ 	.short	0x0002
        /*0022*/ 	.short	0x0010
        /*0024*/ 	.byte	0x00, 0xf5, 0x21, 0x00


	//----- nvinfo : EIATTR_KPARAM_INFO
	.align		4
.L_256:
        /*0028*/ 	.byte	0x04, 0x17
        /*002a*/ 	.short	(.L_258 - .L_257)
.L_257:
        /*002c*/ 	.word	0x00000000
        /*0030*/ 	.short	0x0001
        /*0032*/ 	.short	0x0008
        /*0034*/ 	.byte	0x00, 0xf5, 0x21, 0x00


	//----- nvinfo : EIATTR_KPARAM_INFO
	.align		4
.L_258:
        /*0038*/ 	.byte	0x04, 0x17
        /*003a*/ 	.short	(.L_260 - .L_259)
.L_259:
        /*003c*/ 	.word	0x00000000
        /*0040*/ 	.short	0x0000
        /*0042*/ 	.short	0x0000
        /*0044*/ 	.byte	0x00, 0xf5, 0x21, 0x00


	//----- nvinfo : EIATTR_SPARSE_MMA_MASK
	.align		4
.L_260:
        /*0048*/ 	.byte	0x03, 0x50
        /*004a*/ 	.short	0x0000


	//----- nvinfo : EIATTR_MAXREG_COUNT
	.align		4
        /*004c*/ 	.byte	0x03, 0x1b
        /*004e*/ 	.short	0x00ff


	//----- nvinfo : EIATTR_MERCURY_ISA_VERSION
	.align		4
        /*0050*/ 	.byte	0x03, 0x5f
        /*0052*/ 	.short	0x0101


	//----- nvinfo : EIATTR_VRC_CTA_INIT_COUNT
	.align		4
        /*0054*/ 	.byte	0x02, 0x4a
	.zero		1
	.zero		1


	//----- nvinfo : EIATTR_EXIT_INSTR_OFFSETS
	.align		4
        /*0058*/ 	.byte	0x04, 0x1c
        /*005a*/ 	.short	(.L_262 - .L_261)


	//   ....[0]....
.L_261:
        /*005c*/ 	.word	0x00000390


	//   ....[1]....
        /*0060*/ 	.word	0x000006c0


	//   ....[2]....
        /*0064*/ 	.word	0x00000940


	//----- nvinfo : EIATTR_CRS_STACK_SIZE
	.align		4
.L_262:
        /*0068*/ 	.byte	0x04, 0x1e
        /*006a*/ 	.short	(.L_264 - .L_263)
.L_263:
        /*006c*/ 	.word	0x00000000


	//----- nvinfo : EIATTR_CBANK_PARAM_SIZE
	.align		4
.L_264:
        /*0070*/ 	.byte	0x03, 0x19
        /*0072*/ 	.short	0x001c


	//----- nvinfo : EIATTR_PARAM_CBANK
	.align		4
        /*0074*/ 	.byte	0x04, 0x0a
        /*0076*/ 	.short	(.L_266 - .L_265)
	.align		4
.L_265:
        /*0078*/ 	.word	index@(.nv.constant0._Z10write_HistPiS_S_i)
        /*007c*/ 	.short	0x0380
        /*007e*/ 	.short	0x001c


	//----- nvinfo : EIATTR_SW_WAR
	.align		4
.L_266:
        /*0080*/ 	.byte	0x04, 0x36
        /*0082*/ 	.short	(.L_268 - .L_267)
.L_267:
        /*0084*/ 	.word	0x00000008
.L_268:


//--------------------- .nv.info._Z10count_HistPiS_i --------------------------
	.section	.nv.info._Z10count_HistPiS_i,"",@"SHT_CUDA_INFO"
	.sectionflags	@""
	.align	4


	//----- nvinfo : EIATTR_CUDA_API_VERSION
	.align		4
        /*0000*/ 	.byte	0x04, 0x37
        /*0002*/ 	.short	(.L_270 - .L_269)
.L_269:
        /*0004*/ 	.word	0x00000082


	//----- nvinfo : EIATTR_KPARAM_INFO
	.align		4
.L_270:
        /*0008*/ 	.byte	0x04, 0x17
        /*000a*/ 	.short	(.L_272 - .L_271)
.L_271:
        /*000c*/ 	.word	0x00000000
        /*0010*/ 	.short	0x0002
        /*0012*/ 	.short	0x0010
        /*0014*/ 	.byte	0x00, 0xf0, 0x11, 0x00


	//----- nvinfo : EIATTR_KPARAM_INFO
	.align		4
.L_272:
        /*0018*/ 	.byte	0x04, 0x17
        /*001a*/ 	.short	(.L_274 - .L_273)
.L_273:
        /*001c*/ 	.word	0x00000000
        /*0020*/ 	.short	0x0001
        /*0022*/ 	.short	0x0008
        /*0024*/ 	.byte	0x00, 0xf5, 0x21, 0x00


	//----- nvinfo : EIATTR_KPARAM_INFO
	.align		4
.L_274:
        /*0028*/ 	.byte	0x04, 0x17
        /*002a*/ 	.short	(.L_276 - .L_275)
.L_275:
        /*002c*/ 	.word	0x00000000
        /*0030*/ 	.short	0x0000
        /*0032*/ 	.short	0x0000
        /*0034*/ 	.byte	0x00, 0xf5, 0x21, 0x00


	//----- nvinfo : EIATTR_SPARSE_MMA_MASK
	.align		4
.L_276:
        /*0038*/ 	.byte	0x03, 0x50
        /*003a*/ 	.short	0x0000


	//----- nvinfo : EIATTR_MAXREG_COUNT
	.align		4
        /*003c*/ 	.byte	0x03, 0x1b
        /*003e*/ 	.short	0x00ff


	//----- nvinfo : EIATTR_NUM_BARRIERS
	.align		4
        /*0040*/ 	.byte	0x02, 0x4c
        /*0042*/ 	.byte	0x01
	.zero		1


	//----- nvinfo : EIATTR_MERCURY_ISA_VERSION
	.align		4
        /*0044*/ 	.byte	0x03, 0x5f
        /*0046*/ 	.short	0x0101


	//----- nvinfo : EIATTR_VRC_CTA_INIT_COUNT
	.align		4
        /*0048*/ 	.byte	0x02, 0x4a
	.zero		1
	.zero		1


	//----- nvinfo : EIATTR_EXIT_INSTR_OFFSETS
	.align		4
        /*004c*/ 	.byte	0x04, 0x1c
        /*004e*/ 	.short	(.L_278 - .L_277)


	//   ....[0]....
.L_277:
        /*0050*/ 	.word	0x00001010


	//----- nvinfo : EIATTR_CRS_STACK_SIZE
	.align		4
.L_278:
        /*0054*/ 	.byte	0x04, 0x1e
        /*0056*/ 	.short	(.L_280 - .L_279)
.L_279:
        /*0058*/ 	.word	0x00000000


	//----- nvinfo : EIATTR_CBANK_PARAM_SIZE
	.align		4
.L_280:
        /*005c*/ 	.byte	0x03, 0x19
        /*005e*/ 	.short	0x0014


	//----- nvinfo : EIATTR_PARAM_CBANK
	.align		4
        /*0060*/ 	.byte	0x04, 0x0a
        /*0062*/ 	.short	(.L_282 - .L_281)
	.align		4
.L_281:
        /*0064*/ 	.word	index@(.nv.constant0._Z10count_HistPiS_i)
        /*0068*/ 	.short	0x0380
        /*006a*/ 	.short	0x0014


	//----- nvinfo : EIATTR_SW_WAR
	.align		4
.L_282:
        /*006c*/ 	.byte	0x04, 0x36
        /*006e*/ 	.short	(.L_284 - .L_283)
.L_283:
        /*0070*/ 	.word	0x00000008
.L_284:


//--------------------- .nv.info._Z7mapPartPiS_i  --------------------------
	.section	.nv.info._Z7mapPartPiS_i,"",@"SHT_CUDA_INFO"
	.sectionflags	@""
	.align	4


	//----- nvinfo : EIATTR_CUDA_API_VERSION
	.align		4
        /*0000*/ 	.byte	0x04, 0x37
        /*0002*/ 	.short	(.L_286 - .L_285)
.L_285:
        /*0004*/ 	.word	0x00000082


	//----- nvinfo : EIATTR_KPARAM_INFO
	.align		4
.L_286:
        /*0008*/ 	.byte	0x04, 0x17
        /*000a*/ 	.short	(.L_288 - .L_287)
.L_287:
        /*000c*/ 	.word	0x00000000
        /*0010*/ 	.short	0x0002
        /*0012*/ 	.short	0x0010
        /*0014*/ 	.byte	0x00, 0xf0, 0x11, 0x00


	//----- nvinfo : EIATTR_KPARAM_INFO
	.align		4
.L_288:
        /*0018*/ 	.byte	0x04, 0x17
        /*001a*/ 	.short	(.L_290 - .L_289)
.L_289:
        /*001c*/ 	.word	0x00000000
        /*0020*/ 	.short	0x0001
        /*0022*/ 	.short	0x0008
        /*0024*/ 	.byte	0x00, 0xf5, 0x21, 0x00


	//----- nvinfo : EIATTR_KPARAM_INFO
	.align		4
.L_290:
        /*0028*/ 	.byte	0x04, 0x17
        /*002a*/ 	.short	(.L_292 - .L_291)
.L_291:
        /*002c*/ 	.word	0x00000000
        /*0030*/ 	.short	0x0000
        /*0032*/ 	.short	0x0000
        /*0034*/ 	.byte	0x00, 0xf5, 0x21, 0x00


	//----- nvinfo : EIATTR_SPARSE_MMA_MASK
	.align		4
.L_292:
        /*0038*/ 	.byte	0x03, 0x50
        /*003a*/ 	.short	0x0000


	//----- nvinfo : EIATTR_MAXREG_COUNT
	.align		4
        /*003c*/ 	.byte	0x03, 0x1b
        /*003e*/ 	.short	0x00ff


	//----- nvinfo : EIATTR_MERCURY_ISA_VERSION
	.align		4
        /*0040*/ 	.byte	0x03, 0x5f
        /*0042*/ 	.short	0x0101


	//----- nvinfo : EIATTR_VRC_CTA_INIT_COUNT
	.align		4
        /*0044*/ 	.byte	0x02, 0x4a
	.zero		1
	.zero		1


	//----- nvinfo : EIATTR_EXIT_INSTR_OFFSETS
	.align		4
        /*0048*/ 	.byte	0x04, 0x1c
        /*004a*/ 	.short	(.L_294 - .L_293)


	//   ....[0]....
.L_293:
        /*004c*/ 	.word	0x00000090


	//   ....[1]....
        /*0050*/ 	.word	0x00000390


	//   ....[2]....
        /*0054*/ 	.word	0x00000510


	//----- nvinfo : EIATTR_CRS_STACK_SIZE
	.align		4
.L_294:
        /*0058*/ 	.byte	0x04, 0x1e
        /*005a*/ 	.short	(.L_296 - .L_295)
.L_295:
        /*005c*/ 	.word	0x00000000


	//----- nvinfo : EIATTR_CBANK_PARAM_SIZE
	.align		4
.L_296:
        /*0060*/ 	.byte	0x03, 0x19
        /*0062*/ 	.short	0x0014


	//----- nvinfo : EIATTR_PARAM_CBANK
	.align		4
        /*0064*/ 	.byte	0x04, 0x0a
        /*0066*/ 	.short	(.L_298 - .L_297)
	.align		4
.L_297:
        /*0068*/ 	.word	index@(.nv.constant0._Z7mapPartPiS_i)
        /*006c*/ 	.short	0x0380
        /*006e*/ 	.short	0x0014


	//----- nvinfo : EIATTR_SW_WAR
	.align		4
.L_298:
        /*0070*/ 	.byte	0x04, 0x36
        /*0072*/ 	.short	(.L_300 - .L_299)
.L_299:
        /*0074*/ 	.word	0x00000008
.L_300:


//--------------------- .nv.callgraph             --------------------------
	.section	.nv.callgraph,"",@"SHT_CUDA_CALLGRAPH"
	.align	4
	.sectionentsize	8
	.align		4
        /*0000*/ 	.word	0x00000000
	.align		4
        /*0004*/ 	.word	0xffffffff
	.align		4
        /*0008*/ 	.word	0x00000000
	.align		4
        /*000c*/ 	.word	0xfffffffe
	.align		4
        /*0010*/ 	.word	0x00000000
	.align		4
        /*0014*/ 	.word	0xfffffffd
	.align		4
        /*0018*/ 	.word	0x00000000
	.align		4
        /*001c*/ 	.word	0xfffffffc


//--------------------- .nv.constant4             --------------------------
	.section	.nv.constant4,"a",@progbits
	.align	8
	.align		8
.nv.constant4:
        /*0000*/ 	.dword	_ZN34_INTERNAL_04bbafdd_4_k_cu_3e7f8bb04cuda3std3__45__cpo5beginE
	.align		8
        /*0008*/ 	.dword	_ZN34_INTERNAL_04bbafdd_4_k_cu_3e7f8bb04cuda3std3__45__cpo3endE
	.align		8
        /*0010*/ 	.dword	_ZN34_INTERNAL_04bbafdd_4_k_cu_3e7f8bb04cuda3std3__45__cpo6cbeginE
	.align		8
        /*0018*/ 	.dword	_ZN34_INTERNAL_04bbafdd_4_k_cu_3e7f8bb04cuda3std3__45__cpo4cendE
	.align		8
        /*0020*/ 	.dword	_ZN34_INTERNAL_04bbafdd_4_k_cu_3e7f8bb04cuda3std3__45__cpo6rbeginE
	.align		8
        /*0028*/ 	.dword	_ZN34_INTERNAL_04bbafdd_4_k_cu_3e7f8bb04cuda3std3__45__cpo4rendE
	.align		8
        /*0030*/ 	.dword	_ZN34_INTERNAL_04bbafdd_4_k_cu_3e7f8bb04cuda3std3__45__cpo7crbeginE
	.align		8
        /*0038*/ 	.dword	_ZN34_INTERNAL_04bbafdd_4_k_cu_3e7f8bb04cuda3std3__45__cpo5crendE
	.align		8
        /*0040*/ 	.dword	_ZN34_INTERNAL_04bbafdd_4_k_cu_3e7f8bb04cuda3std3__436_GLOBAL__N__04bbafdd_4_k_cu_3e7f8bb06ignoreE
	.align		8
        /*0048*/ 	.dword	_ZN34_INTERNAL_04bbafdd_4_k_cu_3e7f8bb04cuda3std3__419piecewise_constructE
	.align		8
        /*0050*/ 	.dword	_ZN34_INTERNAL_04bbafdd_4_k_cu_3e7f8bb04cuda3std3__48in_placeE
	.align		8
        /*0058*/ 	.dword	_ZN34_INTERNAL_04bbafdd_4_k_cu_3e7f8bb04cuda3std3__420unreachable_sentinelE
	.align		8
        /*0060*/ 	.dword	_ZN34_INTERNAL_04bbafdd_4_k_cu_3e7f8bb04cuda3std3__47nulloptE
	.align		8
        /*0068*/ 	.dword	_ZN34_INTERNAL_04bbafdd_4_k_cu_3e7f8bb04cuda3std3__48unexpectE
	.align		8
        /*0070*/ 	.dword	_ZN34_INTERNAL_04bbafdd_4_k_cu_3e7f8bb04cuda3std6ranges3__45__cpo4swapE
	.align		8
        /*0078*/ 	.dword	_ZN34_INTERNAL_04bbafdd_4_k_cu_3e7f8bb04cuda3std6ranges3__45__cpo9iter_moveE
	.align		8
        /*0080*/ 	.dword	_ZN34_INTERNAL_04bbafdd_4_k_cu_3e7f8bb04cuda3std6ranges3__45__cpo5beginE
	.align		8
        /*0088*/ 	.dword	_ZN34_INTERNAL_04bbafdd_4_k_cu_3e7f8bb04cuda3std6ranges3__45__cpo3endE
	.align		8
        /*0090*/ 	.dword	_ZN34_INTERNAL_04bbafdd_4_k_cu_3e7f8bb04cuda3std6ranges3__45__cpo6cbeginE
	.align		8
        /*0098*/ 	.dword	_ZN34_INTERNAL_04bbafdd_4_k_cu_3e7f8bb04cuda3std6ranges3__45__cpo4cendE
	.align		8
        /*00a0*/ 	.dword	_ZN34_INTERNAL_04bbafdd_4_k_cu_3e7f8bb04cuda3std6ranges3__45__cpo7advanceE
	.align		8
        /*00a8*/ 	.dword	_ZN34_INTERNAL_04bbafdd_4_k_cu_3e7f8bb04cuda3std6ranges3__45__cpo9iter_swapE
	.align		8
        /*00b0*/ 	.dword	_ZN34_INTERNAL_04bbafdd_4_k_cu_3e7f8bb04cuda3std6ranges3__45__cpo4nextE
	.align		8
        /*00b8*/ 	.dword	_ZN34_INTERNAL_04bbafdd_4_k_cu_3e7f8bb04cuda3std6ranges3__45__cpo4prevE
	.align		8
        /*00c0*/ 	.dword	_ZN34_INTERNAL_04bbafdd_4_k_cu_3e7f8bb04cuda3std6ranges3__45__cpo4dataE
	.align		8
        /*00c8*/ 	.dword	_ZN34_INTERNAL_04bbafdd_4_k_cu_3e7f8bb04cuda3std6ranges3__45__cpo5cdataE
	.align		8
        /*00d0*/ 	.dword	_ZN34_INTERNAL_04bbafdd_4_k_cu_3e7f8bb04cuda3std6ranges3__45__cpo4sizeE
	.align		8
        /*00d8*/ 	.dword	_ZN34_INTERNAL_04bbafdd_4_k_cu_3e7f8bb04cuda3std6ranges3__45__cpo5ssizeE
	.align		8
        /*00e0*/ 	.dword	_ZN34_INTERNAL_04bbafdd_4_k_cu_3e7f8bb04cuda3std6ranges3__45__cpo8distanceE
	.align		8
        /*00e8*/ 	.dword	_ZN34_INTERNAL_04bbafdd_4_k_cu_3e7f8bb06thrust24THRUST_300001_SM_1000_NS8cuda_cub3parE
	.align		8
        /*00f0*/ 	.dword	_ZN34_INTERNAL_04bbafdd_4_k_cu_3e7f8bb06thrust24THRUST_300001_SM_1000_NS8cuda_cub10par_nosyncE
	.align		8
        /*00f8*/ 	.dword	_ZN34_INTERNAL_04bbafdd_4_k_cu_3e7f8bb06thrust24THRUST_300001_SM_1000_NS6system6detail10sequential3seqE
	.align		8
        /*0100*/ 	.dword	_ZN34_INTERNAL_04bbafdd_4_k_cu_3e7f8bb06thrust24THRUST_300001_SM_1000_NS6system3cpp3parE
	.align		8
        /*0108*/ 	.dword	_ZN34_INTERNAL_04bbafdd_4_k_cu_3e7f8bb06thrust24THRUST_300001_SM_1000_NS12placeholders2_1E
	.align		8
        /*0110*/ 	.dword	_ZN34_INTERNAL_04bbafdd_4_k_cu_3e7f8bb06thrust24THRUST_300001_SM_1000_NS12placeholders2_2E
	.align		8
        /*0118*/ 	.dword	_ZN34_INTERNAL_04bbafdd_4_k_cu_3e7f8bb06thrust24THRUST_300001_SM_1000_NS12placeholders2_3E
	.align		8
        /*0120*/ 	.dword	_ZN34_INTERNAL_04bbafdd_4_k_cu_3e7f8bb06thrust24THRUST_300001_SM_1000_NS12placeholders2_4E
	.align		8
        /*0128*/ 	.dword	_ZN34_INTERNAL_04bbafdd_4_k_cu_3e7f8bb06thrust24THRUST_300001_SM_1000_NS12placeholders2_5E
	.align		8
        /*0130*/ 	.dword	_ZN34_INTERNAL_04bbafdd_4_k_cu_3e7f8bb06thrust24THRUST_300001_SM_1000_NS12placeholders2_6E
	.align		8
        /*0138*/ 	.dword	_ZN34_INTERNAL_04bbafdd_4_k_cu_3e7f8bb06thrust24THRUST_300001_SM_1000_NS12placeholders2_7E
	.align		8
        /*0140*/ 	.dword	_ZN34_INTERNAL_04bbafdd_4_k_cu_3e7f8bb06thrust24THRUST_300001_SM_1000_NS12placeholders2_8E
	.align		8
        /*0148*/ 	.dword	_ZN34_INTERNAL_04bbafdd_4_k_cu_3e7f8bb06thrust24THRUST_300001_SM_1000_NS12placeholders2_9E
	.align		8
        /*0150*/ 	.dword	_ZN34_INTERNAL_04bbafdd_4_k_cu_3e7f8bb06thrust24THRUST_300001_SM_1000_NS12placeholders3_10E
	.align		8
        /*0158*/ 	.dword	_ZN34_INTERNAL_04bbafdd_4_k_cu_3e7f8bb06thrust24THRUST_300001_SM_1000_NS3seqE
	.align		8
        /*0160*/ 	.dword	_ZN34_INTERNAL_04bbafdd_4_k_cu_3e7f8bb06thrust24THRUST_300001_SM_1000_NS6deviceE


//--------------------- .text._ZN3cub18CUB_300001_SM_10006detail4scan16DeviceScanKernelINS2_10policy_hubIiiimN4cuda3std3__44plusIvEEE10Policy1000EN6thrust24THRUST_300001_SM_1000_NS10device_ptrIiEESF_NS0_13ScanTileStateIiLb1EEES9_NS1_10InputValueIiPiEEmiLb0EiEEvT0_T1_T2_iT3_T4_T5_ --------------------------
	.section	.text._ZN3cub18CUB_300001_SM_10006detail4scan16DeviceScanKernelINS2_10policy_hubIiiimN4cuda3std3__44plusIvEEE10Policy1000EN6thrust24THRUST_300001_SM_1000_NS10device_ptrIiEESF_NS0_13ScanTileStateIiLb1EEES9_NS1_10InputValueIiPiEEmiLb0EiEEvT0_T1_T2_iT3_T4_T5_,"ax",@progbits
	.align	128
        .global         _ZN3cub18CUB_300001_SM_10006detail4scan16DeviceScanKernelINS2_10policy_hubIiiimN4cuda3std3__44plusIvEEE10Policy1000EN6thrust24THRUST_300001_SM_1000_NS10device_ptrIiEESF_NS0_13ScanTileStateIiLb1EEES9_NS1_10InputValueIiPiEEmiLb0EiEEvT0_T1_T2_iT3_T4_T5_
        .type           _ZN3cub18CUB_300001_SM_10006detail4scan16DeviceScanKernelINS2_10policy_hubIiiimN4cuda3std3__44plusIvEEE10Policy1000EN6thrust24THRUST_300001_SM_1000_NS10device_ptrIiEESF_NS0_13ScanTileStateIiLb1EEES9_NS1_10InputValueIiPiEEmiLb0EiEEvT0_T1_T2_iT3_T4_T5_,@function
        .size           _ZN3cub18CUB_300001_SM_10006detail4scan16DeviceScanKernelINS2_10policy_hubIiiimN4cuda3std3__44plusIvEEE10Policy1000EN6thrust24THRUST_300001_SM_1000_NS10device_ptrIiEESF_NS0_13ScanTileStateIiLb1EEES9_NS1_10InputValueIiPiEEmiLb0EiEEvT0_T1_T2_iT3_T4_T5_,(.L_x_226 - _ZN3cub18CUB_300001_SM_10006detail4scan16DeviceScanKernelINS2_10policy_hubIiiimN4cuda3std3__44plusIvEEE10Policy1000EN6thrust24THRUST_300001_SM_1000_NS10device_ptrIiEESF_NS0_13ScanTileStateIiLb1EEES9_NS1_10InputValueIiPiEEmiLb0EiEEvT0_T1_T2_iT3_T4_T5_)
        .other          _ZN3cub18CUB_300001_SM_10006detail4scan16DeviceScanKernelINS2_10policy_hubIiiimN4cuda3std3__44plusIvEEE10Policy1000EN6thrust24THRUST_300001_SM_1000_NS10device_ptrIiEESF_NS0_13ScanTileStateIiLb1EEES9_NS1_10InputValueIiPiEEmiLb0EiEEvT0_T1_T2_iT3_T4_T5_,@"STO_CUDA_ENTRY STV_DEFAULT"
_ZN3cub18CUB_300001_SM_10006detail4scan16DeviceScanKernelINS2_10policy_hubIiiimN4cuda3std3__44plusIvEEE10Policy1000EN6thrust24THRUST_300001_SM_1000_NS10device_ptrIiEESF_NS0_13ScanTileStateIiLb1EEES9_NS1_10InputValueIiPiEEmiLb0EiEEvT0_T1_T2_iT3_T4_T5_:
.text._ZN3cub18CUB_300001_SM_10006detail4scan16DeviceScanKernelINS2_10policy_hubIiiimN4cuda3std3__44plusIvEEE10Policy1000EN6thrust24THRUST_300001_SM_1000_NS10device_ptrIiEESF_NS0_13ScanTileStateIiLb1EEES9_NS1_10InputValueIiPiEEmiLb0EiEEvT0_T1_T2_iT3_T4_T5_:
[----:B------:R-:W-:Y:S01]  /*0000*/  LDC R1, c[0x0][0x37c] ;  /* 0x0000df00ff017b82 */ /* 0x000fe20000000800 */
[----:B------:R-:W0:Y:S01]  /*0010*/  LDCU UR4, c[0x0][0x3a0] ;  /* 0x00007400ff0477ac */ /* 0x000e220008000800 */
[----:B------:R-:W1:Y:S06]  /*0020*/  LDCU.64 UR12, c[0x0][0x358] ;  /* 0x00006b00ff0c77ac */ /* 0x000e6c0008000a00 */
[----:B------:R-:W2:Y:S01]  /*0030*/  S2UR UR6, SR_CTAID.X ;  /* 0x00000000000679c3 */ /* 0x000ea20000002500 */
[----:B------:R-:W3:Y:S01]  /*0040*/  LDCU.64 UR8, c[0x0][0x3b0] ;  /* 0x00007600ff0877ac */ /* 0x000ee20008000a00 */
[----:B0-----:R-:W-:-:S06]  /*0050*/  UPRMT UR4, UR4, 0x7770, URZ ;  /* 0x0000777004047896 */ /* 0x001fcc00080000ff */
[----:B------:R-:W-:-:S05]  /*0060*/  ISETP.NE.AND P0, PT, RZ, UR4, PT ;  /* 0x00000004ff007c0c */ /* 0x000fca000bf05270 */
[----:B------:R-:W2:Y:S08]  /*0070*/  LDCU UR4, c[0x0][0x398] ;  /* 0x00007300ff0477ac */ /* 0x000eb00008000800 */
[----:B------:R-:W1:Y:S02]  /*0080*/  @P0 LDC.64 R2, c[0x0][0x3a8] ;  /* 0x0000ea00ff020b82 */ /* 0x000e640000000a00 */
[----:B-1----:R0:W5:Y:S01]  /*0090*/  @P0 LDG.E R39, desc[UR12][R2.64] ;  /* 0x0000000c02270981 */ /* 0x002162000c1e1900 */
[----:B--2---:R-:W-:-:S04]  /*00a0*/  UIADD3 UR6, UPT, UPT, UR6, UR4, URZ ;  /* 0x0000000406067290 */ /* 0x004fc8000fffe0ff */
[----:B------:R-:W-:-:S04]  /*00b0*/  UIMAD.WIDE UR10, UR6, 0x1ee0, URZ ;  /* 0x00001ee0060a78a5 */ /* 0x000fc8000f8e02ff */
[----:B---3--:R-:W-:-:S04]  /*00c0*/  UIADD3 UR7, UP0, UPT, -UR10, UR8, URZ ;  /* 0x000000080a077290 */ /* 0x008fc8000ff1e1ff */
[----:B------:R-:W-:Y:S02]  /*00d0*/  UIADD3.X UR4, UPT, UPT, ~UR11, UR9, URZ, UP0, !UPT ;  /* 0x000000090b047290 */ /* 0x000fe400087fe5ff */
[----:B------:R-:W-:-:S04]  /*00e0*/  UISETP.GE.U32.AND UP0, UPT, UR7, 0x1ee1, UPT ;  /* 0x00001ee10700788c */ /* 0x000fc8000bf06070 */
[----:B------:R-:W-:Y:S01]  /*00f0*/  UISETP.GE.U32.AND.EX UP0, UPT, UR4, URZ, UPT, UP0 ;  /* 0x000000ff0400728c */ /* 0x000fe2000bf06100 */
[----:B------:R-:W1:Y:S08]  /*0100*/  @!P0 LDC R39, c[0x0][0x3a8] ;  /* 0x0000ea00ff278b82 */ /* 0x000e700000000800 */
[----:B0-----:R-:W-:Y:S05]  /*0110*/  BRA.U !UP0, `(.L_x_0) ;  /* 0x0000001908f47547 */ /* 0x001fea000b800000 */
[----:B------:R-:W0:Y:S01]  /*0120*/  S2R R35, SR_TID.X ;  /* 0x0000000000237919 */ /* 0x000e220000002100 */
[----:B------:R-:W2:Y:S01]  /*0130*/  LDCU.64 UR4, c[0x0][0x380] ;  /* 0x00007000ff0477ac */ /* 0x000ea20008000a00 */
[C---:B0-----:R-:W-:Y:S02]  /*0140*/  LOP3.LUT R0, R35.reuse, 0x1f, RZ, 0xc0, !PT ;  /* 0x0000001f23007812 */ /* 0x041fe400078ec0ff */
[----:B------:R-:W-:-:S05]  /*0150*/  LOP3.LUT R3, R35, 0x3e0, RZ, 0xc0, !PT ;  /* 0x000003e023037812 */ /* 0x000fca00078ec0ff */
[----:B------:R-:W-:-:S05]  /*0160*/  IMAD R0, R3, 0x13, R0 ;  /* 0x0000001303007824 */ /* 0x000fca00078e0200 */
[----:B------:R-:W-:-:S05]  /*0170*/  IADD3 R0, P0, PT, R0, UR10, RZ ;  /* 0x0000000a00007c10 */ /* 0x000fca000ff1e0ff */
[----:B------:R-:W-:Y:S02]  /*0180*/  IMAD.X R3, RZ, RZ, UR11, P0 ;  /* 0x0000000bff037e24 */ /* 0x000fe400080e06ff */
[----:B------:R-:W-:-:S03]  /*0190*/  IMAD.SHL.U32 R31, R0, 0x4, RZ ;  /* 0x00000004001f7824 */ /* 0x000fc600078e00ff */
[----:B------:R-:W-:Y:S02]  /*01a0*/  SHF.L.U64.HI R30, R0, 0x2, R3 ;  /* 0x00000002001e7819 */ /* 0x000fe40000010203 */
[----:B--2---:R-:W-:-:S04]  /*01b0*/  IADD3 R2, P0, PT, R31, UR4, RZ ;  /* 0x000000041f027c10 */ /* 0x004fc8000ff1e0ff */
[----:B------:R-:W-:-:S05]  /*01c0*/  IADD3.X R3, PT, PT, R30, UR5, RZ, P0, !PT ;  /* 0x000000051e037c10 */ /* 0x000fca00087fe4ff */
[----:B------:R-:W2:Y:S04]  /*01d0*/  LDG.E R5, desc[UR12][R2.64] ;  /* 0x0000000c02057981 */ /* 0x000ea8000c1e1900 */
[----:B------:R-:W3:Y:S04]  /*01e0*/  LDG.E R7, desc[UR12][R2.64+0x80] ;  /* 0x0000800c02077981 */ /* 0x000ee8000c1e1900 */
[----:B------:R-:W4:Y:S04]  /*01f0*/  LDG.E R9, desc[UR12][R2.64+0x100] ;  /* 0x0001000c02097981 */ /* 0x000f28000c1e1900 */
        /* <DEDUP_REMOVED lines=15> */
[----:B------:R-:W4:Y:S01]  /*02f0*/  LDG.E R8, desc[UR12][R2.64+0x900] ;  /* 0x0009000c02087981 */ /* 0x000f22000c1e1900 */
[----:B------:R-:W0:Y:S01]  /*0300*/  S2UR UR5, SR_CgaCtaId ;  /* 0x00000000000579c3 */ /* 0x000e220000008800 */
[----:B------:R-:W-:Y:S01]  /*0310*/  SHF.R.U32.HI R36, RZ, 0x5, R35 ;  /* 0x00000005ff247819 */ /* 0x000fe20000011623 */
[----:B------:R-:W-:Y:S01]  /*0320*/  UMOV UR4, 0x400 ;  /* 0x0000040000047882 */ /* 0x000fe20000000000 */
[----:B------:R-:W1:Y:S01]  /*0330*/  S2R R37, SR_LANEID ;  /* 0x0000000000257919 */ /* 0x000e620000000000 */
[----:B------:R-:W-:Y:S01]  /*0340*/  UISETP.NE.AND UP0, UPT, UR6, URZ, UPT ;  /* 0x000000ff0600728c */ /* 0x000fe2000bf05270 */
[----:B------:R-:W-:Y:S01]  /*0350*/  BSSY.RECONVERGENT B0, `(.L_x_1) ;  /* 0x0000148000007945 */ /* 0x000fe20003800200 */
[----:B0-----:R-:W-:Y:S01]  /*0360*/  ULEA UR4, UR5, UR4, 0x18 ;  /* 0x0000000405047291 */ /* 0x001fe2000f8ec0ff */
[----:B-1----:R-:W-:-:S05]  /*0370*/  IMAD R34, R36, 0x260, R37 ;  /* 0x0000026024227824 */ /* 0x002fca00078e0225 */
[----:B------:R-:W-:-:S05]  /*0380*/  LEA R34, R34, UR4, 0x2 ;  /* 0x0000000422227c11 */ /* 0x000fca000f8e10ff */
[----:B------:R-:W-:Y:S01]  /*0390*/  IMAD R33, R37, 0x48, R34 ;  /* 0x0000004825217824 */ /* 0x000fe200078e0222 */
[----:B--2---:R0:W-:Y:S04]  /*03a0*/  STS [R34], R5 ;  /* 0x0000000522007388 */ /* 0x0041e80000000800 */
[----:B---3--:R0:W-:Y:S04]  /*03b0*/  STS [R34+0x80], R7 ;  /* 0x0000800722007388 */ /* 0x0081e80000000800 */
[----:B----4-:R0:W-:Y:S04]  /*03c0*/  STS [R34+0x100], R9 ;  /* 0x0001000922007388 */ /* 0x0101e80000000800 */
[----:B------:R0:W-:Y:S04]  /*03d0*/  STS [R34+0x180], R11 ;  /* 0x0001800b22007388 */ /* 0x0001e80000000800 */
        /* <DEDUP_REMOVED lines=14> */
[----:B------:R0:W-:Y:S01]  /*04c0*/  STS [R34+0x900], R8 ;  /* 0x0009000822007388 */ /* 0x0001e20000000800 */
[----:B------:R-:W-:-:S03]  /*04d0*/  NOP ;  /* 0x0000000000007918 */ /* 0x000fc60000000000 */
[----:B------:R0:W1:Y:S04]  /*04e0*/  LDS R32, [R33] ;  /* 0x0000000021207984 */ /* 0x0000680000000800 */
[----:B------:R0:W2:Y:S04]  /*04f0*/  LDS R29, [R33+0x4] ;  /* 0x00000400211d7984 */ /* 0x0000a80000000800 */
[----:B------:R0:W3:Y:S04]  /*0500*/  LDS R28, [R33+0x8] ;  /* 0x00000800211c7984 */ /* 0x0000e80000000800 */
[----:B------:R0:W4:Y:S04]  /*0510*/  LDS R27, [R33+0xc] ;  /* 0x00000c00211b7984 */ /* 0x0001280000000800 */
[----:B------:R0:W0:Y:S04]  /*0520*/  LDS R26, [R33+0x10] ;  /* 0x00001000211a7984 */ /* 0x0000280000000800 */
        /* <DEDUP_REMOVED lines=13> */
[----:B------:R0:W0:Y:S01]  /*0600*/  LDS R9, [R33+0x48] ;  /* 0x0000480021097984 */ /* 0x0000220000000800 */
[----:B------:R-:W-:Y:S06]  /*0610*/  BAR.SYNC.DEFER_BLOCKING 0x0 ;  /* 0x0000000000007b1d */ /* 0x000fec0000010000 */
[----:B-1234-:R-:W-:Y:S05]  /*0620*/  BRA.U UP0, `(.L_x_2) ;  /* 0x0000000500247547 */ /* 0x01efea000b800000 */
[----:B0-----:R-:W-:Y:S02]  /*0630*/  IADD3 R8, PT, PT, R28, R29, R32 ;  /* 0x0000001d1c087210 */ /* 0x001fe40007ffe020 */
[C---:B------:R-:W-:Y:S02]  /*0640*/  ISETP.NE.AND P1, PT, R37.reuse, 0x1f, PT ;  /* 0x0000001f2500780c */ /* 0x040fe40003f25270 */
[----:B------:R-:W-:Y:S02]  /*0650*/  IADD3 R8, PT, PT, R26, R27, R8 ;  /* 0x0000001b1a087210 */ /* 0x000fe40007ffe008 */
[----:B------:R-:W-:Y:S02]  /*0660*/  ISETP.NE.AND P2, PT, R37, RZ, PT ;  /* 0x000000ff2500720c */ /* 0x000fe40003f45270 */
[----:B------:R-:W-:-:S04]  /*0670*/  IADD3 R8, PT, PT, R24, R25, R8 ;  /* 0x0000001918087210 */ /* 0x000fc80007ffe008 */
[----:B------:R-:W-:-:S03]  /*0680*/  IADD3 R8, PT, PT, R22, R23, R8 ;  /* 0x0000001716087210 */ /* 0x000fc60007ffe008 */
[----:B------:R-:W-:Y:S02]  /*0690*/  @!P1 LEA R42, R36, UR4, 0x2 ;  /* 0x00000004242a9c11 */ /* 0x000fe4000f8e10ff */
[----:B------:R-:W-:-:S04]  /*06a0*/  IADD3 R8, PT, PT, R20, R21, R8 ;  /* 0x0000001514087210 */ /* 0x000fc80007ffe008 */
[----:B------:R-:W-:-:S04]  /*06b0*/  IADD3 R8, PT, PT, R6, R7, R8 ;  /* 0x0000000706087210 */ /* 0x000fc80007ffe008 */
[----:B------:R-:W-:-:S04]  /*06c0*/  IADD3 R8, PT, PT, R4, R5, R8 ;  /* 0x0000000504087210 */ /* 0x000fc80007ffe008 */
[----:B------:R-:W-:-:S04]  /*06d0*/  IADD3 R8, PT, PT, R2, R3, R8 ;  /* 0x0000000302087210 */ /* 0x000fc80007ffe008 */
[----:B------:R-:W-:-:S05]  /*06e0*/  IADD3 R38, PT, PT, R9, R0, R8 ;  /* 0x0000000009267210 */ /* 0x000fca0007ffe008 */
[----:B------:R-:W0:Y:S02]  /*06f0*/  SHFL.UP P0, R9, R38, 0x1, RZ ;  /* 0x0420000026097989 */ /* 0x000e2400000000ff */
[----:B0-----:R-:W-:-:S05]  /*0700*/  @P0 IMAD.IADD R9, R38, 0x1, R9 ;  /* 0x0000000126090824 */ /* 0x001fca00078e0209 */
[----:B------:R-:W0:Y:S02]  /*0710*/  SHFL.UP P0, R12, R9, 0x2, RZ ;  /* 0x04400000090c7989 */ /* 0x000e2400000000ff */
[----:B0-----:R-:W-:-:S05]  /*0720*/  @P0 IMAD.IADD R12, R9, 0x1, R12 ;  /* 0x00000001090c0824 */ /* 0x001fca00078e020c */
[----:B------:R-:W0:Y:S02]  /*0730*/  SHFL.UP P0, R17, R12, 0x4, RZ ;  /* 0x048000000c117989 */ /* 0x000e2400000000ff */
[----:B0-----:R-:W-:-:S05]  /*0740*/  @P0 IMAD.IADD R17, R12, 0x1, R17 ;  /* 0x000000010c110824 */ /* 0x001fca00078e0211 */
[----:B------:R-:W0:Y:S02]  /*0750*/  SHFL.UP P0, R40, R17, 0x8, RZ ;  /* 0x0500000011287989 */ /* 0x000e2400000000ff */
[----:B0-----:R-:W-:-:S05]  /*0760*/  @P0 IMAD.IADD R40, R17, 0x1, R40 ;  /* 0x0000000111280824 */ /* 0x001fca00078e0228 */
[----:B------:R-:W0:Y:S02]  /*0770*/  SHFL.UP P0, R41, R40, 0x10, RZ ;  /* 0x0600000028297989 */ /* 0x000e2400000000ff */
[----:B0-----:R-:W-:Y:S01]  /*0780*/  @P0 IMAD.IADD R41, R40, 0x1, R41 ;  /* 0x0000000128290824 */ /* 0x001fe200078e0229 */
[----:B------:R-:W-:-:S03]  /*0790*/  ISETP.NE.AND P0, PT, R36, 0x2, PT ;  /* 0x000000022400780c */ /* 0x000fc60003f05270 */
[----:B------:R-:W-:Y:S01]  /*07a0*/  IMAD.IADD R38, R41, 0x1, -R38 ;  /* 0x0000000129267824 */ /* 0x000fe200078e0a26 */
[----:B------:R-:W-:Y:S01]  /*07b0*/  @!P1 STS [R42+0x10], R41 ;  /* 0x000010292a009388 */ /* 0x000fe20000000800 */
[----:B------:R-:W-:Y:S01]  /*07c0*/  BAR.SYNC.DEFER_BLOCKING 0x0 ;  /* 0x0000000000007b1d */ /* 0x000fe20000010000 */
[----:B------:R-:W-:Y:S02]  /*07d0*/  ISETP.NE.AND P1, PT, R36, 0xc, PT ;  /* 0x0000000c2400780c */ /* 0x000fe40003f25270 */
[----:B------:R-:W-:-:S03]  /*07e0*/  SEL R38, R38, RZ, P2 ;  /* 0x000000ff26267207 */ /* 0x000fc60001000000 */
[----:B------:R-:W0:Y:S04]  /*07f0*/  LDS.128 R8, [UR4+0x10] ;  /* 0x00001004ff087984 */ /* 0x000e280008000c00 */
[----:B------:R-:W1:Y:S04]  /*0800*/  LDS.128 R12, [UR4+0x20] ;  /* 0x00002004ff0c7984 */ /* 0x000e680008000c00 */
[----:B------:R-:W2:Y:S01]  /*0810*/  LDS.128 R16, [UR4+0x30] ;  /* 0x00003004ff107984 */ /* 0x000ea20008000c00 */
[----:B0-----:R-:W-:-:S04]  /*0820*/  IMAD.IADD R9, R8, 0x1, R9 ;  /* 0x0000000108097824 */ /* 0x001fc800078e0209 */
[----:B------:R-:W-:Y:S01]  /*0830*/  IMAD.IADD R10, R10, 0x1, R9 ;  /* 0x000000010a0a7824 */ /* 0x000fe200078e0209 */
[----:B------:R-:W-:Y:S02]  /*0840*/  SEL R8, R9, R8, !P0 ;  /* 0x0000000809087207 */ /* 0x000fe40004000000 */
[----:B------:R-:W-:Y:S01]  /*0850*/  ISETP.NE.AND P0, PT, R36, 0x3, PT ;  /* 0x000000032400780c */ /* 0x000fe20003f05270 */
[----:B------:R-:W-:-:S03]  /*0860*/  IMAD.IADD R11, R11, 0x1, R10 ;  /* 0x000000010b0b7824 */ /* 0x000fc600078e020a */
[----:B------:R-:W-:Y:S01]  /*0870*/  SEL R8, R10, R8, !P0 ;  /* 0x000000080a087207 */ /* 0x000fe20004000000 */
[----:B-1----:R-:W-:Y:S01]  /*0880*/  IMAD.IADD R12, R11, 0x1, R12 ;  /* 0x000000010b0c7824 */ /* 0x002fe200078e020c */
[----:B------:R-:W-:-:S03]  /*0890*/  ISETP.NE.AND P0, PT, R36, 0x4, PT ;  /* 0x000000042400780c */ /* 0x000fc60003f05270 */
[----:B------:R-:W-:Y:S01]  /*08a0*/  IMAD.IADD R13, R13, 0x1, R12 ;  /* 0x000000010d0d7824 */ /* 0x000fe200078e020c */
[----:B------:R-:W-:Y:S02]  /*08b0*/  SEL R8, R11, R8, !P0 ;  /* 0x000000080b087207 */ /* 0x000fe40004000000 */
[----:B------:R-:W-:Y:S01]  /*08c0*/  ISETP.NE.AND P0, PT, R36, 0x5, PT ;  /* 0x000000052400780c */ /* 0x000fe20003f05270 */
[----:B------:R-:W-:-:S03]  /*08d0*/  IMAD.IADD R14, R14, 0x1, R13 ;  /* 0x000000010e0e7824 */ /* 0x000fc600078e020d */
[----:B------:R-:W-:Y:S01]  /*08e0*/  SEL R8, R12, R8, !P0 ;  /* 0x000000080c087207 */ /* 0x000fe20004000000 */
[----:B------:R-:W-:Y:S01]  /*08f0*/  IMAD.IADD R15, R15, 0x1, R14 ;  /* 0x000000010f0f7824 */ /* 0x000fe200078e020e */
[----:B------:R-:W-:-:S03]  /*0900*/  ISETP.NE.AND P0, PT, R36, 0x6, PT ;  /* 0x000000062400780c */ /* 0x000fc60003f05270 */
[----:B--2---:R-:W-:Y:S01]  /*0910*/  IMAD.IADD R16, R15, 0x1, R16 ;  /* 0x000000010f107824 */ /* 0x004fe200078e0210 */
[----:B------:R-:W-:Y:S02]  /*0920*/  SEL R9, R13, R8, !P0 ;  /* 0x000000080d097207 */ /* 0x000fe40004000000 */
[----:B------:R-:W-:Y:S01]  /*0930*/  ISETP.NE.AND P0, PT, R36, 0x7, PT ;  /* 0x000000072400780c */ /* 0x000fe20003f05270 */
[----:B------:R-:W0:Y:S01]  /*0940*/  LDS R8, [UR4+0x40] ;  /* 0x00004004ff087984 */ /* 0x000e220008000800 */
[----:B------:R-:W-:Y:S02]  /*0950*/  IMAD.IADD R17, R17, 0x1, R16 ;  /* 0x0000000111117824 */ /* 0x000fe400078e0210 */
[----:B------:R-:W-:Y:S02]  /*0960*/  SEL R9, R14, R9, !P0 ;  /* 0x000000090e097207 */ /* 0x000fe40004000000 */
[----:B------:R-:W-:Y:S01]  /*0970*/  ISETP.NE.AND P0, PT, R36, 0x8, PT ;  /* 0x000000082400780c */ /* 0x000fe20003f05270 */
[----:B------:R-:W-:-:S03]  /*0980*/  IMAD.IADD R18, R18, 0x1, R17 ;  /* 0x0000000112127824 */ /* 0x000fc600078e0211 */
[----:B------:R-:W-:Y:S02]  /*0990*/  SEL R9, R15, R9, !P0 ;  /* 0x000000090f097207 */ /* 0x000fe40004000000 */
[----:B------:R-:W-:-:S04]  /*09a0*/  ISETP.NE.AND P0, PT, R36, 0x9, PT ;  /* 0x000000092400780c */ /* 0x000fc80003f05270 */
[----:B------:R-:W-:Y:S02]  /*09b0*/  SEL R9, R16, R9, !P0 ;  /* 0x0000000910097207 */ /* 0x000fe40004000000 */
[----:B------:R-:W-:-:S04]  /*09c0*/  ISETP.NE.AND P0, PT, R36, 0xa, PT ;  /* 0x0000000a2400780c */ /* 0x000fc80003f05270 */
[----:B------:R-:W-:Y:S02]  /*09d0*/  SEL R9, R17, R9, !P0 ;  /* 0x0000000911097207 */ /* 0x000fe40004000000 */
[----:B------:R-:W-:-:S04]  /*09e0*/  ISETP.NE.AND P0, PT, R36, 0xb, PT ;  /* 0x0000000b2400780c */ /* 0x000fc80003f05270 */
[----:B------:R-:W-:Y:S01]  /*09f0*/  SEL R9, R18, R9, !P0 ;  /* 0x0000000912097207 */ /* 0x000fe20004000000 */
[----:B------:R-:W-:Y:S01]  /*0a00*/  IMAD.IADD R18, R19, 0x1, R18 ;  /* 0x0000000113127824 */ /* 0x000fe200078e0212 */
[----:B------:R-:W-:-:S04]  /*0a10*/  ISETP.GE.U32.AND P0, PT, R35, 0x20, PT ;  /* 0x000000202300780c */ /* 0x000fc80003f06070 */
[C---:B------:R-:W-:Y:S02]  /*0a20*/  SEL R9, R18.reuse, R9, !P1 ;  /* 0x0000000912097207 */ /* 0x040fe40004800000 */
[----:B------:R-:W-:Y:S02]  /*0a30*/  ISETP.NE.AND P1, PT, R35, RZ, PT ;  /* 0x000000ff2300720c */ /* 0x000fe40003f25270 */
[----:B------:R-:W-:Y:S02]  /*0a40*/  SEL R10, R9, RZ, P0 ;  /* 0x000000ff090a7207 */ /* 0x000fe40000000000 */
[--C-:B0----5:R-:W-:Y:S02]  /*0a50*/  IADD3 R9, PT, PT, R18, R8, R39.reuse ;  /* 0x0000000812097210 */ /* 0x121fe40007ffe027 */
[----:B------:R-:W-:-:S07]  /*0a60*/  IADD3 R38, PT, PT, R10, R38, R39 ;  /* 0x000000260a267210 */ /* 0x000fce0007ffe027 */
[----:B------:R-:W-:Y:S05]  /*0a70*/  @P1 BRA `(.L_x_3) ;  /* 0x0000000c00541947 */ /* 0x000fea0003800000 */
[----:B------:R-:W0:Y:S01]  /*0a80*/  LDC.64 R10, c[0x0][0x390] ;  /* 0x0000e400ff0a7b82 */ /* 0x000e220000000a00 */
[----:B------:R-:W-:-:S05]  /*0a90*/  IMAD.MOV.U32 R8, RZ, RZ, 0x65 ;  /* 0x00000065ff087424 */ /* 0x000fca00078e00ff */
[----:B0-----:R0:W-:Y:S01]  /*0aa0*/  ST.E.64.STRONG.GPU desc[UR12][R10.64+0x100], R8 ;  /* 0x000100080a007985 */ /* 0x0011e2000c10fb0c */
[----:B------:R-:W-:Y:S05]  /*0ab0*/  BRA `(.L_x_3) ;  /* 0x0000000c00447947 */ /* 0x000fea0003800000 */
.L_x_2:
        /* <DEDUP_REMOVED lines=20> */
[----:B-----5:R-:W0:Y:S02]  /*0c00*/  SHFL.UP P0, R39, R40, 0x10, RZ ;  /* 0x0600000028277989 */ /* 0x020e2400000000ff */
[----:B0-----:R-:W-:Y:S01]  /*0c10*/  @P0 IMAD.IADD R39, R40, 0x1, R39 ;  /* 0x0000000128270824 */ /* 0x001fe200078e0227 */
[----:B------:R-:W-:-:S04]  /*0c20*/  ISETP.NE.AND P0, PT, R36, 0x2, PT ;  /* 0x000000022400780c */ /* 0x000fc80003f05270 */
[----:B------:R-:W-:Y:S01]  /*0c30*/  @!P1 STS [R42+0x10], R39 ;  /* 0x000010272a009388 */ /* 0x000fe20000000800 */
[----:B------:R-:W-:Y:S01]  /*0c40*/  BAR.SYNC.DEFER_BLOCKING 0x0 ;  /* 0x0000000000007b1d */ /* 0x000fe20000010000 */
[----:B------:R-:W-:-:S05]  /*0c50*/  ISETP.NE.AND P1, PT, R36, 0xc, PT ;  /* 0x0000000c2400780c */ /* 0x000fca0003f25270 */
[----:B------:R-:W0:Y:S04]  /*0c60*/  LDS.128 R8, [UR4+0x10] ;  /* 0x00001004ff087984 */ /* 0x000e280008000c00 */
[----:B------:R-:W1:Y:S04]  /*0c70*/  LDS.128 R12, [UR4+0x20] ;  /* 0x00002004ff0c7984 */ /* 0x000e680008000c00 */
[----:B------:R-:W2:Y:S01]  /*0c80*/  LDS.128 R16, [UR4+0x30] ;  /* 0x00003004ff107984 */ /* 0x000ea20008000c00 */
[----:B0-----:R-:W-:-:S04]  /*0c90*/  IMAD.IADD R9, R8, 0x1, R9 ;  /* 0x0000000108097824 */ /* 0x001fc800078e0209 */
[----:B------:R-:W-:Y:S01]  /*0ca0*/  IMAD.IADD R10, R10, 0x1, R9 ;  /* 0x000000010a0a7824 */ /* 0x000fe200078e0209 */
[----:B------:R-:W-:Y:S02]  /*0cb0*/  SEL R8, R9, R8, !P0 ;  /* 0x0000000809087207 */ /* 0x000fe40004000000 */
[----:B------:R-:W-:Y:S01]  /*0cc0*/  ISETP.NE.AND P0, PT, R36, 0x3, PT ;  /* 0x000000032400780c */ /* 0x000fe20003f05270 */
[----:B------:R-:W-:Y:S01]  /*0cd0*/  IMAD.IADD R11, R11, 0x1, R10 ;  /* 0x000000010b0b7824 */ /* 0x000fe200078e020a */
[----:B------:R-:W0:Y:S02]  /*0ce0*/  LDS R9, [UR4+0x40] ;  /* 0x00004004ff097984 */ /* 0x000e240008000800 */
        /* <DEDUP_REMOVED lines=13> */
[----:B------:R-:W-:-:S03]  /*0dc0*/  IMAD.IADD R17, R17, 0x1, R16 ;  /* 0x0000000111117824 */ /* 0x000fc600078e0210 */
[----:B------:R-:W-:Y:S01]  /*0dd0*/  SEL R8, R14, R8, !P0 ;  /* 0x000000080e087207 */ /* 0x000fe20004000000 */
[----:B------:R-:W-:Y:S01]  /*0de0*/  IMAD.IADD R18, R18, 0x1, R17 ;  /* 0x0000000112127824 */ /* 0x000fe200078e0211 */
[----:B------:R-:W-:-:S03]  /*0df0*/  ISETP.NE.AND P0, PT, R36, 0x8, PT ;  /* 0x000000082400780c */ /* 0x000fc60003f05270 */
[----:B------:R-:W-:Y:S01]  /*0e00*/  IMAD.IADD R19, R19, 0x1, R18 ;  /* 0x0000000113137824 */ /* 0x000fe200078e0212 */
[----:B------:R-:W-:Y:S02]  /*0e10*/  SEL R8, R15, R8, !P0 ;  /* 0x000000080f087207 */ /* 0x000fe40004000000 */
[----:B------:R-:W-:-:S04]  /*0e20*/  ISETP.NE.AND P0, PT, R36, 0x9, PT ;  /* 0x000000092400780c */ /* 0x000fc80003f05270 */
[----:B------:R-:W-:Y:S02]  /*0e30*/  SEL R8, R16, R8, !P0 ;  /* 0x0000000810087207 */ /* 0x000fe40004000000 */
[----:B------:R-:W-:Y:S01]  /*0e40*/  ISETP.NE.AND P0, PT, R36, 0xa, PT ;  /* 0x0000000a2400780c */ /* 0x000fe20003f05270 */
[----:B0-----:R-:W-:-:S03]  /*0e50*/  IMAD.IADD R9, R19, 0x1, R9 ;  /* 0x0000000113097824 */ /* 0x001fc600078e0209 */
[----:B------:R-:W-:Y:S01]  /*0e60*/  SEL R8, R17, R8, !P0 ;  /* 0x0000000811087207 */ /* 0x000fe20004000000 */
[----:B------:R-:W-:Y:S01]  /*0e70*/  IMAD.IADD R17, R39, 0x1, -R38 ;  /* 0x0000000127117824 */ /* 0x000fe200078e0a26 */
[----:B------:R-:W-:-:S04]  /*0e80*/  ISETP.NE.AND P0, PT, R36, 0xb, PT ;  /* 0x0000000b2400780c */ /* 0x000fc80003f05270 */
[----:B------:R-:W-:Y:S02]  /*0e90*/  SEL R8, R18, R8, !P0 ;  /* 0x0000000812087207 */ /* 0x000fe40004000000 */
[----:B------:R-:W-:Y:S02]  /*0ea0*/  ISETP.GT.U32.AND P0, PT, R35, 0x1f, PT ;  /* 0x0000001f2300780c */ /* 0x000fe40003f04070 */
[----:B------:R-:W-:Y:S02]  /*0eb0*/  SEL R11, R17, RZ, P2 ;  /* 0x000000ff110b7207 */ /* 0x000fe40001000000 */
[----:B------:R-:W-:Y:S02]  /*0ec0*/  SEL R8, R19, R8, !P1 ;  /* 0x0000000813087207 */ /* 0x000fe40004800000 */
[----:B------:R-:W-:-:S03]  /*0ed0*/  ISETP.GE.U32.AND P1, PT, R35, 0x20, PT ;  /* 0x000000202300780c */ /* 0x000fc60003f26070 */
[----:B------:R-:W-:-:S05]  /*0ee0*/  IMAD.IADD R38, R8, 0x1, R11 ;  /* 0x0000000108267824 */ /* 0x000fca00078e020b */
[----:B------:R-:W-:Y:S01]  /*0ef0*/  SEL R17, R17, R38, !P1 ;  /* 0x0000002611117207 */ /* 0x000fe20004800000 */
[----:B------:R-:W-:Y:S06]  /*0f00*/  @P0 BRA `(.L_x_4) ;  /* 0x00000008000c0947 */ /* 0x000fec0003800000 */
[----:B------:R-:W0:Y:S01]  /*0f10*/  LDC.64 R14, c[0x0][0x390] ;  /* 0x0000e400ff0e7b82 */ /* 0x000e220000000a00 */
[----:B------:R-:W-:Y:S01]  /*0f20*/  ISETP.NE.AND P1, PT, R35, RZ, PT ;  /* 0x000000ff2300720c */ /* 0x000fe20003f25270 */
[----:B------:R-:W-:Y:S01]  /*0f30*/  IMAD.U32 R45, RZ, RZ, UR6 ;  /* 0x00000006ff2d7e24 */ /* 0x000fe2000f8e00ff */
[----:B------:R-:W-:-:S05]  /*0f40*/  LOP3.LUT R18, RZ, R35, RZ, 0x33, !PT ;  /* 0x00000023ff127212 */ /* 0x000fca00078e33ff */
[----:B------:R-:W-:-:S06]  /*0f50*/  VIADD R18, R18, UR6 ;  /* 0x0000000612127c36 */ /* 0x000fcc0008000000 */
[----:B------:R-:W-:Y:S01]  /*0f60*/  @!P1 IMAD.MOV.U32 R8, RZ, RZ, 0x64 ;  /* 0x00000064ff089424 */ /* 0x000fe200078e00ff */
[----:B------:R1:W-:Y:S01]  /*0f70*/  @!P1 STS [UR4+0xc], R9 ;  /* 0x00000c09ff009988 */ /* 0x0003e20008000804 */
[----:B0-----:R-:W-:-:S04]  /*0f80*/  IMAD.WIDE R44, R45, 0x8, R14 ;  /* 0x000000082d2c7825 */ /* 0x001fc800078e020e */
[----:B------:R-:W-:Y:S01]  /*0f90*/  IMAD.WIDE R14, R18, 0x8, R14 ;  /* 0x00000008120e7825 */ /* 0x000fe200078e020e */
[----:B------:R1:W-:Y:S01]  /*0fa0*/  @!P1 ST.E.64.STRONG.GPU desc[UR12][R44.64+0x100], R8 ;  /* 0x000100082c009985 */ /* 0x0003e2000c10fb0c */
[----:B------:R-:W-:Y:S05]  /*0fb0*/  NANOSLEEP 0x226 ;  /* 0x000002260000795d */ /* 0x000fea0003800000 */
[----:B------:R-:W2:Y:S01]  /*0fc0*/  LD.E.64.STRONG.GPU R12, desc[UR12][R14.64+0x100] ;  /* 0x0001000c0e0c7980 */ /* 0x000ea2000c10fb00 */
[----:B------:R-:W-:Y:S01]  /*0fd0*/  UMOV UR5, 0xffffffff ;  /* 0xffffffff00057882 */ /* 0x000fe20000000000 */
[----:B--2---:R-:W-:Y:S02]  /*0fe0*/  ISETP.NE.AND P0, PT, R12, 0x63, PT ;  /* 0x000000630c00780c */ /* 0x004fe40003f05270 */
[----:B-1----:R-:W-:Y:S11]  /*0ff0*/  BRA.DIV UR5, `(.L_x_5) ;  /* 0x0000002e05bc7947 */ /* 0x002ff6000b800000 */
[----:B------:R-:W-:-:S13]  /*1000*/  VOTE.ANY P0, !P0 ;  /* 0x0000000000ff7806 */ /* 0x000fda0004000100 */
.L_x_34:
[----:B------:R-:W-:Y:S05]  /*1010*/  @!P0 BRA `(.L_x_6) ;  /* 0x0000000000248947 */ /* 0x000fea0003800000 */
[----:B------:R-:W-:-:S07]  /*1020*/  IMAD.MOV.U32 R8, RZ, RZ, 0x1de ;  /* 0x000001deff087424 */ /* 0x000fce00078e00ff */
.L_x_8:
[----:B------:R-:W-:Y:S05]  /*1030*/  NANOSLEEP R8 ;  /* 0x000000080000735d */ /* 0x000fea0003800000 */
[----:B------:R-:W2:Y:S01]  /*1040*/  LD.E.64.STRONG.GPU R12, desc[UR12][R14.64+0x100] ;  /* 0x0001000c0e0c7980 */ /* 0x000ea2000c10fb00 */
[----:B------:R-:W-:Y:S01]  /*1050*/  UMOV UR5, 0xffffffff ;  /* 0xffffffff00057882 */ /* 0x000fe20000000000 */
[----:B------:R-:W-:Y:S02]  /*1060*/  SHF.R.U32.HI R8, RZ, 0x1, R8 ;  /* 0x00000001ff087819 */ /* 0x000fe40000011608 */
[----:B--2---:R-:W-:Y:S01]  /*1070*/  ISETP.NE.AND P0, PT, R12, 0x63, PT ;  /* 0x000000630c00780c */ /* 0x004fe20003f05270 */
[----:B------:R-:W-:-:S12]  /*1080*/  BRA.DIV UR5, `(.L_x_7) ;  /* 0x0000002e05b87947 */ /* 0x000fd8000b800000 */
[----:B------:R-:W-:-:S13]  /*1090*/  VOTE.ANY P0, !P0 ;  /* 0x0000000000ff7806 */ /* 0x000fda0004000100 */
.L_x_37:
[----:B------:R-:W-:Y:S05]  /*10a0*/  @P0 BRA `(.L_x_8) ;  /* 0xfffffffc00e00947 */ /* 0x000fea000383ffff */
.L_x_6:
[----:B------:R-:W-:Y:S01]  /*10b0*/  UMOV UR5, 0xffffffff ;  /* 0xffffffff00057882 */ /* 0x000fe20000000000 */
[----:B------:R-:W-:Y:S02]  /*10c0*/  ISETP.NE.AND P0, PT, R12, 0x65, PT ;  /* 0x000000650c00780c */ /* 0x000fe40003f05270 */
[----:B------:R-:W-:Y:S11]  /*10d0*/  BRA.DIV UR5, `(.L_x_9) ;  /* 0x0000002e05c47947 */ /* 0x000ff6000b800000 */
[----:B------:R-:W0:Y:S01]  /*10e0*/  S2R R8, SR_GEMASK ;  /* 0x0000000000087919 */ /* 0x000e220000003c00 */
[----:B------:R-:W-:Y:S01]  /*10f0*/  VOTE.ANY R10, PT, !P0 ;  /* 0x00000000000a7806 */ /* 0x000fe200040e0100 */
[C---:B------:R-:W-:Y:S02]  /*1100*/  VIADD R38, R37.reuse, 0x2 ;  /* 0x0000000225267836 */ /* 0x040fe40000000000 */
[----:B------:R-:W-:Y:S01]  /*1110*/  VIADD R39, R37, 0x10 ;  /* 0x0000001025277836 */ /* 0x000fe20000000000 */
[----:B0-----:R-:W-:-:S05]  /*1120*/  LOP3.LUT R10, R10, 0x80000000, R8, 0xec, !PT ;  /* 0x800000000a0a7812 */ /* 0x001fca00078eec08 */
[----:B------:R-:W-:-:S05]  /*1130*/  VIADD R11, R10, 0xffffffff ;  /* 0xffffffff0a0b7836 */ /* 0x000fca0000000000 */
[----:B------:R-:W-:-:S04]  /*1140*/  LOP3.LUT R11, R10, R11, RZ, 0xc, !PT ;  /* 0x0000000b0a0b7212 */ /* 0x000fc800078e0cff */
[----:B------:R-:W0:Y:S02]  /*1150*/  POPC R15, R11 ;  /* 0x0000000b000f7309 */ /* 0x000e240000000000 */
[----:B0-----:R-:W0:Y:S01]  /*1160*/  SHFL.DOWN PT, R16, R13, 0x1, R15 ;  /* 0x082000000d107989 */ /* 0x001e2200000e000f */
[-C--:B------:R-:W-:Y:S02]  /*1170*/  ISETP.GE.AND P0, PT, R37, R15.reuse, PT ;  /* 0x0000000f2500720c */ /* 0x080fe40003f06270 */
[-C--:B------:R-:W-:Y:S02]  /*1180*/  ISETP.GT.AND P2, PT, R39, R15.reuse, PT ;  /* 0x0000000f2700720c */ /* 0x080fe40003f44270 */
[----:B0-----:R-:W-:Y:S02]  /*1190*/  SEL R16, R16, RZ, !P0 ;  /* 0x000000ff10107207 */ /* 0x001fe40004000000 */
[----:B------:R-:W-:-:S03]  /*11a0*/  ISETP.GT.AND P0, PT, R38, R15, PT ;  /* 0x0000000f2600720c */ /* 0x000fc60003f04270 */
[----:B------:R-:W-:-:S05]  /*11b0*/  IMAD.IADD R36, R16, 0x1, R13 ;  /* 0x0000000110247824 */ /* 0x000fca00078e020d */
[----:B------:R-:W0:Y:S02]  /*11c0*/  SHFL.DOWN PT, R16, R36, 0x2, R15 ;  /* 0x0840000024107989 */ /* 0x000e2400000e000f */
[----:B0-----:R-:W-:-:S05]  /*11d0*/  SEL R19, R16, RZ, !P0 ;  /* 0x000000ff10137207 */ /* 0x001fca0004000000 */
[----:B------:R-:W-:Y:S02]  /*11e0*/  IMAD.IADD R40, R36, 0x1, R19 ;  /* 0x0000000124287824 */ /* 0x000fe400078e0213 */
[C---:B------:R-:W-:Y:S02]  /*11f0*/  VIADD R19, R37.reuse, 0x4 ;  /* 0x0000000425137836 */ /* 0x040fe40000000000 */
[----:B------:R-:W-:Y:S01]  /*1200*/  VIADD R36, R37, 0x8 ;  /* 0x0000000825247836 */ /* 0x000fe20000000000 */
[----:B------:R-:W0:Y:S02]  /*1210*/  SHFL.DOWN PT, R16, R40, 0x4, R15 ;  /* 0x0880000028107989 */ /* 0x000e2400000e000f */
[----:B------:R-:W-:-:S04]  /*1220*/  ISETP.GT.AND P0, PT, R19, R15, PT ;  /* 0x0000000f1300720c */ /* 0x000fc80003f04270 */
[----:B0-----:R-:W-:Y:S02]  /*1230*/  SEL R11, R16, RZ, !P0 ;  /* 0x000000ff100b7207 */ /* 0x001fe40004000000 */
[----:B------:R-:W-:-:S03]  /*1240*/  ISETP.GT.AND P0, PT, R36, R15, PT ;  /* 0x0000000f2400720c */ /* 0x000fc60003f04270 */
[----:B------:R-:W-:Y:S02]  /*1250*/  IMAD.IADD R42, R40, 0x1, R11 ;  /* 0x00000001282a7824 */ /* 0x000fe400078e020b */
[----:B------:R-:W0:Y:S03]  /*1260*/  LDC.64 R10, c[0x0][0x390] ;  /* 0x0000e400ff0a7b82 */ /* 0x000e260000000a00 */
[----:B------:R-:W1:Y:S02]  /*1270*/  SHFL.DOWN PT, R16, R42, 0x8, R15 ;  /* 0x090000002a107989 */ /* 0x000e6400000e000f */
[----:B-1----:R-:W-:Y:S02]  /*1280*/  SEL R41, R16, RZ, !P0 ;  /* 0x000000ff10297207 */ /* 0x002fe40004000000 */
[----:B------:R-:W-:-:S03]  /*1290*/  ISETP.NE.AND P0, PT, R12, 0x65, PT ;  /* 0x000000650c00780c */ /* 0x000fc60003f05270 */
[----:B------:R-:W-:Y:S01]  /*12a0*/  IMAD.IADD R41, R42, 0x1, R41 ;  /* 0x000000012a297824 */ /* 0x000fe200078e0229 */
[----:B0-----:R-:W-:-:S04]  /*12b0*/  IADD3 R42, P3, PT, R10, 0x100, RZ ;  /* 0x000001000a2a7810 */ /* 0x001fc80007f7e0ff */
[----:B------:R-:W0:Y:S01]  /*12c0*/  SHFL.DOWN PT, R16, R41, 0x10, R15 ;  /* 0x0a00000029107989 */ /* 0x000e2200000e000f */
[----:B------:R-:W-:-:S04]  /*12d0*/  IMAD.X R43, RZ, RZ, R11, P3 ;  /* 0x000000ffff2b7224 */ /* 0x000fc800018e060b */
[----:B------:R-:W-:Y:S02]  /*12e0*/  VOTE.ALL P0, P0 ;  /* 0x0000000000ff7806 */ /* 0x000fe40000000000 */
[----:B0-----:R-:W-:-:S05]  /*12f0*/  SEL R16, R16, RZ, !P2 ;  /* 0x000000ff10107207 */ /* 0x001fca0005000000 */
[----:B------:R-:W-:-:S07]  /*1300*/  IMAD.IADD R40, R41, 0x1, R16 ;  /* 0x0000000129287824 */ /* 0x000fce00078e0210 */
.L_x_46:
[----:B------:R-:W-:Y:S05]  /*1310*/  @!P0 BRA `(.L_x_10) ;  /* 0x0000000000cc8947 */ /* 0x000fea0003800000 */
[----:B------:R-:W-:-:S07]  /*1320*/  IMAD.MOV.U32 R11, RZ, RZ, 0x1de ;  /* 0x000001deff0b7424 */ /* 0x000fce00078e00ff */
.L_x_16:
[----:B------:R-:W-:-:S05]  /*1330*/  IMAD.WIDE R14, R18, 0x8, R42 ;  /* 0x00000008120e7825 */ /* 0x000fca00078e022a */
[----:B------:R-:W2:Y:S01]  /*1340*/  LD.E.64.STRONG.GPU R12, desc[UR12][R14.64+-0x100] ;  /* 0xffff000c0e0c7980 */ /* 0x000ea2000c10fb00 */
[----:B------:R-:W-:Y:S05]  /*1350*/  YIELD ;  /* 0x0000000000007946 */ /* 0x000fea0003800000 */
[----:B------:R-:W-:Y:S01]  /*1360*/  UMOV UR5, 0xffffffff ;  /* 0xffffffff00057882 */ /* 0x000fe20000000000 */
[----:B------:R-:W-:Y:S02]  /*1370*/  SHF.R.U32.HI R11, RZ, 0x1, R11 ;  /* 0x00000001ff0b7819 */ /* 0x000fe4000001160b */
[----:B--2---:R-:W-:Y:S01]  /*1380*/  ISETP.NE.AND P0, PT, R12, 0x63, PT ;  /* 0x000000630c00780c */ /* 0x004fe20003f05270 */
[----:B------:R-:W-:-:S12]  /*1390*/  BRA.DIV UR5, `(.L_x_11) ;  /* 0x0000003205147947 */ /* 0x000fd8000b800000 */
[----:B------:R-:W-:-:S13]  /*13a0*/  VOTE.ANY P0, !P0 ;  /* 0x0000000000ff7806 */ /* 0x000fda0004000100 */
.L_x_49:
[----:B------:R-:W-:Y:S05]  /*13b0*/  @!P0 BRA `(.L_x_12) ;  /* 0x0000000000248947 */ /* 0x000fea0003800000 */
[----:B------:R-:W-:-:S07]  /*13c0*/  IMAD.MOV.U32 R16, RZ, RZ, R11 ;  /* 0x000000ffff107224 */ /* 0x000fce00078e000b */
.L_x_14:
[----:B------:R-:W-:Y:S05]  /*13d0*/  NANOSLEEP R16 ;  /* 0x000000100000735d */ /* 0x000fea0003800000 */
[----:B------:R-:W2:Y:S01]  /*13e0*/  LD.E.64.STRONG.GPU R12, desc[UR12][R14.64+-0x100] ;  /* 0xffff000c0e0c7980 */ /* 0x000ea2000c10fb00 */
[----:B------:R-:W-:Y:S01]  /*13f0*/  UMOV UR5, 0xffffffff ;  /* 0xffffffff00057882 */ /* 0x000fe20000000000 */
[----:B------:R-:W-:Y:S02]  /*1400*/  SHF.R.U32.HI R16, RZ, 0x1, R16 ;  /* 0x00000001ff107819 */ /* 0x000fe40000011610 */
[----:B--2---:R-:W-:Y:S01]  /*1410*/  ISETP.NE.AND P0, PT, R12, 0x63, PT ;  /* 0x000000630c00780c */ /* 0x004fe20003f05270 */
[----:B------:R-:W-:-:S12]  /*1420*/  BRA.DIV UR5, `(.L_x_13) ;  /* 0x0000003205107947 */ /* 0x000fd8000b800000 */
[----:B------:R-:W-:-:S13]  /*1430*/  VOTE.ANY P0, !P0 ;  /* 0x0000000000ff7806 */ /* 0x000fda0004000100 */
.L_x_52:
[----:B------:R-:W-:Y:S05]  /*1440*/  @P0 BRA `(.L_x_14) ;  /* 0xfffffffc00e00947 */ /* 0x000fea000383ffff */
.L_x_12:
[----:B------:R-:W-:Y:S01]  /*1450*/  UMOV UR5, 0xffffffff ;  /* 0xffffffff00057882 */ /* 0x000fe20000000000 */
[----:B------:R-:W-:Y:S02]  /*1460*/  ISETP.NE.AND P0, PT, R12, 0x65, PT ;  /* 0x000000650c00780c */ /* 0x000fe40003f05270 */
[----:B------:R-:W-:Y:S11]  /*1470*/  BRA.DIV UR5, `(.L_x_15) ;  /* 0x00000032051c7947 */ /* 0x000ff6000b800000 */
[----:B------:R-:W-:Y:S01]  /*1480*/  VOTE.ANY R10, PT, !P0 ;  /* 0x00000000000a7806 */ /* 0x000fe200040e0100 */
[----:B------:R-:W-:-:S03]  /*1490*/  VIADD R18, R18, 0xffffffe0 ;  /* 0xffffffe012127836 */ /* 0x000fc60000000000 */
[----:B------:R-:W-:-:S05]  /*14a0*/  LOP3.LUT R10, R10, 0x80000000, R8, 0xec, !PT ;  /* 0x800000000a0a7812 */ /* 0x000fca00078eec08 */
[----:B------:R-:W-:-:S05]  /*14b0*/  VIADD R15, R10, 0xffffffff ;  /* 0xffffffff0a0f7836 */ /* 0x000fca0000000000 */
[----:B------:R-:W-:-:S06]  /*14c0*/  LOP3.LUT R15, R10, R15, RZ, 0xc, !PT ;  /* 0x0000000f0a0f7212 */ /* 0x000fcc00078e0cff */
        /* <DEDUP_REMOVED lines=17> */
[----:B------:R-:W-:-:S03]  /*15e0*/  ISETP.NE.AND P0, PT, R12, 0x65, PT ;  /* 0x000000650c00780c */ /* 0x000fc60003f05270 */
[----:B------:R-:W-:-:S05]  /*15f0*/  IMAD.IADD R41, R13, 0x1, R16 ;  /* 0x000000010d297824 */ /* 0x000fca00078e0210 */
[----:B------:R-:W0:Y:S05]  /*1600*/  SHFL.DOWN PT, R16, R41, 0x10, R15 ;  /* 0x0a00000029107989 */ /* 0x000e2a00000e000f */
[----:B------:R-:W-:Y:S02]  /*1610*/  VOTE.ALL P0, P0 ;  /* 0x0000000000ff7806 */ /* 0x000fe40000000000 */
[----:B0-----:R-:W-:-:S04]  /*1620*/  SEL R16, R16, RZ, !P2 ;  /* 0x000000ff10107207 */ /* 0x001fc80005000000 */
[----:B------:R-:W-:-:S07]  /*1630*/  IADD3 R40, PT, PT, R41, R16, R40 ;  /* 0x0000001029287210 */ /* 0x000fce0007ffe028 */
.L_x_61:
[----:B------:R-:W-:Y:S05]  /*1640*/  @P0 BRA `(.L_x_16) ;  /* 0xfffffffc00380947 */ /* 0x000fea000383ffff */
.L_x_10:
[----:B------:R-:W-:Y:S01]  /*1650*/  ISETP.NE.AND P0, PT, R37, RZ, PT ;  /* 0x000000ff2500720c */ /* 0x000fe20003f05270 */
[----:B------:R-:W0:Y:S01]  /*1660*/  @!P1 S2R R11, SR_CgaCtaId ;  /* 0x00000000000b9919 */ /* 0x000e220000008800 */
[----:B------:R-:W-:Y:S01]  /*1670*/  @!P1 MOV R10, 0x400 ;  /* 0x00000400000a9802 */ /* 0x000fe20000000f00 */
[----:B------:R-:W-:Y:S02]  /*1680*/  @!P1 IMAD.IADD R9, R9, 0x1, R40 ;  /* 0x0000000109099824 */ /* 0x000fe400078e0228 */
[----:B------:R-:W-:Y:S02]  /*1690*/  @!P1 IMAD.MOV.U32 R8, RZ, RZ, 0x65 ;  /* 0x00000065ff089424 */ /* 0x000fe400078e00ff */
[----:B------:R-:W-:-:S03]  /*16a0*/  IMAD.MOV.U32 R38, RZ, RZ, R17 ;  /* 0x000000ffff267224 */ /* 0x000fc600078e0011 */
[----:B------:R1:W-:Y:S03]  /*16b0*/  @!P1 ST.E.64.STRONG.GPU desc[UR12][R44.64+0x100], R8 ;  /* 0x000100082c009985 */ /* 0x0003e6000c10fb0c */
[----:B------:R-:W-:Y:S01]  /*16c0*/  @!P0 MOV R12, 0x400 ;  /* 0x00000400000c8802 */ /* 0x000fe20000000f00 */
[----:B------:R-:W2:Y:S01]  /*16d0*/  @!P0 S2R R13, SR_CgaCtaId ;  /* 0x00000000000d8919 */ /* 0x000ea20000008800 */
[----:B------:R-:W-:Y:S01]  /*16e0*/  @!P0 IMAD.MOV.U32 R38, RZ, RZ, R40 ;  /* 0x000000ffff268224 */ /* 0x000fe200078e0028 */
[----:B0-----:R-:W-:-:S05]  /*16f0*/  @!P1 LEA R10, R11, R10, 0x18 ;  /* 0x0000000a0b0a9211 */ /* 0x001fca00078ec0ff */
[----:B------:R1:W-:Y:S04]  /*1700*/  @!P1 STS [R10+0x8], R9 ;  /* 0x000008090a009388 */ /* 0x0003e80000000800 */
[----:B------:R1:W-:Y:S01]  /*1710*/  @!P1 STS [R10+0x4], R40 ;  /* 0x000004280a009388 */ /* 0x0003e20000000800 */
[----:B--2---:R-:W-:-:S05]  /*1720*/  @!P0 LEA R13, R13, R12, 0x18 ;  /* 0x0000000c0d0d8211 */ /* 0x004fca00078ec0ff */
[----:B------:R1:W-:Y:S02]  /*1730*/  @!P0 STS [R13+0x54], R40 ;  /* 0x000054280d008388 */ /* 0x0003e40000000800 */
.L_x_4:
[----:B------:R-:W-:Y:S05]  /*1740*/  WARPSYNC.ALL ;  /* 0x0000000000007948 */ /* 0x000fea0003800000 */
[----:B------:R-:W0:Y:S08]  /*1750*/  S2UR UR7, SR_CgaCtaId ;  /* 0x00000000000779c3 */ /* 0x000e300000008800 */
[----:B------:R-:W-:Y:S01]  /*1760*/  BAR.SYNC.DEFER_BLOCKING 0x0 ;  /* 0x0000000000007b1d */ /* 0x000fe20000010000 */
[----:B------:R-:W-:-:S05]  /*1770*/  ISETP.NE.AND P0, PT, R35, RZ, PT ;  /* 0x000000ff2300720c */ /* 0x000fca0003f05270 */
[----:B------:R-:W-:Y:S02]  /*1780*/  UMOV UR5, 0x400 ;  /* 0x0000040000057882 */ /* 0x000fe40000000000 */
[----:B0-----:R-:W-:-:S09]  /*1790*/  ULEA UR5, UR7, UR5, 0x18 ;  /* 0x0000000507057291 */ /* 0x001fd2000f8ec0ff */
[----:B-1----:R-:W0:Y:S02]  /*17a0*/  LDS R8, [UR5+0x54] ;  /* 0x00005405ff087984 */ /* 0x002e240008000800 */
[----:B0-----:R-:W-:-:S05]  /*17b0*/  SEL R9, R8, RZ, P0 ;  /* 0x000000ff08097207 */ /* 0x001fca0000000000 */
[----:B------:R-:W-:-:S07]  /*17c0*/  IMAD.IADD R38, R9, 0x1, R38 ;  /* 0x0000000109267824 */ /* 0x000fce00078e0226 */
.L_x_3:
[----:B------:R-:W-:Y:S05]  /*17d0*/  BSYNC.RECONVERGENT B0 ;  /* 0x0000000000007941 */ /* 0x000fea0003800200 */
.L_x_1:
[----:B------:R-:W-:Y:S01]  /*17e0*/  IMAD.IADD R32, R32, 0x1, R38 ;  /* 0x0000000120207824 */ /* 0x000fe200078e0226 */
[----:B------:R-:W-:Y:S03]  /*17f0*/  BAR.SYNC.DEFER_BLOCKING 0x0 ;  /* 0x0000000000007b1d */ /* 0x000fe60000010000 */
[----:B------:R-:W-:-:S03]  /*1800*/  IMAD.IADD R29, R29, 0x1, R32 ;  /* 0x000000011d1d7824 */ /* 0x000fc600078e0220 */
[----:B------:R-:W1:Y:S01]  /*1810*/  LDCU.64 UR8, c[0x0][0x388] ;  /* 0x00007100ff0877ac */ /* 0x000e620008000a00 */
[----:B------:R-:W-:-:S04]  /*1820*/  IMAD.IADD R28, R28, 0x1, R29 ;  /* 0x000000011c1c7824 */ /* 0x000fc800078e021d */
[----:B------:R-:W-:-:S04]  /*1830*/  IMAD.IADD R27, R27, 0x1, R28 ;  /* 0x000000011b1b7824 */ /* 0x000fc800078e021c */
[----:B------:R-:W-:-:S04]  /*1840*/  IMAD.IADD R26, R26, 0x1, R27 ;  /* 0x000000011a1a7824 */ /* 0x000fc800078e021b */
[----:B------:R-:W-:-:S04]  /*1850*/  IMAD.IADD R25, R25, 0x1, R26 ;  /* 0x0000000119197824 */ /* 0x000fc800078e021a */
[----:B------:R-:W-:Y:S01]  /*1860*/  IMAD.IADD R24, R24, 0x1, R25 ;  /* 0x0000000118187824 */ /* 0x000fe200078e0219 */
[----:B------:R-:W-:Y:S03]  /*1870*/  STS [R33], R38 ;  /* 0x0000002621007388 */ /* 0x000fe60000000800 */
[----:B------:R-:W-:Y:S01]  /*1880*/  IMAD.IADD R23, R23, 0x1, R24 ;  /* 0x0000000117177824 */ /* 0x000fe200078e0218 */
[----:B------:R-:W-:Y:S03]  /*1890*/  STS [R33+0x4], R32 ;  /* 0x0000042021007388 */ /* 0x000fe60000000800 */
        /* <DEDUP_REMOVED lines=19> */
[----:B------:R-:W-:Y:S04]  /*19d0*/  STS [R33+0x2c], R20 ;  /* 0x00002c1421007388 */ /* 0x000fe80000000800 */
[----:B------:R-:W-:Y:S04]  /*19e0*/  STS [R33+0x30], R7 ;  /* 0x0000300721007388 */ /* 0x000fe80000000800 */
[----:B------:R-:W-:Y:S04]  /*19f0*/  STS [R33+0x34], R6 ;  /* 0x0000340621007388 */ /* 0x000fe80000000800 */
[----:B------:R-:W-:Y:S04]  /*1a00*/  STS [R33+0x38], R5 ;  /* 0x0000380521007388 */ /* 0x000fe80000000800 */
[----:B------:R-:W-:Y:S04]  /*1a10*/  STS [R33+0x3c], R4 ;  /* 0x00003c0421007388 */ /* 0x000fe80000000800 */
[----:B------:R-:W-:Y:S04]  /*1a20*/  STS [R33+0x40], R3 ;  /* 0x0000400321007388 */ /* 0x000fe80000000800 */
[----:B------:R1:W-:Y:S04]  /*1a30*/  STS [R33+0x44], R2 ;  /* 0x0000440221007388 */ /* 0x0003e80000000800 */
[----:B------:R-:W-:Y:S01]  /*1a40*/  STS [R33+0x48], R0 ;  /* 0x0000480021007388 */ /* 0x000fe20000000800 */
[----:B------:R-:W-:-:S03]  /*1a50*/  NOP ;  /* 0x0000000000007918 */ /* 0x000fc60000000000 */
[----:B0-----:R-:W0:Y:S01]  /*1a60*/  LDS R9, [R34] ;  /* 0x0000000022097984 */ /* 0x001e220000000800 */
[----:B-1----:R-:W-:-:S03]  /*1a70*/  IADD3 R2, P0, PT, R31, UR8, RZ ;  /* 0x000000081f027c10 */ /* 0x002fc6000ff1e0ff */
[----:B------:R-:W1:Y:S01]  /*1a80*/  LDS R7, [R34+0x80] ;  /* 0x0000800022077984 */ /* 0x000e620000000800 */
[----:B------:R-:W-:-:S03]  /*1a90*/  IADD3.X R3, PT, PT, R30, UR9, RZ, P0, !PT ;  /* 0x000000091e037c10 */ /* 0x000fc600087fe4ff */
[----:B------:R-:W2:Y:S04]  /*1aa0*/  LDS R11, [R34+0x100] ;  /* 0x00010000220b7984 */ /* 0x000ea80000000800 */
[----:B------:R-:W3:Y:S04]  /*1ab0*/  LDS R13, [R34+0x180] ;  /* 0x00018000220d7984 */ /* 0x000ee80000000800 */
[----:B------:R-:W4:Y:S04]  /*1ac0*/  LDS R5, [R34+0x200] ;  /* 0x0002000022057984 */ /* 0x000f280000000800 */
[----:B------:R-:W5:Y:S04]  /*1ad0*/  LDS R15, [R34+0x280] ;  /* 0x00028000220f7984 */ /* 0x000f680000000800 */
        /* <DEDUP_REMOVED lines=13> */
[----:B0-----:R-:W-:Y:S04]  /*1bb0*/  STG.E desc[UR12][R2.64], R9 ;  /* 0x0000000902007986 */ /* 0x001fe8000c10190c */
[----:B-1----:R-:W-:Y:S04]  /*1bc0*/  STG.E desc[UR12][R2.64+0x80], R7 ;  /* 0x0000800702007986 */ /* 0x002fe8000c10190c */
[----:B--2---:R-:W-:Y:S04]  /*1bd0*/  STG.E desc[UR12][R2.64+0x100], R11 ;  /* 0x0001000b02007986 */ /* 0x004fe8000c10190c */
[----:B---3--:R-:W-:Y:S04]  /*1be0*/  STG.E desc[UR12][R2.64+0x180], R13 ;  /* 0x0001800d02007986 */ /* 0x008fe8000c10190c */
[----:B----4-:R-:W-:Y:S04]  /*1bf0*/  STG.E desc[UR12][R2.64+0x200], R5 ;  /* 0x0002000502007986 */ /* 0x010fe8000c10190c */
[----:B-----5:R-:W-:Y:S04]  /*1c00*/  STG.E desc[UR12][R2.64+0x280], R15 ;  /* 0x0002800f02007986 */ /* 0x020fe8000c10190c */
[----:B------:R-:W-:Y:S04]  /*1c10*/  STG.E desc[UR12][R2.64+0x300], R17 ;  /* 0x0003001102007986 */ /* 0x000fe8000c10190c */
        /* <DEDUP_REMOVED lines=11> */
[----:B------:R-:W-:Y:S01]  /*1cd0*/  STG.E desc[UR12][R2.64+0x900], R43 ;  /* 0x0009002b02007986 */ /* 0x000fe2000c10190c */
[----:B------:R-:W-:Y:S05]  /*1ce0*/  EXIT ;  /* 0x000000000000794d */ /* 0x000fea0003800000 */
.L_x_0:
[----:B------:R-:W-:-:S04]  /*1cf0*/  ISETP.NE.U32.AND P0, PT, RZ, UR7, PT ;  /* 0x00000007ff007c0c */ /* 0x000fc8000bf05070 */
[----:B------:R-:W-:-:S13]  /*1d00*/  ISETP.NE.AND.EX P0, PT, RZ, UR4, PT, P0 ;  /* 0x00000004ff007c0c */ /* 0x000fda000bf05300 */
[----:B------:R-:W-:Y:S05]  /*1d10*/  @!P0 EXIT ;  /* 0x000000000000894d */ /* 0x000fea0003800000 */
[----:B------:R-:W0:Y:S02]  /*1d20*/  LDCU.64 UR4, c[0x0][0x380] ;  /* 0x00007000ff0477ac */ /* 0x000e240008000a00 */
[----:B0-----:R-:W-:-:S06]  /*1d30*/  UIMAD.WIDE UR4, UR6, 0x7b80, UR4 ;  /* 0x00007b80060478a5 */ /* 0x001fcc000f8e0204 */
[----:B------:R-:W-:Y:S02]  /*1d40*/  IMAD.U32 R2, RZ, RZ, UR4 ;  /* 0x00000004ff027e24 */ /* 0x000fe4000f8e00ff */
[----:B------:R-:W-:-:S05]  /*1d50*/  IMAD.U32 R3, RZ, RZ, UR5 ;  /* 0x00000005ff037e24 */ /* 0x000fca000f8e00ff */
[----:B------:R0:W2:Y:S01]  /*1d60*/  LDG.E R0, desc[UR12][R2.64] ;  /* 0x0000000c02007981 */ /* 0x0000a2000c1e1900 */
[----:B------:R-:W3:Y:S02]  /*1d70*/  S2R R31, SR_TID.X ;  /* 0x00000000001f7919 */ /* 0x000ee40000002100 */
[C---:B---3--:R-:W-:Y:S02]  /*1d80*/  LOP3.LUT R30, R31.reuse, 0x1f, RZ, 0xc0, !PT ;  /* 0x0000001f1f1e7812 */ /* 0x048fe400078ec0ff */
[----:B------:R-:W-:-:S05]  /*1d90*/  LOP3.LUT R5, R31, 0x3e0, RZ, 0xc0, !PT ;  /* 0x000003e01f057812 */ /* 0x000fca00078ec0ff */
[----:B------:R-:W-:-:S04]  /*1da0*/  IMAD R30, R5, 0x13, R30 ;  /* 0x00000013051e7824 */ /* 0x000fc800078e021e */
[C---:B------:R-:W-:Y:S01]  /*1db0*/  VIADD R4, R30.reuse, 0x20 ;  /* 0x000000201e047836 */ /* 0x040fe20000000000 */
[C---:B------:R-:W-:Y:S01]  /*1dc0*/  ISETP.GE.U32.AND P1, PT, R30.reuse, UR7, PT ;  /* 0x000000071e007c0c */ /* 0x040fe2000bf26070 */
[C---:B------:R-:W-:Y:S01]  /*1dd0*/  VIADD R5, R30.reuse, 0x40 ;  /* 0x000000401e057836 */ /* 0x040fe20000000000 */
[C---:B0-----:R-:W-:Y:S01]  /*1de0*/  LEA R2, P0, R30.reuse, UR4, 0x2 ;  /* 0x000000041e027c11 */ /* 0x041fe2000f8010ff */
[----:B------:R-:W-:Y:S01]  /*1df0*/  VIADD R3, R30, 0x80 ;  /* 0x000000801e037836 */ /* 0x000fe20000000000 */
[----:B------:R-:W-:Y:S01]  /*1e00*/  ISETP.GE.U32.AND P2, PT, R4, UR7, PT ;  /* 0x0000000704007c0c */ /* 0x000fe2000bf46070 */
[C---:B------:R-:W-:Y:S01]  /*1e10*/  VIADD R4, R30.reuse, 0xa0 ;  /* 0x000000a01e047836 */ /* 0x040fe20000000000 */
[----:B------:R-:W-:Y:S01]  /*1e20*/  ISETP.GE.U32.AND P3, PT, R5, UR7, PT ;  /* 0x0000000705007c0c */ /* 0x000fe2000bf66070 */
[----:B------:R-:W-:Y:S01]  /*1e30*/  VIADD R5, R30, 0xc0 ;  /* 0x000000c01e057836 */ /* 0x000fe20000000000 */
[----:B------:R-:W-:Y:S01]  /*1e40*/  ISETP.GE.U32.AND P5, PT, R3, UR7, PT ;  /* 0x0000000703007c0c */ /* 0x000fe2000bfa6070 */
[----:B------:R-:W-:Y:S01]  /*1e50*/  IMAD.X R3, RZ, RZ, UR5, P0 ;  /* 0x00000005ff037e24 */ /* 0x000fe200080e06ff */
[----:B------:R-:W-:Y:S01]  /*1e60*/  ISETP.GE.U32.AND P6, PT, R4, UR7, PT ;  /* 0x0000000704007c0c */ /* 0x000fe2000bfc6070 */
[C---:B------:R-:W-:Y:S01]  /*1e70*/  VIADD R6, R30.reuse, 0x60 ;  /* 0x000000601e067836 */ /* 0x040fe20000000000 */
[----:B------:R-:W-:Y:S01]  /*1e80*/  ISETP.GE.U32.AND P0, PT, R5, UR7, PT ;  /* 0x0000000705007c0c */ /* 0x000fe2000bf06070 */
[----:B------:R-:W-:-:S02]  /*1e90*/  VIADD R5, R30, 0xe0 ;  /* 0x000000e01e057836 */ /* 0x000fc40000000000 */
[----:B------:R-:W-:Y:S01]  /*1ea0*/  VIADD R37, R30, 0x100 ;  /* 0x000001001e257836 */ /* 0x000fe20000000000 */
[----:B------:R-:W-:Y:S01]  /*1eb0*/  ISETP.GE.U32.AND P4, PT, R6, UR7, PT ;  /* 0x0000000706007c0c */ /* 0x000fe2000bf86070 */
[C---:B------:R-:W-:Y:S02]  /*1ec0*/  VIADD R7, R30.reuse, 0x140 ;  /* 0x000001401e077836 */ /* 0x040fe40000000000 */
[C---:B------:R-:W-:Y:S02]  /*1ed0*/  VIADD R36, R30.reuse, 0x120 ;  /* 0x000001201e247836 */ /* 0x040fe40000000000 */
[C---:B------:R-:W-:Y:S02]  /*1ee0*/  VIADD R35, R30.reuse, 0x220 ;  /* 0x000002201e237836 */ /* 0x040fe40000000000 */
[----:B------:R-:W-:Y:S02]  /*1ef0*/  VIADD R34, R30, 0x240 ;  /* 0x000002401e227836 */ /* 0x000fe40000000000 */
[----:B--2---:R-:W-:-:S02]  /*1f00*/  IMAD.MOV.U32 R4, RZ, RZ, R0 ;  /* 0x000000ffff047224 */ /* 0x004fc400078e0000 */
[----:B------:R-:W2:Y:S02]  /*1f10*/  @!P1 LDG.E R0, desc[UR12][R2.64] ;  /* 0x0000000c02009981 */ /* 0x000ea4000c1e1900 */
[--C-:B------:R-:W-:Y:S01]  /*1f20*/  IMAD.MOV.U32 R12, RZ, RZ, R4.reuse ;  /* 0x000000ffff0c7224 */ /* 0x100fe200078e0004 */
[----:B------:R-:W-:Y:S01]  /*1f30*/  ISETP.GE.U32.AND P1, PT, R5, UR7, PT ;  /* 0x0000000705007c0c */ /* 0x000fe2000bf26070 */
[--C-:B------:R-:W-:Y:S02]  /*1f40*/  IMAD.MOV.U32 R8, RZ, RZ, R4.reuse ;  /* 0x000000ffff087224 */ /* 0x100fe400078e0004 */
[C---:B------:R-:W-:Y:S02]  /*1f50*/  VIADD R5, R30.reuse, 0x160 ;  /* 0x000001601e057836 */ /* 0x040fe40000000000 */
[--C-:B------:R-:W-:Y:S01]  /*1f60*/  IMAD.MOV.U32 R6, RZ, RZ, R4.reuse ;  /* 0x000000ffff067224 */ /* 0x100fe200078e0004 */
[----:B------:R-:W3:Y:S01]  /*1f70*/  @!P5 LDG.E R12, desc[UR12][R2.64+0x200] ;  /* 0x0002000c020cd981 */ /* 0x000ee2000c1e1900 */
[--C-:B------:R-:W-:Y:S01]  /*1f80*/  IMAD.MOV.U32 R14, RZ, RZ, R4.reuse ;  /* 0x000000ffff0e7224 */ /* 0x100fe200078e0004 */
[----:B------:R-:W-:Y:S01]  /*1f90*/  ISETP.GE.U32.AND P5, PT, R37, UR7, PT ;  /* 0x0000000725007c0c */ /* 0x000fe2000bfa6070 */
[----:B------:R-:W-:Y:S01]  /*1fa0*/  IMAD.MOV.U32 R16, RZ, RZ, R4 ;  /* 0x000000ffff107224 */ /* 0x000fe200078e0004 */
[----:B------:R-:W4:Y:S01]  /*1fb0*/  @!P3 LDG.E R8, desc[UR12][R2.64+0x100] ;  /* 0x0001000c0208b981 */ /* 0x000f22000c1e1900 */
[----:B------:R-:W-:Y:S01]  /*1fc0*/  ISETP.GE.U32.AND P3, PT, R5, UR7, PT ;  /* 0x0000000705007c0c */ /* 0x000fe2000bf66070 */
[----:B------:R-:W-:-:S02]  /*1fd0*/  VIADD R5, R30, 0x1a0 ;  /* 0x000001a01e057836 */ /* 0x000fc40000000000 */
[----:B------:R-:W4:Y:S01]  /*1fe0*/  @!P2 LDG.E R6, desc[UR12][R2.64+0x80] ;  /* 0x0000800c0206a981 */ /* 0x000f22000c1e1900 */
[----:B------:R-:W-:Y:S01]  /*1ff0*/  ISETP.GE.U32.AND P2, PT, R7, UR7, PT ;  /* 0x0000000707007c0c */ /* 0x000fe2000bf46070 */
[--C-:B------:R-:W-:Y:S02]  /*2000*/  IMAD.MOV.U32 R10, RZ, RZ, R4.reuse ;  /* 0x000000ffff0a7224 */ /* 0x100fe400078e0004 */
[----:B------:R-:W4:Y:S01]  /*2010*/  @!P6 LDG.E R14, desc[UR12][R2.64+0x280] ;  /* 0x0002800c020ee981 */ /* 0x000f22000c1e1900 */
[----:B------:R-:W-:Y:S01]  /*2020*/  ISETP.GE.U32.AND P6, PT, R36, UR7, PT ;  /* 0x0000000724007c0c */ /* 0x000fe2000bfc6070 */
[----:B------:R-:W-:Y:S02]  /*2030*/  IMAD.MOV.U32 R20, RZ, RZ, R4 ;  /* 0x000000ffff147224 */ /* 0x000fe400078e0004 */
[----:B------:R-:W4:Y:S01]  /*2040*/  @!P0 LDG.E R16, desc[UR12][R2.64+0x300] ;  /* 0x0003000c02108981 */ /* 0x000f22000c1e1900 */
[----:B------:R-:W-:Y:S01]  /*2050*/  ISETP.GE.U32.AND P0, PT, R5, UR7, PT ;  /* 0x0000000705007c0c */ /* 0x000fe2000bf06070 */
[----:B------:R-:W-:-:S02]  /*2060*/  VIADD R7, R30, 0x180 ;  /* 0x000001801e077836 */ /* 0x000fc40000000000 */
[C---:B------:R-:W-:Y:S01]  /*2070*/  VIADD R5, R30.reuse, 0x1e0 ;  /* 0x000001e01e057836 */ /* 0x040fe20000000000 */
[----:B------:R-:W4:Y:S01]  /*2080*/  @!P4 LDG.E R10, desc[UR12][R2.64+0x180] ;  /* 0x0001800c020ac981 */ /* 0x000f22000c1e1900 */
[--C-:B------:R-:W-:Y:S01]  /*2090*/  IMAD.MOV.U32 R18, RZ, RZ, R4.reuse ;  /* 0x000000ffff127224 */ /* 0x100fe200078e0004 */
[----:B------:R-:W-:Y:S01]  /*20a0*/  ISETP.GE.U32.AND P4, PT, R7, UR7, PT ;  /* 0x0000000707007c0c */ /* 0x000fe2000bf86070 */
[--C-:B------:R-:W-:Y:S01]  /*20b0*/  IMAD.MOV.U32 R22, RZ, RZ, R4.reuse ;  /* 0x000000ffff167224 */ /* 0x100fe200078e0004 */
[----:B------:R-:W4:Y:S01]  /*20c0*/  @!P5 LDG.E R20, desc[UR12][R2.64+0x400] ;  /* 0x0004000c0214d981 */ /* 0x000f22000c1e1900 */
[--C-:B------:R-:W-:Y:S01]  /*20d0*/  IMAD.MOV.U32 R24, RZ, RZ, R4.reuse ;  /* 0x000000ffff187224 */ /* 0x100fe200078e0004 */
[----:B------:R-:W-:Y:S01]  /*20e0*/  ISETP.GE.U32.AND P5, PT, R5, UR7, PT ;  /* 0x0000000705007c0c */ /* 0x000fe2000bfa6070 */
[----:B------:R-:W-:Y:S01]  /*20f0*/  IMAD.MOV.U32 R26, RZ, RZ, R4 ;  /* 0x000000ffff1a7224 */ /* 0x000fe200078e0004 */
[----:B------:R-:W4:Y:S01]  /*2100*/  @!P1 LDG.E R18, desc[UR12][R2.64+0x380] ;  /* 0x0003800c02129981 */ /* 0x000f22000c1e1900 */
[----:B------:R-:W-:-:S02]  /*2110*/  VIADD R7, R30, 0x1c0 ;  /* 0x000001c01e077836 */ /* 0x000fc40000000000 */
[----:B------:R-:W-:Y:S01]  /*2120*/  VIADD R5, R30, 0x200 ;  /* 0x000002001e057836 */ /* 0x000fe20000000000 */
[----:B------:R-:W4:Y:S02]  /*2130*/  @!P6 LDG.E R22, desc[UR12][R2.64+0x480] ;  /* 0x0004800c0216e981 */ /* 0x000f24000c1e1900 */
[----:B------:R-:W-:Y:S02]  /*2140*/  ISETP.GE.U32.AND P1, PT, R7, UR7, PT ;  /* 0x0000000707007c0c */ /* 0x000fe4000bf26070 */
[----:B------:R-:W4:Y:S01]  /*2150*/  @!P2 LDG.E R24, desc[UR12][R2.64+0x500] ;  /* 0x0005000c0218a981 */ /* 0x000f22000c1e1900 */
[----:B------:R-:W-:Y:S02]  /*2160*/  ISETP.GE.U32.AND P6, PT, R5, UR7, PT ;  /* 0x0000000705007c0c */ /* 0x000fe4000bfc6070 */
[----:B------:R-:W-:Y:S01]  /*2170*/  ISETP.GE.U32.AND P2, PT, R35, UR7, PT ;  /* 0x0000000723007c0c */ /* 0x000fe2000bf46070 */
[----:B------:R-:W4:Y:S01]  /*2180*/  @!P3 LDG.E R26, desc[UR12][R2.64+0x580] ;  /* 0x0005800c021ab981 */ /* 0x000f22000c1e1900 */
[----:B------:R-:W-:Y:S01]  /*2190*/  ISETP.GE.U32.AND P3, PT, R34, UR7, PT ;  /* 0x0000000722007c0c */ /* 0x000fe2000bf66070 */
[----:B------:R-:W-:-:S02]  /*21a0*/  IMAD.MOV.U32 R28, RZ, RZ, R4 ;  /* 0x000000ffff1c7224 */ /* 0x000fc400078e0004 */
[--C-:B------:R-:W-:Y:S02]  /*21b0*/  IMAD.MOV.U32 R40, RZ, RZ, R4.reuse ;  /* 0x000000ffff287224 */ /* 0x100fe400078e0004 */
[--C-:B------:R-:W-:Y:S02]  /*21c0*/  IMAD.MOV.U32 R42, RZ, RZ, R4.reuse ;  /* 0x000000ffff2a7224 */ /* 0x100fe400078e0004 */
[--C-:B------:R-:W-:Y:S01]  /*21d0*/  IMAD.MOV.U32 R44, RZ, RZ, R4.reuse ;  /* 0x000000ffff2c7224 */ /* 0x100fe200078e0004 */
[----:B------:R-:W4:Y:S01]  /*21e0*/  @!P4 LDG.E R28, desc[UR12][R2.64+0x600] ;  /* 0x0006000c021cc981 */ /* 0x000f22000c1e1900 */
[--C-:B------:R-:W-:Y:S02]  /*21f0*/  IMAD.MOV.U32 R5, RZ, RZ, R4.reuse ;  /* 0x000000ffff057224 */ /* 0x100fe400078e0004 */
[----:B------:R-:W-:Y:S01]  /*2200*/  IMAD.MOV.U32 R7, RZ, RZ, R4 ;  /* 0x000000ffff077224 */ /* 0x000fe200078e0004 */
[----:B------:R-:W4:Y:S04]  /*2210*/  @!P0 LDG.E R40, desc[UR12][R2.64+0x680] ;  /* 0x0006800c02288981 */ /* 0x000f28000c1e1900 */
[----:B------:R-:W4:Y:S04]  /*2220*/  @!P1 LDG.E R42, desc[UR12][R2.64+0x700] ;  /* 0x0007000c022a9981 */ /* 0x000f28000c1e1900 */
[----:B------:R-:W4:Y:S04]  /*2230*/  @!P5 LDG.E R44, desc[UR12][R2.64+0x780] ;  /* 0x0007800c022cd981 */ /* 0x000f28000c1e1900 */
[----:B------:R-:W4:Y:S04]  /*2240*/  @!P6 LDG.E R5, desc[UR12][R2.64+0x800] ;  /* 0x0008000c0205e981 */ /* 0x000f28000c1e1900 */
[----:B------:R-:W4:Y:S04]  /*2250*/  @!P2 LDG.E R7, desc[UR12][R2.64+0x880] ;  /* 0x0008800c0207a981 */ /* 0x000f28000c1e1900 */
[----:B------:R-:W4:Y:S01]  /*2260*/  @!P3 LDG.E R4, desc[UR12][R2.64+0x900] ;  /* 0x0009000c0204b981 */ /* 0x000f22000c1e1900 */
[----:B------:R-:W0:Y:S01]  /*2270*/  S2R R38, SR_LANEID ;  /* 0x0000000000267919 */ /* 0x000e220000000000 */
[----:B------:R-:W1:Y:S01]  /*2280*/  S2UR UR5, SR_CgaCtaId ;  /* 0x00000000000579c3 */ /* 0x000e620000008800 */
[----:B------:R-:W-:Y:S01]  /*2290*/  SHF.R.U32.HI R41, RZ, 0x5, R31 ;  /* 0x00000005ff297819 */ /* 0x000fe2000001161f */
[----:B------:R-:W-:-:S02]  /*22a0*/  UMOV UR4, 0x400 ;  /* 0x0000040000047882 */ /* 0x000fc40000000000 */
[----:B-1----:R-:W-:Y:S02]  /*22b0*/  ULEA UR4, UR5, UR4, 0x18 ;  /* 0x0000000405047291 */ /* 0x002fe4000f8ec0ff */
[----:B0-----:R-:W-:-:S05]  /*22c0*/  IMAD R29, R41, 0x260, R38 ;  /* 0x00000260291d7824 */ /* 0x001fca00078e0226 */
[----:B------:R-:W-:Y:S01]  /*22d0*/  LEA R29, R29, UR4, 0x2 ;  /* 0x000000041d1d7c11 */ /* 0x000fe2000f8e10ff */
[----:B------:R-:W-:-:S04]  /*22e0*/  UISETP.NE.AND UP0, UPT, UR6, URZ, UPT ;  /* 0x000000ff0600728c */ /* 0x000fc8000bf05270 */
[----:B--2---:R-:W-:Y:S04]  /*22f0*/  STS [R29], R0 ;  /* 0x000000001d007388 */ /* 0x004fe80000000800 */
[----:B---3--:R-:W-:Y:S04]  /*2300*/  STS [R29+0x200], R12 ;  /* 0x0002000c1d007388 */ /* 0x008fe80000000800 */
[----:B----4-:R0:W-:Y:S04]  /*2310*/  STS [R29+0x100], R8 ;  /* 0x000100081d007388 */ /* 0x0101e80000000800 */
[----:B------:R1:W-:Y:S01]  /*2320*/  STS [R29+0x80], R6 ;  /* 0x000080061d007388 */ /* 0x0003e20000000800 */
[----:B0-----:R-:W-:-:S03]  /*2330*/  IMAD R8, R38, 0x48, R29 ;  /* 0x0000004826087824 */ /* 0x001fc600078e021d */
        /* <DEDUP_REMOVED lines=16> */
[----:B------:R1:W0:Y:S04]  /*2440*/  LDS R32, [R8] ;  /* 0x0000000008207984 */ /* 0x0002280000000800 */
        /* <DEDUP_REMOVED lines=19> */
[----:B--234-:R-:W-:Y:S05]  /*2580*/  BRA.U UP0, `(.L_x_17) ;  /* 0x0000000500047547 */ /* 0x01cfea000b800000 */
[----:B01----:R-:W-:Y:S02]  /*2590*/  IADD3 R8, PT, PT, R28, R33, R32 ;  /* 0x000000211c087210 */ /* 0x003fe40007ffe020 */
[----:B------:R-:W-:Y:S02]  /*25a0*/  ISETP.NE.AND P1, PT, R38, 0x1f, PT ;  /* 0x0000001f2600780c */ /* 0x000fe40003f25270 */
[----:B------:R-:W-:Y:S02]  /*25b0*/  IADD3 R8, PT, PT, R26, R27, R8 ;  /* 0x0000001b1a087210 */ /* 0x000fe40007ffe008 */
[----:B------:R-:W-:Y:S02]  /*25c0*/  ISETP.NE.AND P2, PT, R41, 0xc, PT ;  /* 0x0000000c2900780c */ /* 0x000fe40003f45270 */
        /* <DEDUP_REMOVED lines=47> */
[----:B------:R-:W-:-:S04]  /*28c0*/  ISETP.NE.AND P0, PT, R41, 0x8, PT ;  /* 0x000000082900780c */ /* 0x000fc80003f05270 */
[----:B------:R-:W-:Y:S02]  /*28d0*/  SEL R8, R15, R8, !P0 ;  /* 0x000000080f087207 */ /* 0x000fe40004000000 */
[C---:B------:R-:W-:Y:S02]  /*28e0*/  ISETP.NE.AND P0, PT, R41.reuse, 0xa, PT ;  /* 0x0000000a2900780c */ /* 0x040fe40003f05270 */
[----:B------:R-:W-:Y:S02]  /*28f0*/  SEL R8, R16, R8, !P1 ;  /* 0x0000000810087207 */ /* 0x000fe40004800000 */
[----:B------:R-:W-:Y:S02]  /*2900*/  ISETP.NE.AND P1, PT, R41, 0xb, PT ;  /* 0x0000000b2900780c */ /* 0x000fe40003f25270 */
[----:B------:R-:W-:Y:S02]  /*2910*/  SEL R8, R17, R8, !P0 ;  /* 0x0000000811087207 */ /* 0x000fe40004000000 */
[----:B------:R-:W-:-:S02]  /*2920*/  ISETP.GE.U32.AND P0, PT, R31, 0x20, PT ;  /* 0x000000201f00780c */ /* 0x000fc40003f06070 */
[----:B------:R-:W-:Y:S01]  /*2930*/  SEL R8, R18, R8, !P1 ;  /* 0x0000000812087207 */ /* 0x000fe20004800000 */
[----:B------:R-:W-:Y:S01]  /*2940*/  @!P2 IMAD.IADD R8, R19, 0x1, R18 ;  /* 0x000000011308a824 */ /* 0x000fe200078e0212 */
[----:B------:R-:W-:-:S04]  /*2950*/  ISETP.NE.AND P1, PT, R38, RZ, PT ;  /* 0x000000ff2600720c */ /* 0x000fc80003f25270 */
[----:B------:R-:W-:Y:S02]  /*2960*/  SEL R40, R40, RZ, P1 ;  /* 0x000000ff28287207 */ /* 0x000fe40000800000 */
[----:B------:R-:W-:-:S04]  /*2970*/  SEL R8, R8, RZ, P0 ;  /* 0x000000ff08087207 */ /* 0x000fc80000000000 */
[----:B-----5:R-:W-:Y:S01]  /*2980*/  IADD3 R39, PT, PT, R8, R40, R39 ;  /* 0x0000002808277210 */ /* 0x020fe20007ffe027 */
[----:B------:R-:W-:Y:S06]  /*2990*/  BRA `(.L_x_18) ;  /* 0x0000000c00547947 */ /* 0x000fec0003800000 */
.L_x_17:
[----:B01----:R-:W-:Y:S02]  /*29a0*/  IADD3 R8, PT, PT, R28, R33, R32 ;  /* 0x000000211c087210 */ /* 0x003fe40007ffe020 */
[----:B------:R-:W-:Y:S02]  /*29b0*/  ISETP.NE.AND P1, PT, R38, 0x1f, PT ;  /* 0x0000001f2600780c */ /* 0x000fe40003f25270 */
        /* <DEDUP_REMOVED lines=9> */
[----:B-----5:R-:W-:-:S05]  /*2a50*/  IADD3 R39, PT, PT, R9, R0, R8 ;  /* 0x0000000009277210 */ /* 0x020fca0007ffe008 */
        /* <DEDUP_REMOVED lines=28> */
[----:B------:R-:W-:Y:S01]  /*2c20*/  IMAD.IADD R14, R14, 0x1, R13 ;  /* 0x000000010e0e7824 */ /* 0x000fe200078e020d */
[----:B------:R-:W0:Y:S02]  /*2c30*/  LDS R11, [UR4+0x40] ;  /* 0x00004004ff0b7984 */ /* 0x000e240008000800 */
        /* <DEDUP_REMOVED lines=14> */
[----:B------:R-:W-:-:S04]  /*2d20*/  ISETP.NE.AND P0, PT, R41, 0xa, PT ;  /* 0x0000000a2900780c */ /* 0x000fc80003f05270 */
[----:B------:R-:W-:Y:S01]  /*2d30*/  SEL R8, R17, R8, !P0 ;  /* 0x0000000811087207 */ /* 0x000fe20004000000 */
[----:B------:R-:W-:Y:S01]  /*2d40*/  IMAD.IADD R17, R40, 0x1, -R39 ;  /* 0x0000000128117824 */ /* 0x000fe200078e0a27 */
[----:B------:R-:W-:-:S04]  /*2d50*/  ISETP.NE.AND P0, PT, R41, 0xb, PT ;  /* 0x0000000b2900780c */ /* 0x000fc80003f05270 */
[----:B------:R-:W-:Y:S02]  /*2d60*/  SEL R8, R18, R8, !P0 ;  /* 0x0000000812087207 */ /* 0x000fe40004000000 */
[----:B------:R-:W-:Y:S01]  /*2d70*/  ISETP.GT.U32.AND P0, PT, R31, 0x1f, PT ;  /* 0x0000001f1f00780c */ /* 0x000fe20003f04070 */
[----:B0-----:R-:W-:Y:S01]  /*2d80*/  IMAD.IADD R11, R19, 0x1, R11 ;  /* 0x00000001130b7824 */ /* 0x001fe200078e020b */
        /* <DEDUP_REMOVED lines=22> */
.L_x_64:
[----:B------:R-:W-:Y:S05]  /*2ef0*/  @!P0 BRA `(.L_x_21) ;  /* 0x0000000000248947 */ /* 0x000fea0003800000 */
[----:B------:R-:W-:-:S07]  /*2f00*/  IMAD.MOV.U32 R14, RZ, RZ, 0x1de ;  /* 0x000001deff0e7424 */ /* 0x000fce00078e00ff */
.L_x_23:
[----:B------:R-:W-:Y:S05]  /*2f10*/  NANOSLEEP R14 ;  /* 0x0000000e0000735d */ /* 0x000fea0003800000 */
[----:B------:R-:W2:Y:S01]  /*2f20*/  LD.E.64.STRONG.GPU R8, desc[UR12][R12.64+0x100] ;  /* 0x0001000c0c087980 */ /* 0x000ea2000c10fb00 */
[----:B------:R-:W-:Y:S01]  /*2f30*/  UMOV UR5, 0xffffffff ;  /* 0xffffffff00057882 */ /* 0x000fe20000000000 */
[----:B------:R-:W-:Y:S02]  /*2f40*/  SHF.R.U32.HI R14, RZ, 0x1, R14 ;  /* 0x00000001ff0e7819 */ /* 0x000fe4000001160e */
[----:B--2---:R-:W-:Y:S01]  /*2f50*/  ISETP.NE.AND P0, PT, R8, 0x63, PT ;  /* 0x000000630800780c */ /* 0x004fe20003f05270 */
[----:B------:R-:W-:-:S12]  /*2f60*/  BRA.DIV UR5, `(.L_x_22) ;  /* 0x0000001a05607947 */ /* 0x000fd8000b800000 */
[----:B------:R-:W-:-:S13]  /*2f70*/  VOTE.ANY P0, !P0 ;  /* 0x0000000000ff7806 */ /* 0x000fda0004000100 */
.L_x_67:
[----:B------:R-:W-:Y:S05]  /*2f80*/  @P0 BRA `(.L_x_23) ;  /* 0xfffffffc00e00947 */ /* 0x000fea000383ffff */
.L_x_21:
[----:B------:R-:W-:Y:S01]  /*2f90*/  UMOV UR5, 0xffffffff ;  /* 0xffffffff00057882 */ /* 0x000fe20000000000 */
[----:B------:R-:W-:Y:S02]  /*2fa0*/  ISETP.NE.AND P2, PT, R8, 0x65, PT ;  /* 0x000000650800780c */ /* 0x000fe40003f45270 */
[----:B------:R-:W-:Y:S11]  /*2fb0*/  BRA.DIV UR5, `(.L_x_24) ;  /* 0x0000001a056c7947 */ /* 0x000ff6000b800000 */
[----:B------:R-:W0:Y:S01]  /*2fc0*/  S2R R19, SR_GEMASK ;  /* 0x0000000000137919 */ /* 0x000e220000003c00 */
[----:B------:R-:W-:-:S04]  /*2fd0*/  VOTE.ANY R10, PT, !P2 ;  /* 0x00000000000a7806 */ /* 0x000fc800050e0100 */
[----:B0-----:R-:W-:-:S05]  /*2fe0*/  LOP3.LUT R10, R10, 0x80000000, R19, 0xec, !PT ;  /* 0x800000000a0a7812 */ /* 0x001fca00078eec13 */
[----:B------:R-:W-:-:S05]  /*2ff0*/  VIADD R13, R10, 0xffffffff ;  /* 0xffffffff0a0d7836 */ /* 0x000fca0000000000 */
[----:B------:R-:W-:Y:S01]  /*3000*/  LOP3.LUT R13, R10, R13, RZ, 0xc, !PT ;  /* 0x0000000d0a0d7212 */ /* 0x000fe200078e0cff */
[----:B------:R-:W-:-:S03]  /*3010*/  VIADD R10, R38, 0x2 ;  /* 0x00000002260a7836 */ /* 0x000fc60000000000 */
[----:B------:R-:W0:Y:S02]  /*3020*/  POPC R15, R13 ;  /* 0x0000000d000f7309 */ /* 0x000e240000000000 */
[----:B0-----:R-:W0:Y:S01]  /*3030*/  SHFL.DOWN PT, R16, R9, 0x1, R15 ;  /* 0x0820000009107989 */ /* 0x001e2200000e000f */
[----:B------:R-:W-:-:S04]  /*3040*/  ISETP.GE.AND P0, PT, R38, R15, PT ;  /* 0x0000000f2600720c */ /* 0x000fc80003f06270 */
[----:B0-----:R-:W-:Y:S02]  /*3050*/  SEL R16, R16, RZ, !P0 ;  /* 0x000000ff10107207 */ /* 0x001fe40004000000 */
[----:B------:R-:W-:Y:S01]  /*3060*/  ISETP.GT.AND P0, PT, R10, R15, PT ;  /* 0x0000000f0a00720c */ /* 0x000fe20003f04270 */
[----:B------:R-:W-:Y:S02]  /*3070*/  VIADD R10, R38, 0x4 ;  /* 0x00000004260a7836 */ /* 0x000fe40000000000 */
[----:B------:R-:W-:-:S05]  /*3080*/  IMAD.IADD R12, R16, 0x1, R9 ;  /* 0x00000001100c7824 */ /* 0x000fca00078e0209 */
[----:B------:R-:W0:Y:S02]  /*3090*/  SHFL.DOWN PT, R16, R12, 0x2, R15 ;  /* 0x084000000c107989 */ /* 0x000e2400000e000f */
[----:B0-----:R-:W-:Y:S02]  /*30a0*/  SEL R39, R16, RZ, !P0 ;  /* 0x000000ff10277207 */ /* 0x001fe40004000000 */
[----:B------:R-:W-:Y:S01]  /*30b0*/  ISETP.GT.AND P0, PT, R10, R15, PT ;  /* 0x0000000f0a00720c */ /* 0x000fe20003f04270 */
[----:B------:R-:W-:Y:S02]  /*30c0*/  VIADD R10, R38, 0x8 ;  /* 0x00000008260a7836 */ /* 0x000fe40000000000 */
[----:B------:R-:W-:Y:S02]  /*30d0*/  IMAD.IADD R40, R12, 0x1, R39 ;  /* 0x000000010c287824 */ /* 0x000fe400078e0227 */
[----:B------:R-:W0:Y:S03]  /*30e0*/  LDC.64 R12, c[0x0][0x390] ;  /* 0x0000e400ff0c7b82 */ /* 0x000e260000000a00 */
[----:B------:R-:W1:Y:S02]  /*30f0*/  SHFL.DOWN PT, R16, R40, 0x4, R15 ;  /* 0x0880000028107989 */ /* 0x000e6400000e000f */
[----:B-1----:R-:W-:-:S02]  /*3100*/  SEL R9, R16, RZ, !P0 ;  /* 0x000000ff10097207 */ /* 0x002fc40004000000 */
[----:B------:R-:W-:-:S03]  /*3110*/  ISETP.GT.AND P0, PT, R10, R15, PT ;  /* 0x0000000f0a00720c */ /* 0x000fc60003f04270 */
[----:B------:R-:W-:Y:S01]  /*3120*/  IMAD.IADD R9, R40, 0x1, R9 ;  /* 0x0000000128097824 */ /* 0x000fe200078e0209 */
[----:B0-----:R-:W-:-:S04]  /*3130*/  IADD3 R40, P3, PT, R12, 0x100, RZ ;  /* 0x000001000c287810 */ /* 0x001fc80007f7e0ff */
[----:B------:R-:W0:Y:S01]  /*3140*/  SHFL.DOWN PT, R16, R9, 0x8, R15 ;  /* 0x0900000009107989 */ /* 0x000e2200000e000f */
[----:B------:R-:W-:Y:S01]  /*3150*/  IMAD.X R41, RZ, RZ, R13, P3 ;  /* 0x000000ffff297224 */ /* 0x000fe200018e060d */
[----:B0-----:R-:W-:Y:S02]  /*3160*/  SEL R16, R16, RZ, !P0 ;  /* 0x000000ff10107207 */ /* 0x001fe40004000000 */
[----:B------:R-:W-:Y:S01]  /*3170*/  ISETP.NE.AND P0, PT, R8, 0x65, PT ;  /* 0x000000650800780c */ /* 0x000fe20003f05270 */
[----:B------:R-:W-:Y:S02]  /*3180*/  VIADD R8, R38, 0x10 ;  /* 0x0000001026087836 */ /* 0x000fe40000000000 */
[----:B------:R-:W-:-:S03]  /*3190*/  IMAD.IADD R44, R9, 0x1, R16 ;  /* 0x00000001092c7824 */ /* 0x000fc600078e0210 */
[----:B------:R-:W-:Y:S02]  /*31a0*/  ISETP.GT.AND P2, PT, R8, R15, PT ;  /* 0x0000000f0800720c */ /* 0x000fe40003f44270 */
[----:B------:R-:W0:Y:S05]  /*31b0*/  SHFL.DOWN PT, R16, R44, 0x10, R15 ;  /* 0x0a0000002c107989 */ /* 0x000e2a00000e000f */
[----:B------:R-:W-:Y:S02]  /*31c0*/  VOTE.ALL P0, P0 ;  /* 0x0000000000ff7806 */ /* 0x000fe40000000000 */
[----:B0-----:R-:W-:-:S05]  /*31d0*/  SEL R9, R16, RZ, !P2 ;  /* 0x000000ff10097207 */ /* 0x001fca0005000000 */
[----:B------:R-:W-:-:S07]  /*31e0*/  IMAD.IADD R12, R44, 0x1, R9 ;  /* 0x000000012c0c7824 */ /* 0x000fce00078e0209 */
.L_x_76:
[----:B------:R-:W-:Y:S05]  /*31f0*/  @!P0 BRA `(.L_x_25) ;  /* 0x0000000000dc8947 */ /* 0x000fea0003800000 */
[----:B------:R-:W-:-:S07]  /*3200*/  IMAD.MOV.U32 R39, RZ, RZ, 0x1de ;  /* 0x000001deff277424 */ /* 0x000fce00078e00ff */
.L_x_31:
        /* <DEDUP_REMOVED lines=8> */
.L_x_79:
[----:B------:R-:W-:Y:S05]  /*3290*/  @!P0 BRA `(.L_x_27) ;  /* 0x0000000000248947 */ /* 0x000fea0003800000 */
[----:B------:R-:W-:-:S07]  /*32a0*/  IMAD.MOV.U32 R13, RZ, RZ, R39 ;  /* 0x000000ffff0d7224 */ /* 0x000fce00078e0027 */
.L_x_29:
[----:B------:R-:W-:Y:S05]  /*32b0*/  NANOSLEEP R13 ;  /* 0x0000000d0000735d */ /* 0x000fea0003800000 */
[----:B------:R-:W2:Y:S01]  /*32c0*/  LD.E.64.STRONG.GPU R8, desc[UR12][R14.64+-0x100] ;  /* 0xffff000c0e087980 */ /* 0x000ea2000c10fb00 */
[----:B------:R-:W-:Y:S01]  /*32d0*/  UMOV UR5, 0xffffffff ;  /* 0xffffffff00057882 */ /* 0x000fe20000000000 */
[----:B------:R-:W-:Y:S02]  /*32e0*/  SHF.R.U32.HI R13, RZ, 0x1, R13 ;  /* 0x00000001ff0d7819 */ /* 0x000fe4000001160d */
[----:B--2---:R-:W-:Y:S01]  /*32f0*/  ISETP.NE.AND P0, PT, R8, 0x63, PT ;  /* 0x000000630800780c */ /* 0x004fe20003f05270 */
[----:B------:R-:W-:-:S12]  /*3300*/  BRA.DIV UR5, `(.L_x_28) ;  /* 0x0000001a05bc7947 */ /* 0x000fd8000b800000 */
[----:B------:R-:W-:-:S13]  /*3310*/  VOTE.ANY P0, !P0 ;  /* 0x0000000000ff7806 */ /* 0x000fda0004000100 */
.L_x_82:
[----:B------:R-:W-:Y:S05]  /*3320*/  @P0 BRA `(.L_x_29) ;  /* 0xfffffffc00e00947 */ /* 0x000fea000383ffff */
.L_x_27:
[----:B------:R-:W-:Y:S01]  /*3330*/  UMOV UR5, 0xffffffff ;  /* 0xffffffff00057882 */ /* 0x000fe20000000000 */
[----:B------:R-:W-:Y:S02]  /*3340*/  ISETP.NE.AND P0, PT, R8, 0x65, PT ;  /* 0x000000650800780c */ /* 0x000fe40003f05270 */
[----:B------:R-:W-:Y:S11]  /*3350*/  BRA.DIV UR5, `(.L_x_30) ;  /* 0x0000001a05c87947 */ /* 0x000ff6000b800000 */
[----:B------:R-:W-:Y:S01]  /*3360*/  VOTE.ANY R10, PT, !P0 ;  /* 0x00000000000a7806 */ /* 0x000fe200040e0100 */
[----:B------:R-:W-:-:S03]  /*3370*/  VIADD R18, R18, 0xffffffe0 ;  /* 0xffffffe012127836 */ /* 0x000fc60000000000 */
[----:B------:R-:W-:-:S05]  /*3380*/  LOP3.LUT R10, R10, 0x80000000, R19, 0xec, !PT ;  /* 0x800000000a0a7812 */ /* 0x000fca00078eec13 */
        /* <DEDUP_REMOVED lines=14> */
[----:B------:R-:W-:-:S05]  /*3470*/  IMAD.IADD R45, R44, 0x1, R45 ;  /* 0x000000012c2d7824 */ /* 0x000fca00078e022d */
[----:B------:R-:W0:Y:S02]  /*3480*/  SHFL.DOWN PT, R16, R45, 0x4, R15 ;  /* 0x088000002d107989 */ /* 0x000e2400000e000f */
[----:B0-----:R-:W-:Y:S02]  /*3490*/  SEL R16, R16, RZ, !P0 ;  /* 0x000000ff10107207 */ /* 0x001fe40004000000 */
[----:B------:R-:W-:-:S03]  /*34a0*/  ISETP.GT.AND P0, PT, R10, R15, PT ;  /* 0x0000000f0a00720c */ /* 0x000fc60003f04270 */
[----:B------:R-:W-:-:S05]  /*34b0*/  IMAD.IADD R9, R45, 0x1, R16 ;  /* 0x000000012d097824 */ /* 0x000fca00078e0210 */
[----:B------:R-:W0:Y:S02]  /*34c0*/  SHFL.DOWN PT, R16, R9, 0x8, R15 ;  /* 0x0900000009107989 */ /* 0x000e2400000e000f */
[----:B0-----:R-:W-:Y:S02]  /*34d0*/  SEL R16, R16, RZ, !P0 ;  /* 0x000000ff10107207 */ /* 0x001fe40004000000 */
[----:B------:R-:W-:Y:S01]  /*34e0*/  ISETP.NE.AND P0, PT, R8, 0x65, PT ;  /* 0x000000650800780c */ /* 0x000fe20003f05270 */
[----:B------:R-:W-:Y:S02]  /*34f0*/  VIADD R8, R38, 0x10 ;  /* 0x0000001026087836 */ /* 0x000fe40000000000 */
[----:B------:R-:W-:-:S03]  /*3500*/  IMAD.IADD R44, R9, 0x1, R16 ;  /* 0x00000001092c7824 */ /* 0x000fc600078e0210 */
[----:B------:R-:W-:Y:S02]  /*3510*/  ISETP.GT.AND P2, PT, R8, R15, PT ;  /* 0x0000000f0800720c */ /* 0x000fe40003f44270 */
[----:B------:R-:W0:Y:S05]  /*3520*/  SHFL.DOWN PT, R16, R44, 0x10, R15 ;  /* 0x0a0000002c107989 */ /* 0x000e2a00000e000f */
[----:B------:R-:W-:Y:S02]  /*3530*/  VOTE.ALL P0, P0 ;  /* 0x0000000000ff7806 */ /* 0x000fe40000000000 */
[----:B0-----:R-:W-:-:S04]  /*3540*/  SEL R13, R16, RZ, !P2 ;  /* 0x000000ff100d7207 */ /* 0x001fc80005000000 */
[----:B------:R-:W-:-:S07]  /*3550*/  IADD3 R12, PT, PT, R44, R13, R12 ;  /* 0x0000000d2c0c7210 */ /* 0x000fce0007ffe00c */
.L_x_91:
[----:B------:R-:W-:Y:S05]  /*3560*/  @P0 BRA `(.L_x_31) ;  /* 0xfffffffc00280947 */ /* 0x000fea000383ffff */
.L_x_25:
[----:B------:R-:W-:Y:S01]  /*3570*/  ISETP.NE.AND P0, PT, R38, RZ, PT ;  /* 0x000000ff2600720c */ /* 0x000fe20003f05270 */
[----:B------:R-:W0:Y:S01]  /*3580*/  @!P1 S2R R9, SR_CgaCtaId ;  /* 0x0000000000099919 */ /* 0x000e220000008800 */
[----:B------:R-:W-:Y:S01]  /*3590*/  @!P1 MOV R8, 0x400 ;  /* 0x0000040000089802 */ /* 0x000fe20000000f00 */
[----:B------:R-:W-:Y:S02]  /*35a0*/  @!P1 IMAD.IADD R11, R11, 0x1, R12 ;  /* 0x000000010b0b9824 */ /* 0x000fe400078e020c */
[----:B------:R-:W-:-:S05]  /*35b0*/  @!P1 IMAD.MOV.U32 R10, RZ, RZ, 0x65 ;  /* 0x00000065ff0a9424 */ /* 0x000fca00078e00ff */
[----:B------:R1:W-:Y:S03]  /*35c0*/  @!P1 ST.E.64.STRONG.GPU desc[UR12][R42.64+0x100], R10 ;  /* 0x0001000a2a009985 */ /* 0x0003e6000c10fb0c */
[----:B------:R-:W-:Y:S01]  /*35d0*/  @!P0 MOV R13, 0x400 ;  /* 0x00000400000d8802 */ /* 0x000fe20000000f00 */
[----:B------:R-:W2:Y:S01]  /*35e0*/  @!P0 S2R R14, SR_CgaCtaId ;  /* 0x00000000000e8919 */ /* 0x000ea20000008800 */
[----:B0-----:R-:W-:Y:S01]  /*35f0*/  @!P1 LEA R9, R9, R8, 0x18 ;  /* 0x0000000809099211 */ /* 0x001fe200078ec0ff */
[----:B------:R-:W-:Y:S02]  /*3600*/  IMAD.MOV.U32 R8, RZ, RZ, R17 ;  /* 0x000000ffff087224 */ /* 0x000fe400078e0011 */
[----:B------:R-:W-:Y:S02]  /*3610*/  @!P0 IMAD.MOV.U32 R8, RZ, RZ, R12 ;  /* 0x000000ffff088224 */ /* 0x000fe400078e000c */
[----:B------:R1:W-:Y:S04]  /*3620*/  @!P1 STS [R9+0x8], R11 ;  /* 0x0000080b09009388 */ /* 0x0003e80000000800 */
[----:B------:R1:W-:Y:S01]  /*3630*/  @!P1 STS [R9+0x4], R12 ;  /* 0x0000040c09009388 */ /* 0x0003e20000000800 */
[----:B--2---:R-:W-:-:S05]  /*3640*/  @!P0 LEA R13, R14, R13, 0x18 ;  /* 0x0000000d0e0d8211 */ /* 0x004fca00078ec0ff */
[----:B------:R1:W-:Y:S02]  /*3650*/  @!P0 STS [R13+0x54], R12 ;  /* 0x0000540c0d008388 */ /* 0x0003e40000000800 */
.L_x_19:
        /* <DEDUP_REMOVED lines=9> */
.L_x_18:
[----:B------:R-:W-:Y:S01]  /*36f0*/  IMAD.IADD R32, R32, 0x1, R39 ;  /* 0x0000000120207824 */ /* 0x000fe200078e0227 */
[----:B------:R-:W0:Y:S01]  /*3700*/  S2R R8, SR_LANEID ;  /* 0x0000000000087919 */ /* 0x000e220000000000 */
[----:B------:R-:W-:Y:S02]  /*3710*/  BAR.SYNC.DEFER_BLOCKING 0x0 ;  /* 0x0000000000007b1d */ /* 0x000fe40000010000 */
[----:B------:R-:W-:Y:S01]  /*3720*/  IMAD.IADD R33, R33, 0x1, R32 ;  /* 0x0000000121217824 */ /* 0x000fe200078e0220 */
[----:B------:R-:W-:Y:S01]  /*3730*/  ISETP.NE.AND P0, PT, R31, RZ, PT ;  /* 0x000000ff1f00720c */ /* 0x000fe20003f05270 */
[----:B------:R-:W-:Y:S02]  /*3740*/  IMAD.U32 R12, RZ, RZ, UR7 ;  /* 0x00000007ff0c7e24 */ /* 0x000fe4000f8e00ff */
[----:B------:R-:W-:Y:S01]  /*3750*/  IMAD.IADD R28, R28, 0x1, R33 ;  /* 0x000000011c1c7824 */ /* 0x000fe200078e0221 */
[----:B------:R-:W1:Y:S03]  /*3760*/  LDCU.64 UR8, c[0x0][0x388] ;  /* 0x00007100ff0877ac */ /* 0x000e660008000a00 */
[----:B------:R-:W-:-:S04]  /*3770*/  IMAD.IADD R27, R27, 0x1, R28 ;  /* 0x000000011b1b7824 */ /* 0x000fc800078e021c */
[----:B------:R-:W-:-:S04]  /*3780*/  IMAD.IADD R26, R26, 0x1, R27 ;  /* 0x000000011a1a7824 */ /* 0x000fc800078e021b */
[----:B------:R-:W-:-:S04]  /*3790*/  IMAD.IADD R25, R25, 0x1, R26 ;  /* 0x0000000119197824 */ /* 0x000fc800078e021a */
[----:B------:R-:W-:-:S04]  /*37a0*/  IMAD.IADD R24, R24, 0x1, R25 ;  /* 0x0000000118187824 */ /* 0x000fc800078e0219 */
[----:B------:R-:W-:Y:S02]  /*37b0*/  IMAD.IADD R23, R23, 0x1, R24 ;  /* 0x0000000117177824 */ /* 0x000fe400078e0218 */
[----:B0-----:R-:W-:Y:S02]  /*37c0*/  IMAD R8, R8, 0x48, R29 ;  /* 0x0000004808087824 */ /* 0x001fe400078e021d */
[----:B------:R-:W-:-:S03]  /*37d0*/  IMAD.IADD R22, R22, 0x1, R23 ;  /* 0x0000000116167824 */ /* 0x000fc600078e0217 */
[----:B------:R-:W-:Y:S01]  /*37e0*/  STS [R8], R39 ;  /* 0x0000002708007388 */ /* 0x000fe20000000800 */
[----:B------:R-:W-:-:S03]  /*37f0*/  IMAD.IADD R21, R21, 0x1, R22 ;  /* 0x0000000115157824 */ /* 0x000fc600078e0216 */
[----:B------:R-:W-:Y:S01]  /*3800*/  STS [R8+0x4], R32 ;  /* 0x0000042008007388 */ /* 0x000fe20000000800 */
        /* <DEDUP_REMOVED lines=15> */
[----:B------:R-:W-:Y:S04]  /*3900*/  STS [R8+0x24], R22 ;  /* 0x0000241608007388 */ /* 0x000fe80000000800 */
        /* <DEDUP_REMOVED lines=8> */
[----:B------:R0:W-:Y:S01]  /*3990*/  STS [R8+0x48], R0 ;  /* 0x0000480008007388 */ /* 0x0001e20000000800 */
[----:B------:R-:W-:-:S03]  /*39a0*/  NOP ;  /* 0x0000000000007918 */ /* 0x000fc60000000000 */
[----:B------:R-:W-:Y:S04]  /*39b0*/  LDS R39, [R29] ;  /* 0x000000001d277984 */ /* 0x000fe80000000800 */
[----:B------:R-:W-:Y:S04]  /*39c0*/  LDS R41, [R29+0x80] ;  /* 0x000080001d297984 */ /* 0x000fe80000000800 */
        /* <DEDUP_REMOVED lines=17> */
[----:B------:R2:W-:Y:S01]  /*3ae0*/  @!P0 STS [UR4+0x7b80], R12 ;  /* 0x007b800cff008988 */ /* 0x0005e20008000804 */
[----:B------:R-:W-:Y:S01]  /*3af0*/  BAR.SYNC.DEFER_BLOCKING 0x0 ;  /* 0x0000000000007b1d */ /* 0x000fe20000010000 */
[----:B0-----:R-:W-:-:S05]  /*3b00*/  IADD3 R0, P0, PT, R30, UR10, RZ ;  /* 0x0000000a1e007c10 */ /* 0x001fca000ff1e0ff */
[----:B------:R-:W0:Y:S01]  /*3b10*/  S2R R2, SR_TID.X ;  /* 0x0000000000027919 */ /* 0x000e220000002100 */
[----:B------:R-:W3:Y:S01]  /*3b20*/  LDS R31, [UR4+0x7b80] ;  /* 0x007b8004ff1f7984 */ /* 0x000ee20008000800 */
[C---:B0-----:R-:W-:Y:S02]  /*3b30*/  LOP3.LUT R3, R2.reuse, 0x3e0, RZ, 0xc0, !PT ;  /* 0x000003e002037812 */ /* 0x041fe400078ec0ff */
[----:B------:R-:W-:-:S05]  /*3b40*/  LOP3.LUT R2, R2, 0x1f, RZ, 0xc0, !PT ;  /* 0x0000001f02027812 */ /* 0x000fca00078ec0ff */
[----:B------:R-:W-:Y:S02]  /*3b50*/  IMAD R8, R3, 0x13, R2 ;  /* 0x0000001303087824 */ /* 0x000fe400078e0202 */
[----:B------:R-:W-:Y:S01]  /*3b60*/  IMAD.X R3, RZ, RZ, UR11, P0 ;  /* 0x0000000bff037e24 */ /* 0x000fe200080e06ff */
[----:B-1----:R-:W-:Y:S01]  /*3b70*/  LEA R2, P0, R0, UR8, 0x2 ;  /* 0x0000000800027c11 */ /* 0x002fe2000f8010ff */
[C---:B------:R-:W-:Y:S02]  /*3b80*/  VIADD R10, R8.reuse, 0x20 ;  /* 0x00000020080a7836 */ /* 0x040fe40000000000 */
[----:B--2---:R-:W-:Y:S01]  /*3b90*/  VIADD R12, R8, 0xa0 ;  /* 0x000000a0080c7836 */ /* 0x004fe20000000000 */
[----:B------:R-:W-:Y:S01]  /*3ba0*/  LEA.HI.X R3, R0, UR9, R3, 0x2, P0 ;  /* 0x0000000900037c11 */ /* 0x000fe200080f1403 */
[----:B------:R-:W-:Y:S01]  /*3bb0*/  VIADD R0, R8, 0x40 ;  /* 0x0000004008007836 */ /* 0x000fe20000000000 */
[-C--:B---3--:R-:W-:Y:S02]  /*3bc0*/  ISETP.GE.AND P1, PT, R30, R31.reuse, PT ;  /* 0x0000001f1e00720c */ /* 0x088fe40003f26270 */
[-C--:B------:R-:W-:Y:S01]  /*3bd0*/  ISETP.GE.AND P2, PT, R10, R31.reuse, PT ;  /* 0x0000001f0a00720c */ /* 0x080fe20003f46270 */
[----:B------:R-:W-:Y:S01]  /*3be0*/  VIADD R10, R8, 0x60 ;  /* 0x00000060080a7836 */ /* 0x000fe20000000000 */
[-C--:B------:R-:W-:Y:S01]  /*3bf0*/  ISETP.GE.AND P3, PT, R0, R31.reuse, PT ;  /* 0x0000001f0000720c */ /* 0x080fe20003f66270 */
[----:B------:R-:W-:Y:S01]  /*3c00*/  VIADD R0, R8, 0x80 ;  /* 0x0000008008007836 */ /* 0x000fe20000000000 */
[----:B------:R-:W-:-:S02]  /*3c10*/  ISETP.GE.AND P6, PT, R12, R31, PT ;  /* 0x0000001f0c00720c */ /* 0x000fc40003fc6270 */
[-C--:B------:R-:W-:Y:S01]  /*3c20*/  ISETP.GE.AND P4, PT, R10, R31.reuse, PT ;  /* 0x0000001f0a00720c */ /* 0x080fe20003f86270 */
[----:B------:R-:W-:Y:S01]  /*3c30*/  VIADD R10, R8, 0xc0 ;  /* 0x000000c0080a7836 */ /* 0x000fe20000000000 */
[-C--:B------:R-:W-:Y:S01]  /*3c40*/  ISETP.GE.AND P5, PT, R0, R31.reuse, PT ;  /* 0x0000001f0000720c */ /* 0x080fe20003fa6270 */
[----:B------:R-:W-:Y:S02]  /*3c50*/  VIADD R0, R8, 0xe0 ;  /* 0x000000e008007836 */ /* 0x000fe40000000000 */
[----:B------:R0:W-:Y:S01]  /*3c60*/  @!P1 STG.E desc[UR12][R2.64], R39 ;  /* 0x0000002702009986 */ /* 0x0001e2000c10190c */
[-C--:B------:R-:W-:Y:S01]  /*3c70*/  ISETP.GE.AND P0, PT, R10, R31.reuse, PT ;  /* 0x0000001f0a00720c */ /* 0x080fe20003f06270 */
[----:B------:R-:W-:Y:S01]  /*3c80*/  VIADD R10, R8, 0x160 ;  /* 0x00000160080a7836 */ /* 0x000fe20000000000 */
[-C--:B------:R-:W-:Y:S01]  /*3c90*/  ISETP.GE.AND P1, PT, R0, R31.reuse, PT ;  /* 0x0000001f0000720c */ /* 0x080fe20003f26270 */
[----:B------:R-:W-:Y:S01]  /*3ca0*/  VIADD R0, R8, 0x140 ;  /* 0x0000014008007836 */ /* 0x000fe20000000000 */
[----:B------:R0:W-:Y:S01]  /*3cb0*/  @!P2 STG.E desc[UR12][R2.64+0x80], R41 ;  /* 0x000080290200a986 */ /* 0x0001e2000c10190c */
[----:B------:R-:W-:-:S03]  /*3cc0*/  ISETP.GE.AND P2, PT, R37, R31, PT ;  /* 0x0000001f2500720c */ /* 0x000fc60003f46270 */
[----:B------:R0:W-:Y:S01]  /*3cd0*/  @!P3 STG.E desc[UR12][R2.64+0x100], R43 ;  /* 0x0001002b0200b986 */ /* 0x0001e2000c10190c */
[----:B------:R-:W-:-:S03]  /*3ce0*/  ISETP.GE.AND P3, PT, R36, R31, PT ;  /* 0x0000001f2400720c */ /* 0x000fc60003f66270 */
[----:B------:R0:W-:Y:S01]  /*3cf0*/  @!P4 STG.E desc[UR12][R2.64+0x180], R45 ;  /* 0x0001802d0200c986 */ /* 0x0001e2000c10190c */
[-C--:B------:R-:W-:Y:S01]  /*3d00*/  ISETP.GE.AND P4, PT, R0, R31.reuse, PT ;  /* 0x0000001f0000720c */ /* 0x080fe20003f86270 */
[----:B------:R-:W-:Y:S02]  /*3d10*/  VIADD R0, R8, 0x180 ;  /* 0x0000018008007836 */ /* 0x000fe40000000000 */
[----:B------:R0:W-:Y:S01]  /*3d20*/  @!P5 STG.E desc[UR12][R2.64+0x200], R4 ;  /* 0x000200040200d986 */ /* 0x0001e2000c10190c */
[-C--:B------:R-:W-:Y:S01]  /*3d30*/  ISETP.GE.AND P5, PT, R10, R31.reuse, PT ;  /* 0x0000001f0a00720c */ /* 0x080fe20003fa6270 */
[----:B------:R-:W-:Y:S02]  /*3d40*/  VIADD R10, R8, 0x1a0 ;  /* 0x000001a0080a7836 */ /* 0x000fe40000000000 */
[----:B------:R0:W-:Y:S01]  /*3d50*/  @!P6 STG.E desc[UR12][R2.64+0x280], R6 ;  /* 0x000280060200e986 */ /* 0x0001e2000c10190c */
[----:B------:R-:W-:Y:S01]  /*3d60*/  ISETP.GE.AND P6, PT, R0, R31, PT ;  /* 0x0000001f0000720c */ /* 0x000fe20003fc6270 */
[----:B------:R-:W-:-:S02]  /*3d70*/  VIADD R0, R8, 0x1c0 ;  /* 0x000001c008007836 */ /* 0x000fc40000000000 */
[----:B------:R0:W-:Y:S01]  /*3d80*/  @!P0 STG.E desc[UR12][R2.64+0x300], R33 ;  /* 0x0003002102008986 */ /* 0x0001e2000c10190c */
[-C--:B------:R-:W-:Y:S01]  /*3d90*/  ISETP.GE.AND P0, PT, R10, R31.reuse, PT ;  /* 0x0000001f0a00720c */ /* 0x080fe20003f06270 */
[C---:B------:R-:W-:Y:S02]  /*3da0*/  VIADD R10, R8.reuse, 0x1e0 ;  /* 0x000001e0080a7836 */ /* 0x040fe40000000000 */
[----:B------:R-:W-:Y:S01]  /*3db0*/  VIADD R8, R8, 0x200 ;  /* 0x0000020008087836 */ /* 0x000fe20000000000 */
[----:B------:R0:W-:Y:S01]  /*3dc0*/  @!P1 STG.E desc[UR12][R2.64+0x380], R25 ;  /* 0x0003801902009986 */ /* 0x0001e2000c10190c */
[----:B------:R-:W-:-:S03]  /*3dd0*/  ISETP.GE.AND P1, PT, R0, R31, PT ;  /* 0x0000001f0000720c */ /* 0x000fc60003f26270 */
        /* <DEDUP_REMOVED lines=8> */
[----:B------:R0:W-:Y:S04]  /*3e60*/  @!P6 STG.E desc[UR12][R2.64+0x600], R15 ;  /* 0x0006000f0200e986 */ /* 0x0001e8000c10190c */
[----:B------:R0:W-:Y:S04]  /*3e70*/  @!P0 STG.E desc[UR12][R2.64+0x680], R13 ;  /* 0x0006800d02008986 */ /* 0x0001e8000c10190c */
[----:B------:R0:W-:Y:S04]  /*3e80*/  @!P1 STG.E desc[UR12][R2.64+0x700], R11 ;  /* 0x0007000b02009986 */ /* 0x0001e8000c10190c */
[----:B------:R0:W-:Y:S04]  /*3e90*/  @!P2 STG.E desc[UR12][R2.64+0x780], R9 ;  /* 0x000780090200a986 */ /* 0x0001e8000c10190c */
[----:B------:R0:W-:Y:S04]  /*3ea0*/  @!P3 STG.E desc[UR12][R2.64+0x800], R7 ;  /* 0x000800070200b986 */ /* 0x0001e8000c10190c */
[----:B------:R0:W-:Y:S01]  /*3eb0*/  @!P4 STG.E desc[UR12][R2.64+0x880], R5 ;  /* 0x000880050200c986 */ /* 0x0001e2000c10190c */
[----:B------:R-:W-:Y:S05]  /*3ec0*/  @P5 EXIT ;  /* 0x000000000000594d */ /* 0x000fea0003800000 */
[----:B------:R-:W-:Y:S01]  /*3ed0*/  STG.E desc[UR12][R2.64+0x900], R27 ;  /* 0x0009001b02007986 */ /* 0x000fe2000c10190c */
[----:B------:R-:W-:Y:S05]  /*3ee0*/  EXIT ;  /* 0x000000000000794d */ /* 0x000fea0003800000 */
.L_x_5:
[----:B------:R-:W-:Y:S01]  /*3ef0*/  BSSY B1, `(.L_x_32) ;  /* 0x0000006000017945 */ /* 0x000fe20003800000 */
[----:B------:R-:W-:Y:S01]  /*3f00*/  PLOP3.LUT P0, PT, P0, PT, PT, 0x8, 0x80 ;  /* 0x000000000080781c */ /* 0x000fe2000070e170 */
[----:B------:R-:W-:-:S12]  /*3f10*/  IMAD.MOV.U32 R10, RZ, RZ, -0x1 ;  /* 0xffffffffff0a7424 */ /* 0x000fd800078e00ff */
[----:B------:R-:W-:Y:S05]  /*3f20*/  WARPSYNC.COLLECTIVE R10, `(.L_x_33) ;  /* 0x000000000a087348 */ /* 0x000fea0003c00000 */
[----:B------:R-:W-:Y:S01]  /*3f30*/  VOTE.ANY P0, P0 ;  /* 0x0000000000ff7806 */ /* 0x000fe20000000100 */
[----:B------:R-:W-:-:S12]  /*3f40*/  ENDCOLLECTIVE ;  /* 0x000000000000791b */ /* 0x000fd80003800000 */
.L_x_33:
[----:B------:R-:W-:Y:S05]  /*3f50*/  BSYNC B1 ;  /* 0x0000000000017941 */ /* 0x000fea0003800000 */
.L_x_32:
[----:B------:R-:W-:Y:S05]  /*3f60*/  BRA `(.L_x_34) ;  /* 0xffffffd000287947 */ /* 0x000fea000383ffff */
.L_x_7:
[----:B------:R-:W-:Y:S01]  /*3f70*/  BSSY B1, `(.L_x_35) ;  /* 0x0000006000017945 */ /* 0x000fe20003800000 */
[----:B------:R-:W-:Y:S01]  /*3f80*/  PLOP3.LUT P0, PT, P0, PT, PT, 0x8, 0x80 ;  /* 0x000000000080781c */ /* 0x000fe2000070e170 */
[----:B------:R-:W-:-:S12]  /*3f90*/  IMAD.MOV.U32 R10, RZ, RZ, -0x1 ;  /* 0xffffffffff0a7424 */ /* 0x000fd800078e00ff */
[----:B------:R-:W-:Y:S05]  /*3fa0*/  WARPSYNC.COLLECTIVE R10, `(.L_x_36) ;  /* 0x000000000a087348 */ /* 0x000fea0003c00000 */
[----:B------:R-:W-:Y:S01]  /*3fb0*/  VOTE.ANY P0, P0 ;  /* 0x0000000000ff7806 */ /* 0x000fe20000000100 */
[----:B------:R-:W-:-:S12]  /*3fc0*/  ENDCOLLECTIVE ;  /* 0x000000000000791b */ /* 0x000fd80003800000 */
.L_x_36:
[----:B------:R-:W-:Y:S05]  /*3fd0*/  BSYNC B1 ;  /* 0x0000000000017941 */ /* 0x000fea0003800000 */
.L_x_35:
[----:B------:R-:W-:Y:S05]  /*3fe0*/  BRA `(.L_x_37) ;  /* 0xffffffd0002c7947 */ /* 0x000fea000383ffff */
.L_x_9:
[----:B------:R-:W0:Y:S01]  /*3ff0*/  S2R R8, SR_GEMASK ;  /* 0x0000000000087919 */ /* 0x000e220000003c00 */
[----:B------:R-:W-:Y:S01]  /*4000*/  BSSY B1, `(.L_x_38) ;  /* 0x0000006000017945 */ /* 0x000fe20003800000 */
[----:B------:R-:W-:Y:S01]  /*4010*/  PLOP3.LUT P2, PT, P0, PT, PT, 0x8, 0x80 ;  /* 0x000000000080781c */ /* 0x000fe2000074e170 */
[----:B------:R-:W-:-:S12]  /*4020*/  IMAD.MOV.U32 R10, RZ, RZ, -0x1 ;  /* 0xffffffffff0a7424 */ /* 0x000fd800078e00ff */
[----:B0-----:R-:W-:Y:S05]  /*4030*/  WARPSYNC.COLLECTIVE R10, `(.L_x_39) ;  /* 0x000000000a087348 */ /* 0x001fea0003c00000 */
[----:B------:R-:W-:Y:S01]  /*4040*/  VOTE.ANY R10, PT, P2 ;  /* 0x00000000000a7806 */ /* 0x000fe200010e0100 */
[----:B0-----:R-:W-:Y:S06]  /*4050*/  ENDCOLLECTIVE ;  /* 0x000000000000791b */ /* 0x001fec0003800000 */
.L_x_39:
[----:B------:R-:W-:Y:S05]  /*4060*/  BSYNC B1 ;  /* 0x0000000000017941 */ /* 0x000fea0003800000 */
.L_x_38:
[----:B------:R-:W-:Y:S01]  /*4070*/  LOP3.LUT R10, R10, 0x80000000, R8, 0xec, !PT ;  /* 0x800000000a0a7812 */ /* 0x000fe200078eec08 */
[----:B------:R-:W-:Y:S01]  /*4080*/  IMAD.MOV.U32 R14, RZ, RZ, 0x1 ;  /* 0x00000001ff0e7424 */ /* 0x000fe200078e00ff */
[----:B------:R-:W-:Y:S01]  /*4090*/  ISETP.NE.AND P0, PT, R12, 0x65, PT ;  /* 0x000000650c00780c */ /* 0x000fe20003f05270 */
[C---:B------:R-:W-:Y:S02]  /*40a0*/  VIADD R38, R37.reuse, 0x2 ;  /* 0x0000000225267836 */ /* 0x040fe40000000000 */
[C---:B------:R-:W-:Y:S02]  /*40b0*/  VIADD R11, R10.reuse, 0xffffffff ;  /* 0xffffffff0a0b7836 */ /* 0x040fe40000000000 */
[C---:B------:R-:W-:Y:S02]  /*40c0*/  VIADD R19, R37.reuse, 0x4 ;  /* 0x0000000425137836 */ /* 0x040fe40000000000 */
[----:B------:R-:W-:Y:S01]  /*40d0*/  VIADD R39, R37, 0x10 ;  /* 0x0000001025277836 */ /* 0x000fe20000000000 */
[----:B------:R-:W-:Y:S01]  /*40e0*/  LOP3.LUT R11, R10, R11, RZ, 0xc, !PT ;  /* 0x0000000b0a0b7212 */ /* 0x000fe200078e0cff */
[----:B------:R-:W-:-:S03]  /*40f0*/  IMAD.MOV.U32 R10, RZ, RZ, -0x1 ;  /* 0xffffffffff0a7424 */ /* 0x000fc600078e00ff */
[----:B------:R0:W1:Y:S04]  /*4100*/  POPC R15, R11 ;  /* 0x0000000b000f7309 */ /* 0x0000680000000000 */
[----:B01----:R-:W-:Y:S05]  /*4110*/  WARPSYNC.COLLECTIVE R10, `(.L_x_40) ;  /* 0x000000000a087348 */ /* 0x003fea0003c00000 */
[----:B-1----:R1:W2:Y:S02]  /*4120*/  SHFL.DOWN P2, R16, R13, R14, R15 ;  /* 0x0800000e0d107389 */ /* 0x0022a4000004000f */
[----:B012---:R-:W-:Y:S05]  /*4130*/  ENDCOLLECTIVE ;  /* 0x000000000000791b */ /* 0x007fea0003800000 */
.L_x_40:
[----:B------:R-:W-:Y:S01]  /*4140*/  IMAD.MOV.U32 R14, RZ, RZ, 0x2 ;  /* 0x00000002ff0e7424 */ /* 0x000fe200078e00ff */
[----:B------:R-:W-:-:S04]  /*4150*/  ISETP.GE.AND P2, PT, R37, R15, PT ;  /* 0x0000000f2500720c */ /* 0x000fc80003f46270 */
[----:B------:R-:W-:-:S05]  /*4160*/  SEL R16, R16, RZ, !P2 ;  /* 0x000000ff10107207 */ /* 0x000fca0005000000 */
[----:B------:R-:W-:-:S04]  /*4170*/  IMAD.IADD R36, R16, 0x1, R13 ;  /* 0x0000000110247824 */ /* 0x000fc800078e020d */
[----:B------:R-:W-:-:S07]  /*4180*/  IMAD.MOV.U32 R13, RZ, RZ, R36 ;  /* 0x000000ffff0d7224 */ /* 0x000fce00078e0024 */
[----:B------:R-:W-:Y:S05]  /*4190*/  WARPSYNC.COLLECTIVE R10, `(.L_x_41) ;  /* 0x000000000a087348 */ /* 0x000fea0003c00000 */
[----:B------:R0:W1:Y:S02]  /*41a0*/  SHFL.DOWN P2, R16, R13, R14, R15 ;  /* 0x0800000e0d107389 */ /* 0x000064000004000f */
[----:B01----:R-:W-:Y:S05]  /*41b0*/  ENDCOLLECTIVE ;  /* 0x000000000000791b */ /* 0x003fea0003800000 */
.L_x_41:
[----:B------:R-:W-:Y:S01]  /*41c0*/  IMAD.MOV.U32 R14, RZ, RZ, 0x4 ;  /* 0x00000004ff0e7424 */ /* 0x000fe200078e00ff */
[----:B------:R-:W-:-:S04]  /*41d0*/  ISETP.GT.AND P2, PT, R38, R15, PT ;  /* 0x0000000f2600720c */ /* 0x000fc80003f44270 */
[----:B------:R-:W-:-:S05]  /*41e0*/  SEL R11, R16, RZ, !P2 ;  /* 0x000000ff100b7207 */ /* 0x000fca0005000000 */
[----:B------:R-:W-:Y:S02]  /*41f0*/  IMAD.IADD R40, R36, 0x1, R11 ;  /* 0x0000000124287824 */ /* 0x000fe400078e020b */
[----:B------:R-:W-:Y:S02]  /*4200*/  VIADD R36, R37, 0x8 ;  /* 0x0000000825247836 */ /* 0x000fe40000000000 */
[----:B------:R-:W-:-:S07]  /*4210*/  IMAD.MOV.U32 R13, RZ, RZ, R40 ;  /* 0x000000ffff0d7224 */ /* 0x000fce00078e0028 */
[----:B------:R-:W-:Y:S05]  /*4220*/  WARPSYNC.COLLECTIVE R10, `(.L_x_42) ;  /* 0x000000000a087348 */ /* 0x000fea0003c00000 */
[----:B------:R0:W1:Y:S02]  /*4230*/  SHFL.DOWN P2, R16, R13, R14, R15 ;  /* 0x0800000e0d107389 */ /* 0x000064000004000f */
[----:B01----:R-:W-:Y:S05]  /*4240*/  ENDCOLLECTIVE ;  /* 0x000000000000791b */ /* 0x003fea0003800000 */
.L_x_42:
[----:B------:R-:W-:Y:S01]  /*4250*/  IMAD.MOV.U32 R14, RZ, RZ, 0x8 ;  /* 0x00000008ff0e7424 */ /* 0x000fe200078e00ff */
[----:B------:R-:W-:-:S04]  /*4260*/  ISETP.GT.AND P2, PT, R19, R15, PT ;  /* 0x0000000f1300720c */ /* 0x000fc80003f44270 */
[----:B------:R-:W-:-:S05]  /*4270*/  SEL R11, R16, RZ, !P2 ;  /* 0x000000ff100b7207 */ /* 0x000fca0005000000 */
[----:B------:R-:W-:-:S04]  /*4280*/  IMAD.IADD R42, R40, 0x1, R11 ;  /* 0x00000001282a7824 */ /* 0x000fc800078e020b */
[----:B------:R-:W-:-:S07]  /*4290*/  IMAD.MOV.U32 R13, RZ, RZ, R42 ;  /* 0x000000ffff0d7224 */ /* 0x000fce00078e002a */
[----:B------:R-:W-:Y:S05]  /*42a0*/  WARPSYNC.COLLECTIVE R10, `(.L_x_43) ;  /* 0x000000000a087348 */ /* 0x000fea0003c00000 */
[----:B------:R0:W1:Y:S02]  /*42b0*/  SHFL.DOWN P2, R16, R13, R14, R15 ;  /* 0x0800000e0d107389 */ /* 0x000064000004000f */
[----:B01----:R-:W-:Y:S05]  /*42c0*/  ENDCOLLECTIVE ;  /* 0x000000000000791b */ /* 0x003fea0003800000 */
.L_x_43:
        /* <DEDUP_REMOVED lines=8> */
.L_x_44:
[----:B------:R-:W-:Y:S05]  /*4350*/  WARPSYNC.COLLECTIVE R10, `(.L_x_45) ;  /* 0x000000000a087348 */ /* 0x000fea0003c00000 */
[----:B------:R-:W-:Y:S01]  /*4360*/  VOTE.ALL P0, P0 ;  /* 0x0000000000ff7806 */ /* 0x000fe20000000000 */
[----:B------:R-:W-:-:S12]  /*4370*/  ENDCOLLECTIVE ;  /* 0x000000000000791b */ /* 0x000fd80003800000 */
.L_x_45:
[----:B------:R-:W0:Y:S01]  /*4380*/  LDC.64 R12, c[0x0][0x390] ;  /* 0x0000e400ff0c7b82 */ /* 0x000e220000000a00 */
[----:B------:R-:W-:-:S04]  /*4390*/  ISETP.GT.AND P2, PT, R39, R15, PT ;  /* 0x0000000f2700720c */ /* 0x000fc80003f44270 */
[----:B------:R-:W-:-:S05]  /*43a0*/  SEL R16, R16, RZ, !P2 ;  /* 0x000000ff10107207 */ /* 0x000fca0005000000 */
[----:B------:R-:W-:Y:S01]  /*43b0*/  IMAD.IADD R40, R41, 0x1, R16 ;  /* 0x0000000129287824 */ /* 0x000fe200078e0210 */
[----:B0-----:R-:W-:-:S05]  /*43c0*/  IADD3 R42, P2, PT, R12, 0x100, RZ ;  /* 0x000001000c2a7810 */ /* 0x001fca0007f5e0ff */
[----:B------:R-:W-:Y:S01]  /*43d0*/  IMAD.X R43, RZ, RZ, R13, P2 ;  /* 0x000000ffff2b7224 */ /* 0x000fe200010e060d */
[----:B------:R-:W-:Y:S07]  /*43e0*/  BRA `(.L_x_46) ;  /* 0xffffffcc00c87947 */ /* 0x000fee000383ffff */
.L_x_11:
[----:B------:R-:W-:Y:S01]  /*43f0*/  BSSY B1, `(.L_x_47) ;  /* 0x0000006000017945 */ /* 0x000fe20003800000 */
[----:B------:R-:W-:Y:S01]  /*4400*/  PLOP3.LUT P0, PT, P0, PT, PT, 0x8, 0x80 ;  /* 0x000000000080781c */ /* 0x000fe2000070e170 */
[----:B------:R-:W-:-:S12]  /*4410*/  IMAD.MOV.U32 R10, RZ, RZ, -0x1 ;  /* 0xffffffffff0a7424 */ /* 0x000fd800078e00ff */
[----:B------:R-:W-:Y:S05]  /*4420*/  WARPSYNC.COLLECTIVE R10, `(.L_x_48) ;  /* 0x000000000a087348 */ /* 0x000fea0003c00000 */
[----:B------:R-:W-:Y:S01]  /*4430*/  VOTE.ANY P0, P0 ;  /* 0x0000000000ff7806 */ /* 0x000fe20000000100 */
[----:B------:R-:W-:-:S12]  /*4440*/  ENDCOLLECTIVE ;  /* 0x000000000000791b */ /* 0x000fd80003800000 */
.L_x_48:
[----:B------:R-:W-:Y:S05]  /*4450*/  BSYNC B1 ;  /* 0x0000000000017941 */ /* 0x000fea0003800000 */
.L_x_47:
[----:B------:R-:W-:Y:S05]  /*4460*/  BRA `(.L_x_49) ;  /* 0xffffffcc00d07947 */ /* 0x000fea000383ffff */
.L_x_13:
[----:B------:R-:W-:Y:S01]  /*4470*/  BSSY B1, `(.L_x_50) ;  /* 0x0000006000017945 */ /* 0x000fe20003800000 */
[----:B------:R-:W-:Y:S01]  /*4480*/  PLOP3.LUT P0, PT, P0, PT, PT, 0x8, 0x80 ;  /* 0x000000000080781c */ /* 0x000fe2000070e170 */
[----:B------:R-:W-:-:S12]  /*4490*/  IMAD.MOV.U32 R10, RZ, RZ, -0x1 ;  /* 0xffffffffff0a7424 */ /* 0x000fd800078e00ff */
[----:B------:R-:W-:Y:S05]  /*44a0*/  WARPSYNC.COLLECTIVE R10, `(.L_x_51) ;  /* 0x000000000a087348 */ /* 0x000fea0003c00000 */
[----:B------:R-:W-:Y:S01]  /*44b0*/  VOTE.ANY P0, P0 ;  /* 0x0000000000ff7806 */ /* 0x000fe20000000100 */
[----:B------:R-:W-:-:S12]  /*44c0*/  ENDCOLLECTIVE ;  /* 0x000000000000791b */ /* 0x000fd80003800000 */
.L_x_51:
[----:B------:R-:W-:Y:S05]  /*44d0*/  BSYNC B1 ;  /* 0x0000000000017941 */ /* 0x000fea0003800000 */
.L_x_50:
[----:B------:R-:W-:Y:S05]  /*44e0*/  BRA `(.L_x_52) ;  /* 0xffffffcc00d47947 */ /* 0x000fea000383ffff */
.L_x_15:
[----:B------:R-:W-:Y:S01]  /*44f0*/  BSSY B1, `(.L_x_53) ;  /* 0x0000006000017945 */ /* 0x000fe20003800000 */
[----:B------:R-:W-:Y:S01]  /*4500*/  PLOP3.LUT P2, PT, P0, PT, PT, 0x8, 0x80 ;  /* 0x000000000080781c */ /* 0x000fe2000074e170 */
[----:B------:R-:W-:-:S12]  /*4510*/  IMAD.MOV.U32 R10, RZ, RZ, -0x1 ;  /* 0xffffffffff0a7424 */ /* 0x000fd800078e00ff */
[----:B------:R-:W-:Y:S05]  /*4520*/  WARPSYNC.COLLECTIVE R10, `(.L_x_54) ;  /* 0x000000000a087348 */ /* 0x000fea0003c00000 */
[----:B------:R-:W-:Y:S01]  /*4530*/  VOTE.ANY R10, PT, P2 ;  /* 0x00000000000a7806 */ /* 0x000fe200010e0100 */
[----:B------:R-:W-:Y:S06]  /*4540*/  ENDCOLLECTIVE ;  /* 0x000000000000791b */ /* 0x000fec0003800000 */
.L_x_54:
[----:B------:R-:W-:Y:S05]  /*4550*/  BSYNC B1 ;  /* 0x0000000000017941 */ /* 0x000fea0003800000 */
.L_x_53:
[----:B------:R-:W-:Y:S01]  /*4560*/  LOP3.LUT R10, R10, 0x80000000, R8, 0xec, !PT ;  /* 0x800000000a0a7812 */ /* 0x000fe200078eec08 */
[----:B------:R-:W-:Y:S02]  /*4570*/  IMAD.MOV.U32 R14, RZ, RZ, 0x1 ;  /* 0x00000001ff0e7424 */ /* 0x000fe400078e00ff */
[----:B------:R-:W-:Y:S02]  /*4580*/  VIADD R18, R18, 0xffffffe0 ;  /* 0xffffffe012127836 */ /* 0x000fe40000000000 */
[----:B------:R-:W-:-:S05]  /*4590*/  VIADD R15, R10, 0xffffffff ;  /* 0xffffffff0a0f7836 */ /* 0x000fca0000000000 */
[----:B------:R-:W-:Y:S01]  /*45a0*/  LOP3.LUT R15, R10, R15, RZ, 0xc, !PT ;  /* 0x0000000f0a0f7212 */ /* 0x000fe200078e0cff */
[----:B------:R-:W-:-:S05]  /*45b0*/  IMAD.MOV.U32 R10, RZ, RZ, -0x1 ;  /* 0xffffffffff0a7424 */ /* 0x000fca00078e00ff */
[----:B------:R-:W0:Y:S02]  /*45c0*/  POPC R15, R15 ;  /* 0x0000000f000f7309 */ /* 0x000e240000000000 */
[----:B0-----:R-:W-:Y:S05]  /*45d0*/  WARPSYNC.COLLECTIVE R10, `(.L_x_55) ;  /* 0x000000000a087348 */ /* 0x001fea0003c00000 */
[----:B0-----:R0:W1:Y:S02]  /*45e0*/  SHFL.DOWN P2, R16, R13, R14, R15 ;  /* 0x0800000e0d107389 */ /* 0x001064000004000f */
[----:B01----:R-:W-:Y:S05]  /*45f0*/  ENDCOLLECTIVE ;  /* 0x000000000000791b */ /* 0x003fea0003800000 */
.L_x_55:
[----:B------:R-:W-:Y:S01]  /*4600*/  ISETP.GE.AND P0, PT, R37, R15, PT ;  /* 0x0000000f2500720c */ /* 0x000fe20003f06270 */
[----:B------:R-:W-:-:S03]  /*4610*/  IMAD.MOV.U32 R14, RZ, RZ, 0x2 ;  /* 0x00000002ff0e7424 */ /* 0x000fc600078e00ff */
[----:B------:R-:W-:Y:S02]  /*4620*/  SEL R16, R16, RZ, !P0 ;  /* 0x000000ff10107207 */ /* 0x000fe40004000000 */
[----:B------:R-:W-:-:S03]  /*4630*/  ISETP.GT.AND P0, PT, R38, R15, PT ;  /* 0x0000000f2600720c */ /* 0x000fc60003f04270 */
[----:B------:R-:W-:-:S04]  /*4640*/  IMAD.IADD R41, R16, 0x1, R13 ;  /* 0x0000000110297824 */ /* 0x000fc800078e020d */
[----:B------:R-:W-:-:S07]  /*4650*/  IMAD.MOV.U32 R13, RZ, RZ, R41 ;  /* 0x000000ffff0d7224 */ /* 0x000fce00078e0029 */
[----:B------:R-:W-:Y:S05]  /*4660*/  WARPSYNC.COLLECTIVE R10, `(.L_x_56) ;  /* 0x000000000a087348 */ /* 0x000fea0003c00000 */
[----:B------:R0:W1:Y:S02]  /*4670*/  SHFL.DOWN P2, R16, R13, R14, R15 ;  /* 0x0800000e0d107389 */ /* 0x000064000004000f */
[----:B01----:R-:W-:Y:S05]  /*4680*/  ENDCOLLECTIVE ;  /* 0x000000000000791b */ /* 0x003fea0003800000 */
.L_x_56:
[----:B------:R-:W-:Y:S01]  /*4690*/  IMAD.MOV.U32 R14, RZ, RZ, 0x4 ;  /* 0x00000004ff0e7424 */ /* 0x000fe200078e00ff */
[----:B------:R-:W-:Y:S02]  /*46a0*/  SEL R16, R16, RZ, !P0 ;  /* 0x000000ff10107207 */ /* 0x000fe40004000000 */
[----:B------:R-:W-:-:S03]  /*46b0*/  ISETP.GT.AND P0, PT, R19, R15, PT ;  /* 0x0000000f1300720c */ /* 0x000fc60003f04270 */
[----:B------:R-:W-:-:S04]  /*46c0*/  IMAD.IADD R41, R41, 0x1, R16 ;  /* 0x0000000129297824 */ /* 0x000fc800078e0210 */
[----:B------:R-:W-:-:S07]  /*46d0*/  IMAD.MOV.U32 R13, RZ, RZ, R41 ;  /* 0x000000ffff0d7224 */ /* 0x000fce00078e0029 */
[----:B------:R-:W-:Y:S05]  /*46e0*/  WARPSYNC.COLLECTIVE R10, `(.L_x_57) ;  /* 0x000000000a087348 */ /* 0x000fea0003c00000 */
[----:B------:R0:W1:Y:S02]  /*46f0*/  SHFL.DOWN P2, R16, R13, R14, R15 ;  /* 0x0800000e0d107389 */ /* 0x000064000004000f */
[----:B01----:R-:W-:Y:S05]  /*4700*/  ENDCOLLECTIVE ;  /* 0x000000000000791b */ /* 0x003fea0003800000 */
.L_x_57:
[----:B------:R-:W-:Y:S01]  /*4710*/  IMAD.MOV.U32 R14, RZ, RZ, 0x8 ;  /* 0x00000008ff0e7424 */ /* 0x000fe200078e00ff */
[----:B------:R-:W-:Y:S02]  /*4720*/  SEL R16, R16, RZ, !P0 ;  /* 0x000000ff10107207 */ /* 0x000fe40004000000 */
[----:B------:R-:W-:-:S03]  /*4730*/  ISETP.GT.AND P0, PT, R36, R15, PT ;  /* 0x0000000f2400720c */ /* 0x000fc60003f04270 */
[----:B------:R-:W-:-:S10]  /*4740*/  IMAD.IADD R13, R41, 0x1, R16 ;  /* 0x00000001290d7824 */ /* 0x000fd400078e0210 */
[----:B------:R-:W-:Y:S05]  /*4750*/  WARPSYNC.COLLECTIVE R10, `(.L_x_58) ;  /* 0x000000000a087348 */ /* 0x000fea0003c00000 */
[----:B------:R0:W1:Y:S02]  /*4760*/  SHFL.DOWN P2, R16, R13, R14, R15 ;  /* 0x0800000e0d107389 */ /* 0x000064000004000f */
[----:B01----:R-:W-:Y:S05]  /*4770*/  ENDCOLLECTIVE ;  /* 0x000000000000791b */ /* 0x003fea0003800000 */
.L_x_58:
        /* <DEDUP_REMOVED lines=8> */
.L_x_59:
[----:B------:R-:W-:Y:S02]  /*4800*/  SEL R16, R16, RZ, !P0 ;  /* 0x000000ff10107207 */ /* 0x000fe40004000000 */
[----:B------:R-:W-:Y:S02]  /*4810*/  ISETP.NE.AND P0, PT, R12, 0x65, PT ;  /* 0x000000650c00780c */ /* 0x000fe40003f05270 */
[----:B------:R-:W-:-:S11]  /*4820*/  IADD3 R40, PT, PT, R41, R16, R40 ;  /* 0x0000001029287210 */ /* 0x000fd60007ffe028 */
[----:B------:R-:W-:Y:S05]  /*4830*/  WARPSYNC.COLLECTIVE R10, `(.L_x_60) ;  /* 0x000000000a087348 */ /* 0x000fea0003c00000 */
[----:B------:R-:W-:Y:S01]  /*4840*/  VOTE.ALL P0, P0 ;  /* 0x0000000000ff7806 */ /* 0x000fe20000000000 */
[----:B------:R-:W-:-:S12]  /*4850*/  ENDCOLLECTIVE ;  /* 0x000000000000791b */ /* 0x000fd80003800000 */
.L_x_60:
[----:B------:R-:W-:Y:S05]  /*4860*/  BRA `(.L_x_61) ;  /* 0xffffffcc00747947 */ /* 0x000fea000383ffff */
.L_x_20:
[----:B------:R-:W-:Y:S01]  /*4870*/  BSSY B0, `(.L_x_62) ;  /* 0x0000006000007945 */ /* 0x000fe20003800000 */
[----:B------:R-:W-:Y:S01]  /*4880*/  PLOP3.LUT P0, PT, P0, PT, PT, 0x8, 0x80 ;  /* 0x000000000080781c */ /* 0x000fe2000070e170 */
[----:B------:R-:W-:-:S12]  /*4890*/  IMAD.MOV.U32 R10, RZ, RZ, -0x1 ;  /* 0xffffffffff0a7424 */ /* 0x000fd800078e00ff */
[----:B------:R-:W-:Y:S05]  /*48a0*/  WARPSYNC.COLLECTIVE R10, `(.L_x_63) ;  /* 0x000000000a087348 */ /* 0x000fea0003c00000 */
[----:B------:R-:W-:Y:S01]  /*48b0*/  VOTE.ANY P0, P0 ;  /* 0x0000000000ff7806 */ /* 0x000fe20000000100 */
[----:B------:R-:W-:-:S12]  /*48c0*/  ENDCOLLECTIVE ;  /* 0x000000000000791b */ /* 0x000fd80003800000 */
.L_x_63:
[----:B------:R-:W-:Y:S05]  /*48d0*/  BSYNC B0 ;  /* 0x0000000000007941 */ /* 0x000fea0003800000 */
.L_x_62:
[----:B------:R-:W-:Y:S05]  /*48e0*/  BRA `(.L_x_64) ;  /* 0xffffffe400807947 */ /* 0x000fea000383ffff */
.L_x_22:
[----:B------:R-:W-:Y:S01]  /*48f0*/  BSSY B0, `(.L_x_65) ;  /* 0x0000006000007945 */ /* 0x000fe20003800000 */
[----:B------:R-:W-:Y:S01]  /*4900*/  PLOP3.LUT P0, PT, P0, PT, PT, 0x8, 0x80 ;  /* 0x000000000080781c */ /* 0x000fe2000070e170 */
[----:B------:R-:W-:-:S12]  /*4910*/  IMAD.MOV.U32 R10, RZ, RZ, -0x1 ;  /* 0xffffffffff0a7424 */ /* 0x000fd800078e00ff */
[----:B------:R-:W-:Y:S05]  /*4920*/  WARPSYNC.COLLECTIVE R10, `(.L_x_66) ;  /* 0x000000000a087348 */ /* 0x000fea0003c00000 */
[----:B------:R-:W-:Y:S01]  /*4930*/  VOTE.ANY P0, P0 ;  /* 0x0000000000ff7806 */ /* 0x000fe20000000100 */
[----:B------:R-:W-:-:S12]  /*4940*/  ENDCOLLECTIVE ;  /* 0x000000000000791b */ /* 0x000fd80003800000 */
.L_x_66:
[----:B------:R-:W-:Y:S05]  /*4950*/  BSYNC B0 ;  /* 0x0000000000007941 */ /* 0x000fea0003800000 */
.L_x_65:
[----:B------:R-:W-:Y:S05]  /*4960*/  BRA `(.L_x_67) ;  /* 0xffffffe400847947 */ /* 0x000fea000383ffff */
.L_x_24:
[----:B------:R-:W0:Y:S01]  /*4970*/  S2R R19, SR_GEMASK ;  /* 0x0000000000137919 */ /* 0x000e220000003c00 */
[----:B------:R-:W-:Y:S01]  /*4980*/  BSSY B0, `(.L_x_68) ;  /* 0x0000007000007945 */ /* 0x000fe20003800000 */
[----:B------:R-:W-:Y:S01]  /*4990*/  ISETP.NE.AND P0, PT, R8, 0x65, PT ;  /* 0x000000650800780c */ /* 0x000fe20003f05270 */
[----:B------:R-:W-:Y:S01]  /*49a0*/  IMAD.MOV.U32 R10, RZ, RZ, -0x1 ;  /* 0xffffffffff0a7424 */ /* 0x000fe200078e00ff */
[----:B------:R-:W-:-:S13]  /*49b0*/  PLOP3.LUT P2, PT, P2, PT, PT, 0x8, 0x80 ;  /* 0x000000000080781c */ /* 0x000fda000174e170 */
[----:B0-----:R-:W-:Y:S05]  /*49c0*/  WARPSYNC.COLLECTIVE R10, `(.L_x_69) ;  /* 0x000000000a087348 */ /* 0x001fea0003c00000 */
[----:B------:R-:W-:Y:S01]  /*49d0*/  VOTE.ANY R10, PT, P2 ;  /* 0x00000000000a7806 */ /* 0x000fe200010e0100 */
[----:B0-----:R-:W-:Y:S06]  /*49e0*/  ENDCOLLECTIVE ;  /* 0x000000000000791b */ /* 0x001fec0003800000 */
.L_x_69:
[----:B------:R-:W-:Y:S05]  /*49f0*/  BSYNC B0 ;  /* 0x0000000000007941 */ /* 0x000fea0003800000 */
.L_x_68:
[----:B------:R-:W-:Y:S01]  /*4a00*/  LOP3.LUT R10, R10, 0x80000000, R19, 0xec, !PT ;  /* 0x800000000a0a7812 */ /* 0x000fe200078eec13 */
[----:B------:R-:W-:-:S04]  /*4a10*/  IMAD.MOV.U32 R14, RZ, RZ, 0x1 ;  /* 0x00000001ff0e7424 */ /* 0x000fc800078e00ff */
[----:B------:R-:W-:-:S05]  /*4a20*/  VIADD R13, R10, 0xffffffff ;  /* 0xffffffff0a0d7836 */ /* 0x000fca0000000000 */
[----:B------:R-:W-:Y:S01]  /*4a30*/  LOP3.LUT R8, R10, R13, RZ, 0xc, !PT ;  /* 0x0000000d0a087212 */ /* 0x000fe200078e0cff */
[----:B------:R-:W-:Y:S02]  /*4a40*/  IMAD.MOV.U32 R13, RZ, RZ, R9 ;  /* 0x000000ffff0d7224 */ /* 0x000fe400078e0009 */
[----:B------:R-:W-:Y:S01]  /*4a50*/  IMAD.MOV.U32 R10, RZ, RZ, -0x1 ;  /* 0xffffffffff0a7424 */ /* 0x000fe200078e00ff */
[----:B------:R0:W1:Y:S02]  /*4a60*/  POPC R15, R8 ;  /* 0x00000008000f7309 */ /* 0x0000640000000000 */
[----:B0-----:R-:W-:-:S07]  /*4a70*/  VIADD R8, R38, 0x4 ;  /* 0x0000000426087836 */ /* 0x001fce0000000000 */
[----:B-1----:R-:W-:Y:S05]  /*4a80*/  WARPSYNC.COLLECTIVE R10, `(.L_x_70) ;  /* 0x000000000a087348 */ /* 0x002fea0003c00000 */
[----:B-1----:R0:W1:Y:S02]  /*4a90*/  SHFL.DOWN P2, R16, R13, R14, R15 ;  /* 0x0800000e0d107389 */ /* 0x002064000004000f */
[----:B01----:R-:W-:Y:S05]  /*4aa0*/  ENDCOLLECTIVE ;  /* 0x000000000000791b */ /* 0x003fea0003800000 */
.L_x_70:
[----:B------:R-:W-:Y:S01]  /*4ab0*/  IMAD.MOV.U32 R14, RZ, RZ, 0x2 ;  /* 0x00000002ff0e7424 */ /* 0x000fe200078e00ff */
[----:B------:R-:W-:-:S04]  /*4ac0*/  ISETP.GE.AND P2, PT, R38, R15, PT ;  /* 0x0000000f2600720c */ /* 0x000fc80003f46270 */
[----:B------:R-:W-:Y:S01]  /*4ad0*/  SEL R12, R16, RZ, !P2 ;  /* 0x000000ff100c7207 */ /* 0x000fe20005000000 */
[----:B------:R-:W-:-:S04]  /*4ae0*/  VIADD R16, R38, 0x2 ;  /* 0x0000000226107836 */ /* 0x000fc80000000000 */
[----:B------:R-:W-:Y:S01]  /*4af0*/  IMAD.IADD R12, R12, 0x1, R9 ;  /* 0x000000010c0c7824 */ /* 0x000fe200078e0209 */
[----:B------:R-:W-:-:S03]  /*4b00*/  ISETP.GT.AND P3, PT, R16, R15, PT ;  /* 0x0000000f1000720c */ /* 0x000fc60003f64270 */
[----:B------:R-:W-:-:S10]  /*4b10*/  IMAD.MOV.U32 R13, RZ, RZ, R12 ;  /* 0x000000ffff0d7224 */ /* 0x000fd400078e000c */
[----:B------:R-:W-:Y:S05]  /*4b20*/  WARPSYNC.COLLECTIVE R10, `(.L_x_71) ;  /* 0x000000000a087348 */ /* 0x000fea0003c00000 */
[----:B------:R0:W1:Y:S02]  /*4b30*/  SHFL.DOWN P2, R16, R13, R14, R15 ;  /* 0x0800000e0d107389 */ /* 0x000064000004000f */
[----:B01----:R-:W-:Y:S05]  /*4b40*/  ENDCOLLECTIVE ;  /* 0x000000000000791b */ /* 0x003fea0003800000 */
.L_x_71:
[----:B------:R-:W-:Y:S01]  /*4b50*/  IMAD.MOV.U32 R14, RZ, RZ, 0x4 ;  /* 0x00000004ff0e7424 */ /* 0x000fe200078e00ff */
[----:B------:R-:W-:Y:S02]  /*4b60*/  SEL R9, R16, RZ, !P3 ;  /* 0x000000ff10097207 */ /* 0x000fe40005800000 */
[----:B------:R-:W-:Y:S01]  /*4b70*/  ISETP.GT.AND P3, PT, R8, R15, PT ;  /* 0x0000000f0800720c */ /* 0x000fe20003f64270 */
[----:B------:R-:W-:Y:S02]  /*4b80*/  VIADD R8, R38, 0x8 ;  /* 0x0000000826087836 */ /* 0x000fe40000000000 */
[----:B------:R-:W-:-:S04]  /*4b90*/  IMAD.IADD R40, R12, 0x1, R9 ;  /* 0x000000010c287824 */ /* 0x000fc800078e0209 */
[----:B------:R-:W-:-:S07]  /*4ba0*/  IMAD.MOV.U32 R13, RZ, RZ, R40 ;  /* 0x000000ffff0d7224 */ /* 0x000fce00078e0028 */
[----:B------:R-:W-:Y:S05]  /*4bb0*/  WARPSYNC.COLLECTIVE R10, `(.L_x_72) ;  /* 0x000000000a087348 */ /* 0x000fea0003c00000 */
[----:B------:R0:W1:Y:S02]  /*4bc0*/  SHFL.DOWN P2, R16, R13, R14, R15 ;  /* 0x0800000e0d107389 */ /* 0x000064000004000f */
[----:B01----:R-:W-:Y:S05]  /*4bd0*/  ENDCOLLECTIVE ;  /* 0x000000000000791b */ /* 0x003fea0003800000 */
.L_x_72:
        /* <DEDUP_REMOVED lines=9> */
.L_x_73:
[----:B------:R-:W-:Y:S01]  /*4c70*/  IMAD.MOV.U32 R14, RZ, RZ, 0x10 ;  /* 0x00000010ff0e7424 */ /* 0x000fe200078e00ff */
[----:B------:R-:W-:-:S05]  /*4c80*/  SEL R16, R16, RZ, !P3 ;  /* 0x000000ff10107207 */ /* 0x000fca0005800000 */
[----:B------:R-:W-:-:S04]  /*4c90*/  IMAD.IADD R44, R9, 0x1, R16 ;  /* 0x00000001092c7824 */ /* 0x000fc800078e0210 */
[----:B------:R-:W-:-:S07]  /*4ca0*/  IMAD.MOV.U32 R13, RZ, RZ, R44 ;  /* 0x000000ffff0d7224 */ /* 0x000fce00078e002c */
[----:B------:R-:W-:Y:S05]  /*4cb0*/  WARPSYNC.COLLECTIVE R10, `(.L_x_74) ;  /* 0x000000000a087348 */ /* 0x000fea0003c00000 */
[----:B------:R0:W1:Y:S02]  /*4cc0*/  SHFL.DOWN P2, R16, R13, R14, R15 ;  /* 0x0800000e0d107389 */ /* 0x000064000004000f */
[----:B01----:R-:W-:Y:S05]  /*4cd0*/  ENDCOLLECTIVE ;  /* 0x000000000000791b */ /* 0x003fea0003800000 */
.L_x_74:
[----:B------:R-:W-:Y:S05]  /*4ce0*/  WARPSYNC.COLLECTIVE R10, `(.L_x_75) ;  /* 0x000000000a087348 */ /* 0x000fea0003c00000 */
[----:B------:R-:W-:Y:S01]  /*4cf0*/  VOTE.ALL P0, P0 ;  /* 0x0000000000ff7806 */ /* 0x000fe20000000000 */
[----:B------:R-:W-:-:S12]  /*4d00*/  ENDCOLLECTIVE ;  /* 0x000000000000791b */ /* 0x000fd80003800000 */
.L_x_75:
[----:B------:R-:W-:-:S04]  /*4d10*/  ISETP.GT.AND P2, PT, R8, R15, PT ;  /* 0x0000000f0800720c */ /* 0x000fc80003f44270 */
[----:B------:R-:W-:-:S05]  /*4d20*/  SEL R9, R16, RZ, !P2 ;  /* 0x000000ff10097207 */ /* 0x000fca0005000000 */
[----:B------:R-:W-:Y:S02]  /*4d30*/  IMAD.IADD R12, R44, 0x1, R9 ;  /* 0x000000012c0c7824 */ /* 0x000fe400078e0209 */
[----:B------:R-:W0:Y:S02]  /*4d40*/  LDC.64 R8, c[0x0][0x390] ;  /* 0x0000e400ff087b82 */ /* 0x000e240000000a00 */
[----:B0-----:R-:W-:-:S05]  /*4d50*/  IADD3 R40, P2, PT, R8, 0x100, RZ ;  /* 0x0000010008287810 */ /* 0x001fca0007f5e0ff */
[----:B------:R-:W-:Y:S01]  /*4d60*/  IMAD.X R41, RZ, RZ, R9, P2 ;  /* 0x000000ffff297224 */ /* 0x000fe200010e0609 */
[----:B------:R-:W-:Y:S07]  /*4d70*/  BRA `(.L_x_76) ;  /* 0xffffffe4001c7947 */ /* 0x000fee000383ffff */
.L_x_26:
[----:B------:R-:W-:Y:S01]  /*4d80*/  BSSY B0, `(.L_x_77) ;  /* 0x0000006000007945 */ /* 0x000fe20003800000 */
[----:B------:R-:W-:Y:S01]  /*4d90*/  PLOP3.LUT P0, PT, P0, PT, PT, 0x8, 0x80 ;  /* 0x000000000080781c */ /* 0x000fe2000070e170 */
[----:B------:R-:W-:-:S12]  /*4da0*/  IMAD.MOV.U32 R10, RZ, RZ, -0x1 ;  /* 0xffffffffff0a7424 */ /* 0x000fd800078e00ff */
[----:B------:R-:W-:Y:S05]  /*4db0*/  WARPSYNC.COLLECTIVE R10, `(.L_x_78) ;  /* 0x000000000a087348 */ /* 0x000fea0003c00000 */
[----:B------:R-:W-:Y:S01]  /*4dc0*/  VOTE.ANY P0, P0 ;  /* 0x0000000000ff7806 */ /* 0x000fe20000000100 */
[----:B------:R-:W-:-:S12]  /*4dd0*/  ENDCOLLECTIVE ;  /* 0x000000000000791b */ /* 0x000fd80003800000 */
.L_x_78:
[----:B------:R-:W-:Y:S05]  /*4de0*/  BSYNC B0 ;  /* 0x0000000000007941 */ /* 0x000fea0003800000 */
.L_x_77:
[----:B------:R-:W-:Y:S05]  /*4df0*/  BRA `(.L_x_79) ;  /* 0xffffffe400247947 */ /* 0x000fea000383ffff */
.L_x_28:
[----:B------:R-:W-:Y:S01]  /*4e00*/  BSSY B0, `(.L_x_80) ;  /* 0x0000006000007945 */ /* 0x000fe20003800000 */
[----:B------:R-:W-:Y:S01]  /*4e10*/  PLOP3.LUT P0, PT, P0, PT, PT, 0x8, 0x80 ;  /* 0x000000000080781c */ /* 0x000fe2000070e170 */
[----:B------:R-:W-:-:S12]  /*4e20*/  IMAD.MOV.U32 R10, RZ, RZ, -0x1 ;  /* 0xffffffffff0a7424 */ /* 0x000fd800078e00ff */
[----:B------:R-:W-:Y:S05]  /*4e30*/  WARPSYNC.COLLECTIVE R10, `(.L_x_81) ;  /* 0x000000000a087348 */ /* 0x000fea0003c00000 */
[----:B------:R-:W-:Y:S01]  /*4e40*/  VOTE.ANY P0, P0 ;  /* 0x0000000000ff7806 */ /* 0x000fe20000000100 */
[----:B------:R-:W-:-:S12]  /*4e50*/  ENDCOLLECTIVE ;  /* 0x000000000000791b */ /* 0x000fd80003800000 */
.L_x_81:
[----:B------:R-:W-:Y:S05]  /*4e60*/  BSYNC B0 ;  /* 0x0000000000007941 */ /* 0x000fea0003800000 */
.L_x_80:
[----:B------:R-:W-:Y:S05]  /*4e70*/  BRA `(.L_x_82) ;  /* 0xffffffe400287947 */ /* 0x000fea000383ffff */
.L_x_30:
[----:B------:R-:W-:Y:S01]  /*4e80*/  BSSY B0, `(.L_x_83) ;  /* 0x0000006000007945 */ /* 0x000fe20003800000 */
[----:B------:R-:W-:Y:S01]  /*4e90*/  PLOP3.LUT P2, PT, P0, PT, PT, 0x8, 0x80 ;  /* 0x000000000080781c */ /* 0x000fe2000074e170 */
[----:B------:R-:W-:-:S12]  /*4ea0*/  IMAD.MOV.U32 R10, RZ, RZ, -0x1 ;  /* 0xffffffffff0a7424 */ /* 0x000fd800078e00ff */
[----:B------:R-:W-:Y:S05]  /*4eb0*/  WARPSYNC.COLLECTIVE R10, `(.L_x_84) ;  /* 0x000000000a087348 */ /* 0x000fea0003c00000 */
[----:B------:R-:W-:Y:S01]  /*4ec0*/  VOTE.ANY R10, PT, P2 ;  /* 0x00000000000a7806 */ /* 0x000fe200010e0100 */
[----:B------:R-:W-:Y:S06]  /*4ed0*/  ENDCOLLECTIVE ;  /* 0x000000000000791b */ /* 0x000fec0003800000 */
.L_x_84:
[----:B------:R-:W-:Y:S05]  /*4ee0*/  BSYNC B0 ;  /* 0x0000000000007941 */ /* 0x000fea0003800000 */
.L_x_83:
[----:B------:R-:W-:Y:S01]  /*4ef0*/  LOP3.LUT R10, R10, 0x80000000, R19, 0xec, !PT ;  /* 0x800000000a0a7812 */ /* 0x000fe200078eec13 */
[----:B------:R-:W-:Y:S02]  /*4f00*/  IMAD.MOV.U32 R14, RZ, RZ, 0x1 ;  /* 0x00000001ff0e7424 */ /* 0x000fe400078e00ff */
[----:B------:R-:W-:Y:S02]  /*4f10*/  VIADD R18, R18, 0xffffffe0 ;  /* 0xffffffe012127836 */ /* 0x000fe40000000000 */
[----:B------:R-:W-:-:S05]  /*4f20*/  VIADD R13, R10, 0xffffffff ;  /* 0xffffffff0a0d7836 */ /* 0x000fca0000000000 */
[----:B------:R-:W-:Y:S01]  /*4f30*/  LOP3.LUT R45, R10, R13, RZ, 0xc, !PT ;  /* 0x0000000d0a2d7212 */ /* 0x000fe200078e0cff */
[----:B------:R-:W-:Y:S02]  /*4f40*/  IMAD.MOV.U32 R13, RZ, RZ, R9 ;  /* 0x000000ffff0d7224 */ /* 0x000fe400078e0009 */
[----:B------:R-:W-:Y:S01]  /*4f50*/  IMAD.MOV.U32 R10, RZ, RZ, -0x1 ;  /* 0xffffffffff0a7424 */ /* 0x000fe200078e00ff */
[----:B------:R0:W1:Y:S06]  /*4f60*/  POPC R15, R45 ;  /* 0x0000002d000f7309 */ /* 0x00006c0000000000 */
[----:B01----:R-:W-:Y:S05]  /*4f70*/  WARPSYNC.COLLECTIVE R10, `(.L_x_85) ;  /* 0x000000000a087348 */ /* 0x003fea0003c00000 */
[----:B-1----:R1:W2:Y:S02]  /*4f80*/  SHFL.DOWN P2, R16, R13, R14, R15 ;  /* 0x0800000e0d107389 */ /* 0x0022a4000004000f */
[----:B012---:R-:W-:Y:S05]  /*4f90*/  ENDCOLLECTIVE ;  /* 0x000000000000791b */ /* 0x007fea0003800000 */
.L_x_85:
[----:B------:R-:W-:Y:S01]  /*4fa0*/  ISETP.GE.AND P0, PT, R38, R15, PT ;  /* 0x0000000f2600720c */ /* 0x000fe20003f06270 */
[----:B------:R-:W-:-:S03]  /*4fb0*/  IMAD.MOV.U32 R14, RZ, RZ, 0x2 ;  /* 0x00000002ff0e7424 */ /* 0x000fc600078e00ff */
[----:B------:R-:W-:-:S05]  /*4fc0*/  SEL R16, R16, RZ, !P0 ;  /* 0x000000ff10107207 */ /* 0x000fca0004000000 */
[----:B------:R-:W-:Y:S02]  /*4fd0*/  IMAD.IADD R44, R16, 0x1, R9 ;  /* 0x00000001102c7824 */ /* 0x000fe400078e0209 */
[----:B------:R-:W-:Y:S02]  /*4fe0*/  VIADD R16, R38, 0x2 ;  /* 0x0000000226107836 */ /* 0x000fe40000000000 */
[----:B------:R-:W-:-:S03]  /*4ff0*/  IMAD.MOV.U32 R13, RZ, RZ, R44 ;  /* 0x000000ffff0d7224 */ /* 0x000fc600078e002c */
[----:B------:R-:W-:-:S13]  /*5000*/  ISETP.GT.AND P0, PT, R16, R15, PT ;  /* 0x0000000f1000720c */ /* 0x000fda0003f04270 */
[----:B------:R-:W-:Y:S05]  /*5010*/  WARPSYNC.COLLECTIVE R10, `(.L_x_86) ;  /* 0x000000000a087348 */ /* 0x000fea0003c00000 */
[----:B------:R0:W1:Y:S02]  /*5020*/  SHFL.DOWN P2, R16, R13, R14, R15 ;  /* 0x0800000e0d107389 */ /* 0x000064000004000f */
[----:B01----:R-:W-:Y:S05]  /*5030*/  ENDCOLLECTIVE ;  /* 0x000000000000791b */ /* 0x003fea0003800000 */
.L_x_86:
[----:B------:R-:W-:Y:S01]  /*5040*/  IMAD.MOV.U32 R14, RZ, RZ, 0x4 ;  /* 0x00000004ff0e7424 */ /* 0x000fe200078e00ff */
        /* <DEDUP_REMOVED lines=8> */
.L_x_87:
[----:B------:R-:W-:Y:S01]  /*50d0*/  IMAD.MOV.U32 R14, RZ, RZ, 0x8 ;  /* 0x00000008ff0e7424 */ /* 0x000fe200078e00ff */
        /* <DEDUP_REMOVED lines=8> */
.L_x_88:
        /* <DEDUP_REMOVED lines=9> */
.L_x_89:
[----:B------:R-:W-:Y:S02]  /*51f0*/  SEL R9, R16, RZ, !P0 ;  /* 0x000000ff10097207 */ /* 0x000fe40004000000 */
[----:B------:R-:W-:Y:S02]  /*5200*/  ISETP.NE.AND P0, PT, R8, 0x65, PT ;  /* 0x000000650800780c */ /* 0x000fe40003f05270 */
[----:B------:R-:W-:-:S11]  /*5210*/  IADD3 R12, PT, PT, R44, R9, R12 ;  /* 0x000000092c0c7210 */ /* 0x000fd60007ffe00c */
[----:B------:R-:W-:Y:S05]  /*5220*/  WARPSYNC.COLLECTIVE R10, `(.L_x_90) ;  /* 0x000000000a087348 */ /* 0x000fea0003c00000 */
[----:B------:R-:W-:Y:S01]  /*5230*/  VOTE.ALL P0, P0 ;  /* 0x0000000000ff7806 */ /* 0x000fe20000000000 */
[----:B------:R-:W-:-:S12]  /*5240*/  ENDCOLLECTIVE ;  /* 0x000000000000791b */ /* 0x000fd80003800000 */
.L_x_90:
[----:B------:R-:W-:Y:S05]  /*5250*/  BRA `(.L_x_91) ;  /* 0xffffffe000c07947 */ /* 0x000fea000383ffff */
.L_x_92:
[----:B------:R-:W-:-:S00]  /*5260*/  BRA `(.L_x_92) ;  /* 0xfffffffc00fc7947 */ /* 0x000fc0000383ffff */
[----:B------:R-:W-:-:S00]  /*5270*/  NOP ;  /* 0x0000000000007918 */ /* 0x000fc00000000000 */
        /* <DEDUP_REMOVED lines=8> */
.L_x_226:


//--------------------- .text._ZN3cub18CUB_300001_SM_10006detail4scan16DeviceScanKernelINS2_10policy_hubIiiijN4cuda3std3__44plusIvEEE10Policy1000EN6thrust24THRUST_300001_SM_1000_NS10device_ptrIiEESF_NS0_13ScanTileStateIiLb1EEES9_NS1_10InputValueIiPiEEjiLb0EiEEvT0_T1_T2_iT3_T4_T5_ --------------------------
	.section	.text._ZN3cub18CUB_300001_SM_10006detail4scan16DeviceScanKernelINS2_10policy_hubIiiijN4cuda3std3__44plusIvEEE10Policy1000EN6thrust24THRUST_300001_SM_1000_NS10device_ptrIiEESF_NS0_13ScanTileStateIiLb1EEES9_NS1_10InputValueIiPiEEjiLb0EiEEvT0_T1_T2_iT3_T4_T5_,"ax",@progbits
	.align	128
        .global         _ZN3cub18CUB_300001_SM_10006detail4scan16DeviceScanKernelINS2_10policy_hubIiiijN4cuda3std3__44plusIvEEE10Policy1000EN6thrust24THRUST_300001_SM_1000_NS10device_ptrIiEESF_NS0_13ScanTileStateIiLb1EEES9_NS1_10InputValueIiPiEEjiLb0EiEEvT0_T1_T2_iT3_T4_T5_
        .type           _ZN3cub18CUB_300001_SM_10006detail4scan16DeviceScanKernelINS2_10policy_hubIiiijN4cuda3std3__44plusIvEEE10Policy1000EN6thrust24THRUST_300001_SM_1000_NS10device_ptrIiEESF_NS0_13ScanTileStateIiLb1EEES9_NS1_10InputValueIiPiEEjiLb0EiEEvT0_T1_T2_iT3_T4_T5_,@function
        .size           _ZN3cub18CUB_300001_SM_10006detail4scan16DeviceScanKernelINS2_10policy_hubIiiijN4cuda3std3__44plusIvEEE10Policy1000EN6thrust24THRUST_300001_SM_1000_NS10device_ptrIiEESF_NS0_13ScanTileStateIiLb1EEES9_NS1_10InputValueIiPiEEjiLb0EiEEvT0_T1_T2_iT3_T4_T5_,(.L_x_227 - _ZN3cub18CUB_300001_SM_10006detail4scan16DeviceScanKernelINS2_10policy_hubIiiijN4cuda3std3__44plusIvEEE10Policy1000EN6thrust24THRUST_300001_SM_1000_NS10device_ptrIiEESF_NS0_13ScanTileStateIiLb1EEES9_NS1_10InputValueIiPiEEjiLb0EiEEvT0_T1_T2_iT3_T4_T5_)
        .other          _ZN3cub18CUB_300001_SM_10006detail4scan16DeviceScanKernelINS2_10policy_hubIiiijN4cuda3std3__44plusIvEEE10Policy1000EN6thrust24THRUST_300001_SM_1000_NS10device_ptrIiEESF_NS0_13ScanTileStateIiLb1EEES9_NS1_10InputValueIiPiEEjiLb0EiEEvT0_T1_T2_iT3_T4_T5_,@"STO_CUDA_ENTRY STV_DEFAULT"
_ZN3cub18CUB_300001_SM_10006detail4scan16DeviceScanKernelINS2_10policy_hubIiiijN4cuda3std3__44plusIvEEE10Policy1000EN6thrust24THRUST_300001_SM_1000_NS10device_ptrIiEESF_NS0_13ScanTileStateIiLb1EEES9_NS1_10InputValueIiPiEEjiLb0EiEEvT0_T1_T2_iT3_T4_T5_:
.text._ZN3cub18CUB_300001_SM_10006detail4scan16DeviceScanKernelINS2_10policy_hubIiiijN4cuda3std3__44plusIvEEE10Policy1000EN6thrust24THRUST_300001_SM_1000_NS10device_ptrIiEESF_NS0_13ScanTileStateIiLb1EEES9_NS1_10InputValueIiPiEEjiLb0EiEEvT0_T1_T2_iT3_T4_T5_:
[----:B------:R-:W-:Y:S01]  /*0000*/  LDC R1, c[0x0][0x37c] ;  /* 0x0000df00ff017b82 */ /* 0x000fe20000000800 */
[----:B------:R-:W0:Y:S07]  /*0010*/  LDCU UR4, c[0x0][0x3a0] ;  /* 0x00007400ff0477ac */ /* 0x000e2e0008000800 */
[----:B------:R-:W1:Y:S01]  /*0020*/  LDC R42, c[0x0][0x398] ;  /* 0x0000e600ff2a7b82 */ /* 0x000e620000000800 */
[----:B------:R-:W2:Y:S01]  /*0030*/  LDCU.64 UR8, c[0x0][0x358] ;  /* 0x00006b00ff0877ac */ /* 0x000ea20008000a00 */
[----:B------:R-:W3:Y:S01]  /*0040*/  LDCU UR5, c[0x0][0x3b0] ;  /* 0x00007600ff0577ac */ /* 0x000ee20008000800 */
[----:B0-----:R-:W-:-:S06]  /*0050*/  UPRMT UR4, UR4, 0x7770, URZ ;  /* 0x0000777004047896 */ /* 0x001fcc00080000ff */
[----:B------:R-:W-:-:S13]  /*0060*/  ISETP.NE.AND P0, PT, RZ, UR4, PT ;  /* 0x00000004ff007c0c */ /* 0x000fda000bf05270 */
[----:B------:R-:W2:Y:S02]  /*0070*/  @P0 LDC.64 R2, c[0x0][0x3a8] ;  /* 0x0000ea00ff020b82 */ /* 0x000ea40000000a00 */
[----:B--2---:R0:W5:Y:S06]  /*0080*/  @P0 LDG.E R44, desc[UR8][R2.64] ;  /* 0x00000008022c0981 */ /* 0x00416c000c1e1900 */
[----:B------:R-:W1:Y:S02]  /*0090*/  S2UR UR4, SR_CTAID.X ;  /* 0x00000000000479c3 */ /* 0x000e640000002500 */
[----:B-1----:R-:W-:-:S04]  /*00a0*/  VIADD R42, R42, UR4 ;  /* 0x000000042a2a7c36 */ /* 0x002fc80008000000 */
[----:B------:R-:W-:-:S05]  /*00b0*/  IMAD R7, R42, 0x2100, RZ ;  /* 0x000021002a077824 */ /* 0x000fca00078e02ff */
[----:B---3--:R-:W-:Y:S01]  /*00c0*/  IADD3 R0, PT, PT, -R7, UR5, RZ ;  /* 0x0000000507007c10 */ /* 0x008fe2000fffe1ff */
[----:B------:R-:W1:Y:S03]  /*00d0*/  @!P0 LDC R44, c[0x0][0x3a8] ;  /* 0x0000ea00ff2c8b82 */ /* 0x000e660000000800 */
[----:B------:R-:W-:-:S13]  /*00e0*/  ISETP.GE.U32.AND P0, PT, R0, 0x2101, PT ;  /* 0x000021010000780c */ /* 0x000fda0003f06070 */
[----:B0-----:R-:W-:Y:S05]  /*00f0*/  @!P0 BRA `(.L_x_93) ;  /* 0x0000001c00ac8947 */ /* 0x001fea0003800000 */
[----:B------:R-:W0:Y:S01]  /*0100*/  S2R R16, SR_TID.X ;  /* 0x0000000000107919 */ /* 0x000e220000002100 */
[----:B------:R-:W2:Y:S01]  /*0110*/  LDCU.64 UR4, c[0x0][0x380] ;  /* 0x00007000ff0477ac */ /* 0x000ea20008000a00 */
[C---:B0-----:R-:W-:Y:S02]  /*0120*/  LOP3.LUT R0, R16.reuse, 0x1f, RZ, 0xc0, !PT ;  /* 0x0000001f10007812 */ /* 0x041fe400078ec0ff */
[----:B------:R-:W-:-:S05]  /*0130*/  LOP3.LUT R3, R16, 0x3e0, RZ, 0xc0, !PT ;  /* 0x000003e010037812 */ /* 0x000fca00078ec0ff */
[----:B------:R-:W-:-:S05]  /*0140*/  IMAD R0, R3, 0x16, R0 ;  /* 0x0000001603007824 */ /* 0x000fca00078e0200 */
[----:B------:R-:W-:-:S05]  /*0150*/  IADD3 R0, P0, PT, R7, R0, RZ ;  /* 0x0000000007007210 */ /* 0x000fca0007f1e0ff */
[----:B------:R-:W-:Y:S02]  /*0160*/  IMAD.X R3, RZ, RZ, RZ, P0 ;  /* 0x000000ffff037224 */ /* 0x000fe400000e06ff */
        /* <DEDUP_REMOVED lines=30> */
[----:B------:R-:W-:Y:S01]  /*0350*/  ISETP.NE.AND P0, PT, R42, RZ, PT ;  /* 0x000000ff2a00720c */ /* 0x000fe20003f05270 */
        /* <DEDUP_REMOVED lines=28> */
[----:B------:R0:W1:Y:S04]  /*0520*/  LDS.64 R36, [R27] ;  /* 0x000000001b247984 */ /* 0x0000680000000a00 */
[----:B------:R0:W2:Y:S04]  /*0530*/  LDS.64 R34, [R27+0x8] ;  /* 0x000008001b227984 */ /* 0x0000a80000000a00 */
[----:B------:R0:W3:Y:S04]  /*0540*/  LDS.64 R32, [R27+0x10] ;  /* 0x000010001b207984 */ /* 0x0000e80000000a00 */
[----:B------:R0:W4:Y:S04]  /*0550*/  LDS.64 R18, [R27+0x18] ;  /* 0x000018001b127984 */ /* 0x0001280000000a00 */
[----:B------:R0:W0:Y:S04]  /*0560*/  LDS.64 R14, [R27+0x20] ;  /* 0x000020001b0e7984 */ /* 0x0000280000000a00 */
[----:B------:R0:W0:Y:S04]  /*0570*/  LDS.64 R12, [R27+0x28] ;  /* 0x000028001b0c7984 */ /* 0x0000280000000a00 */
[----:B------:R0:W0:Y:S04]  /*0580*/  LDS.64 R10, [R27+0x30] ;  /* 0x000030001b0a7984 */ /* 0x0000280000000a00 */
[----:B------:R0:W0:Y:S04]  /*0590*/  LDS.64 R8, [R27+0x38] ;  /* 0x000038001b087984 */ /* 0x0000280000000a00 */
[----:B------:R0:W0:Y:S04]  /*05a0*/  LDS.64 R6, [R27+0x40] ;  /* 0x000040001b067984 */ /* 0x0000280000000a00 */
[----:B------:R0:W0:Y:S04]  /*05b0*/  LDS.64 R4, [R27+0x48] ;  /* 0x000048001b047984 */ /* 0x0000280000000a00 */
[----:B------:R0:W0:Y:S01]  /*05c0*/  LDS.64 R2, [R27+0x50] ;  /* 0x000050001b027984 */ /* 0x0000220000000a00 */
[----:B------:R-:W-:Y:S06]  /*05d0*/  BAR.SYNC.DEFER_BLOCKING 0x0 ;  /* 0x0000000000007b1d */ /* 0x000fec0000010000 */
[----:B-1----:R-:W-:Y:S05]  /*05e0*/  @P0 BRA `(.L_x_95) ;  /* 0x00000004001c0947 */ /* 0x002fea0003800000 */
[----:B0-2---:R-:W-:Y:S02]  /*05f0*/  IADD3 R17, PT, PT, R34, R37, R36 ;  /* 0x0000002522117210 */ /* 0x005fe40007ffe024 */
[C---:B------:R-:W-:Y:S02]  /*0600*/  ISETP.NE.AND P1, PT, R39.reuse, 0x1f, PT ;  /* 0x0000001f2700780c */ /* 0x040fe40003f25270 */
[----:B---3--:R-:W-:Y:S02]  /*0610*/  IADD3 R17, PT, PT, R32, R35, R17 ;  /* 0x0000002320117210 */ /* 0x008fe40007ffe011 */
[----:B------:R-:W-:Y:S02]  /*0620*/  ISETP.NE.AND P2, PT, R39, RZ, PT ;  /* 0x000000ff2700720c */ /* 0x000fe40003f45270 */
[----:B----4-:R-:W-:-:S04]  /*0630*/  IADD3 R17, PT, PT, R18, R33, R17 ;  /* 0x0000002112117210 */ /* 0x010fc80007ffe011 */
[----:B------:R-:W-:-:S03]  /*0640*/  IADD3 R17, PT, PT, R14, R19, R17 ;  /* 0x000000130e117210 */ /* 0x000fc60007ffe011 */
[----:B------:R-:W-:Y:S02]  /*0650*/  @!P1 LEA R43, R40, UR4, 0x2 ;  /* 0x00000004282b9c11 */ /* 0x000fe4000f8e10ff */
[----:B------:R-:W-:-:S04]  /*0660*/  IADD3 R17, PT, PT, R12, R15, R17 ;  /* 0x0000000f0c117210 */ /* 0x000fc80007ffe011 */
[----:B------:R-:W-:-:S04]  /*0670*/  IADD3 R17, PT, PT, R10, R13, R17 ;  /* 0x0000000d0a117210 */ /* 0x000fc80007ffe011 */
[----:B------:R-:W-:-:S04]  /*0680*/  IADD3 R17, PT, PT, R8, R11, R17 ;  /* 0x0000000b08117210 */ /* 0x000fc80007ffe011 */
[----:B------:R-:W-:-:S04]  /*0690*/  IADD3 R17, PT, PT, R6, R9, R17 ;  /* 0x0000000906117210 */ /* 0x000fc80007ffe011 */
[----:B------:R-:W-:-:S04]  /*06a0*/  IADD3 R17, PT, PT, R4, R7, R17 ;  /* 0x0000000704117210 */ /* 0x000fc80007ffe011 */
[----:B------:R-:W-:-:S05]  /*06b0*/  IADD3 R20, PT, PT, R2, R5, R17 ;  /* 0x0000000502147210 */ /* 0x000fca0007ffe011 */
[----:B------:R-:W-:-:S05]  /*06c0*/  IMAD.IADD R3, R3, 0x1, R20 ;  /* 0x0000000103037824 */ /* 0x000fca00078e0214 */
        /* <DEDUP_REMOVED lines=37> */
[----:B------:R-:W-:Y:S02]  /*0920*/  SEL R20, R26, R20, !P0 ;  /* 0x000000141a147207 */ /* 0x000fe40004000000 */
[----:B------:R-:W-:-:S04]  /*0930*/  ISETP.NE.AND P0, PT, R40, 0x8, PT ;  /* 0x000000082800780c */ /* 0x000fc80003f05270 */
[----:B------:R-:W-:Y:S02]  /*0940*/  SEL R20, R27, R20, !P0 ;  /* 0x000000141b147207 */ /* 0x000fe40004000000 */
[----:B------:R-:W-:Y:S02]  /*0950*/  ISETP.NE.AND P0, PT, R40, 0xa, PT ;  /* 0x0000000a2800780c */ /* 0x000fe40003f05270 */
[----:B------:R-:W-:Y:S02]  /*0960*/  SEL R20, R28, R20, !P1 ;  /* 0x000000141c147207 */ /* 0x000fe40004800000 */
[----:B------:R-:W-:Y:S02]  /*0970*/  ISETP.NE.AND P1, PT, R40, 0xb, PT ;  /* 0x0000000b2800780c */ /* 0x000fe40003f25270 */
[----:B------:R-:W-:Y:S01]  /*0980*/  SEL R20, R29, R20, !P0 ;  /* 0x000000141d147207 */ /* 0x000fe20004000000 */
[----:B------:R-:W-:Y:S01]  /*0990*/  IMAD.IADD R29, R30, 0x1, R29 ;  /* 0x000000011e1d7824 */ /* 0x000fe200078e021d */
[----:B------:R-:W-:-:S04]  /*09a0*/  ISETP.GE.U32.AND P0, PT, R16, 0x20, PT ;  /* 0x000000201000780c */ /* 0x000fc80003f06070 */
[----:B------:R-:W-:Y:S02]  /*09b0*/  SEL R20, R29, R20, !P1 ;  /* 0x000000141d147207 */ /* 0x000fe40004800000 */
[----:B------:R-:W-:Y:S02]  /*09c0*/  ISETP.NE.AND P1, PT, R16, RZ, PT ;  /* 0x000000ff1000720c */ /* 0x000fe40003f25270 */
[----:B------:R-:W-:Y:S02]  /*09d0*/  SEL R16, R3, RZ, P2 ;  /* 0x000000ff03107207 */ /* 0x000fe40001000000 */
[----:B------:R-:W-:Y:S02]  /*09e0*/  SEL R3, R20, RZ, P0 ;  /* 0x000000ff14037207 */ /* 0x000fe40000000000 */
[--C-:B-----5:R-:W-:Y:S02]  /*09f0*/  IADD3 R31, PT, PT, R29, R31, R44.reuse ;  /* 0x0000001f1d1f7210 */ /* 0x120fe40007ffe02c */
[----:B------:R-:W-:-:S05]  /*0a00*/  IADD3 R44, PT, PT, R3, R16, R44 ;  /* 0x00000010032c7210 */ /* 0x000fca0007ffe02c */
[----:B------:R-:W-:Y:S05]  /*0a10*/  @P1 BRA `(.L_x_96) ;  /* 0x0000000c00f41947 */ /* 0x000fea0003800000 */
[----:B------:R-:W0:Y:S01]  /*0a20*/  LDC.64 R16, c[0x0][0x390] ;  /* 0x0000e400ff107b82 */ /* 0x000e220000000a00 */
[----:B------:R-:W-:-:S05]  /*0a30*/  IMAD.MOV.U32 R30, RZ, RZ, 0x65 ;  /* 0x00000065ff1e7424 */ /* 0x000fca00078e00ff */
[----:B0-----:R0:W-:Y:S01]  /*0a40*/  ST.E.64.STRONG.GPU desc[UR8][R16.64+0x100], R30 ;  /* 0x0001001e10007985 */ /* 0x0011e2000c10fb08 */
[----:B------:R-:W-:Y:S05]  /*0a50*/  BRA `(.L_x_96) ;  /* 0x0000000c00e47947 */ /* 0x000fea0003800000 */
.L_x_95:
        /* <DEDUP_REMOVED lines=57> */
[----:B------:R-:W-:Y:S02]  /*0df0*/  ISETP.NE.AND P0, PT, R40, 0xa, PT ;  /* 0x0000000a2800780c */ /* 0x000fe40003f05270 */
[----:B------:R-:W-:Y:S02]  /*0e00*/  SEL R20, R28, R20, !P1 ;  /* 0x000000141c147207 */ /* 0x000fe40004800000 */
[----:B------:R-:W-:Y:S02]  /*0e10*/  ISETP.NE.AND P1, PT, R40, 0xb, PT ;  /* 0x0000000b2800780c */ /* 0x000fe40003f25270 */
[----:B------:R-:W-:Y:S02]  /*0e20*/  SEL R20, R29, R20, !P0 ;  /* 0x000000141d147207 */ /* 0x000fe40004000000 */
[----:B------:R-:W-:-:S02]  /*0e30*/  ISETP.GT.U32.AND P0, PT, R16, 0x1f, PT ;  /* 0x0000001f1000780c */ /* 0x000fc40003f04070 */
[----:B------:R-:W-:Y:S02]  /*0e40*/  SEL R20, R30, R20, !P1 ;  /* 0x000000141e147207 */ /* 0x000fe40004800000 */
[----:B------:R-:W-:-:S03]  /*0e50*/  ISETP.GE.U32.AND P1, PT, R16, 0x20, PT ;  /* 0x000000201000780c */ /* 0x000fc60003f26070 */
[----:B------:R-:W-:-:S05]  /*0e60*/  IMAD.IADD R20, R20, 0x1, R17 ;  /* 0x0000000114147824 */ /* 0x000fca00078e0211 */
[----:B------:R-:W-:Y:S01]  /*0e70*/  SEL R23, R3, R20, !P1 ;  /* 0x0000001403177207 */ /* 0x000fe20004800000 */
[----:B------:R-:W-:Y:S06]  /*0e80*/  @P0 BRA `(.L_x_97) ;  /* 0x0000000800b00947 */ /* 0x000fec0003800000 */
[----:B------:R-:W0:Y:S01]  /*0e90*/  LDC.64 R20, c[0x0][0x390] ;  /* 0x0000e400ff147b82 */ /* 0x000e220000000a00 */
[----:B------:R-:W-:Y:S02]  /*0ea0*/  ISETP.NE.AND P1, PT, R16, RZ, PT ;  /* 0x000000ff1000720c */ /* 0x000fe40003f25270 */
[----:B------:R-:W-:-:S05]  /*0eb0*/  LOP3.LUT R3, RZ, R16, RZ, 0x33, !PT ;  /* 0x00000010ff037212 */ /* 0x000fca00078e33ff */
[----:B------:R-:W-:-:S06]  /*0ec0*/  IMAD.IADD R40, R42, 0x1, R3 ;  /* 0x000000012a287824 */ /* 0x000fcc00078e0203 */
        /* <DEDUP_REMOVED lines=11> */
.L_x_127:
[----:B------:R-:W-:Y:S05]  /*0f80*/  @!P0 BRA `(.L_x_99) ;  /* 0x0000000000748947 */ /* 0x000fea0003800000 */
[----:B------:R-:W-:-:S07]  /*0f90*/  IMAD.MOV.U32 R3, RZ, RZ, 0x3b8 ;  /* 0x000003b8ff037424 */ /* 0x000fce00078e00ff */
.L_x_101:
[----:B------:R-:W-:Y:S02]  /*0fa0*/  VIADD R27, R3, 0x1 ;  /* 0x00000001031b7836 */ /* 0x000fe40000000000 */
[----:B------:R-:W-:Y:S02]  /*0fb0*/  IMAD R42, R42, 0x41a7, RZ ;  /* 0x000041a72a2a7824 */ /* 0x000fe400078e02ff */
[----:B------:R-:W0:Y:S01]  /*0fc0*/  I2F.U32.RP R22, R27 ;  /* 0x0000001b00167306 */ /* 0x000e220000209000 */
[----:B------:R-:W-:Y:S01]  /*0fd0*/  IMAD.MOV R29, RZ, RZ, -R27 ;  /* 0x000000ffff1d7224 */ /* 0x000fe200078e0a1b */
[----:B------:R-:W-:Y:S02]  /*0fe0*/  ISETP.NE.U32.AND P2, PT, R27, RZ, PT ;  /* 0x000000ff1b00720c */ /* 0x000fe40003f45070 */
[----:B------:R-:W-:-:S04]  /*0ff0*/  LOP3.LUT R42, R42, 0x7fffffff, RZ, 0xc0, !PT ;  /* 0x7fffffff2a2a7812 */ /* 0x000fc800078ec0ff */
[----:B0-----:R-:W0:Y:S02]  /*1000*/  MUFU.RCP R22, R22 ;  /* 0x0000001600167308 */ /* 0x001e240000001000 */
[----:B0-----:R-:W-:-:S06]  /*1010*/  VIADD R20, R22, 0xffffffe ;  /* 0x0ffffffe16147836 */ /* 0x001fcc0000000000 */
[----:B------:R0:W1:Y:S02]  /*1020*/  F2I.FTZ.U32.TRUNC.NTZ R21, R20 ;  /* 0x0000001400157305 */ /* 0x000064000021f000 */
[----:B0-----:R-:W-:Y:S02]  /*1030*/  IMAD.MOV.U32 R20, RZ, RZ, RZ ;  /* 0x000000ffff147224 */ /* 0x001fe400078e00ff */
[----:B-1----:R-:W-:-:S04]  /*1040*/  IMAD R29, R29, R21, RZ ;  /* 0x000000151d1d7224 */ /* 0x002fc800078e02ff */
[----:B------:R-:W-:-:S06]  /*1050*/  IMAD.HI.U32 R21, R21, R29, R20 ;  /* 0x0000001d15157227 */ /* 0x000fcc00078e0014 */
[----:B------:R-:W-:-:S04]  /*1060*/  IMAD.HI.U32 R21, R21, R42, RZ ;  /* 0x0000002a15157227 */ /* 0x000fc800078e00ff */
[----:B------:R-:W-:-:S04]  /*1070*/  IMAD.MOV R21, RZ, RZ, -R21 ;  /* 0x000000ffff157224 */ /* 0x000fc800078e0a15 */
[----:B------:R-:W-:-:S05]  /*1080*/  IMAD R22, R27, R21, R42 ;  /* 0x000000151b167224 */ /* 0x000fca00078e022a */
[----:B------:R-:W-:-:S13]  /*1090*/  ISETP.GE.U32.AND P0, PT, R22, R27, PT ;  /* 0x0000001b1600720c */ /* 0x000fda0003f06070 */
[----:B------:R-:W-:-:S05]  /*10a0*/  @P0 IMAD.IADD R22, R22, 0x1, -R27 ;  /* 0x0000000116160824 */ /* 0x000fca00078e0a1b */
[----:B------:R-:W-:-:S13]  /*10b0*/  ISETP.GE.U32.AND P0, PT, R22, R27, PT ;  /* 0x0000001b1600720c */ /* 0x000fda0003f06070 */
[----:B------:R-:W-:Y:S01]  /*10c0*/  @P0 IMAD.IADD R22, R22, 0x1, -R27 ;  /* 0x0000000116160824 */ /* 0x000fe200078e0a1b */
[----:B------:R-:W-:-:S04]  /*10d0*/  @!P2 LOP3.LUT R22, RZ, R27, RZ, 0x33, !PT ;  /* 0x0000001bff16a212 */ /* 0x000fc800078e33ff */
[----:B------:R-:W-:Y:S05]  /*10e0*/  NANOSLEEP R22 ;  /* 0x000000160000735d */ /* 0x000fea0003800000 */
[----:B------:R-:W2:Y:S01]  /*10f0*/  LD.E.64.STRONG.GPU R26, desc[UR8][R16.64+0x100] ;  /* 0x00010008101a7980 */ /* 0x000ea2000c10fb00 */
[----:B------:R-:W-:Y:S01]  /*1100*/  UMOV UR5, 0xffffffff ;  /* 0xffffffff00057882 */ /* 0x000fe20000000000 */
[----:B------:R-:W-:Y:S02]  /*1110*/  SHF.R.U32.HI R3, RZ, 0x1, R3 ;  /* 0x00000001ff037819 */ /* 0x000fe40000011603 */
[----:B--2---:R-:W-:Y:S01]  /*1120*/  ISETP.NE.AND P0, PT, R26, 0x63, PT ;  /* 0x000000631a00780c */ /* 0x004fe20003f05270 */
[----:B------:R-:W-:-:S12]  /*1130*/  BRA.DIV UR5, `(.L_x_100) ;  /* 0x0000003605187947 */ /* 0x000fd8000b800000 */
[----:B------:R-:W-:-:S13]  /*1140*/  VOTE.ANY P0, !P0 ;  /* 0x0000000000ff7806 */ /* 0x000fda0004000100 */
.L_x_130:
[----:B------:R-:W-:Y:S05]  /*1150*/  @P0 BRA `(.L_x_101) ;  /* 0xfffffffc00900947 */ /* 0x000fea000383ffff */
.L_x_99:
[----:B------:R-:W-:Y:S01]  /*1160*/  UMOV UR5, 0xffffffff ;  /* 0xffffffff00057882 */ /* 0x000fe20000000000 */
[----:B------:R-:W-:Y:S02]  /*1170*/  ISETP.NE.AND P0, PT, R26, 0x65, PT ;  /* 0x000000651a00780c */ /* 0x000fe40003f05270 */
[----:B------:R-:W-:Y:S11]  /*1180*/  BRA.DIV UR5, `(.L_x_102) ;  /* 0x0000003605247947 */ /* 0x000ff6000b800000 */
[----:B------:R-:W0:Y:S01]  /*1190*/  S2R R30, SR_GEMASK ;  /* 0x00000000001e7919 */ /* 0x000e220000003c00 */
[----:B------:R-:W-:Y:S01]  /*11a0*/  VOTE.ANY R21, PT, !P0 ;  /* 0x0000000000157806 */ /* 0x000fe200040e0100 */
[C---:B------:R-:W-:Y:S02]  /*11b0*/  VIADD R41, R39.reuse, 0x2 ;  /* 0x0000000227297836 */ /* 0x040fe40000000000 */
[C---:B------:R-:W-:Y:S02]  /*11c0*/  VIADD R43, R39.reuse, 0x4 ;  /* 0x00000004272b7836 */ /* 0x040fe40000000000 */
[C---:B------:R-:W-:Y:S02]  /*11d0*/  VIADD R44, R39.reuse, 0x8 ;  /* 0x00000008272c7836 */ /* 0x040fe40000000000 */
[----:B------:R-:W-:Y:S01]  /*11e0*/  VIADD R45, R39, 0x10 ;  /* 0x00000010272d7836 */ /* 0x000fe20000000000 */
[----:B0-----:R-:W-:-:S05]  /*11f0*/  LOP3.LUT R21, R21, 0x80000000, R30, 0xec, !PT ;  /* 0x8000000015157812 */ /* 0x001fca00078eec1e */
[----:B------:R-:W-:-:S05]  /*1200*/  VIADD R16, R21, 0xffffffff ;  /* 0xffffffff15107836 */ /* 0x000fca0000000000 */
[----:B------:R-:W-:-:S04]  /*1210*/  LOP3.LUT R16, R21, R16, RZ, 0xc, !PT ;  /* 0x0000001015107212 */ /* 0x000fc800078e0cff */
[----:B------:R0:W1:Y:S02]  /*1220*/  POPC R20, R16 ;  /* 0x0000001000147309 */ /* 0x0000640000000000 */
[----:B0-----:R-:W0:Y:S01]  /*1230*/  LDC.64 R16, c[0x0][0x390] ;  /* 0x0000e400ff107b82 */ /* 0x001e220000000a00 */
[----:B-1----:R-:W1:Y:S01]  /*1240*/  SHFL.DOWN PT, R22, R27, 0x1, R20 ;  /* 0x082000001b167989 */ /* 0x002e6200000e0014 */
[-C--:B------:R-:W-:Y:S02]  /*1250*/  ISETP.GE.AND P0, PT, R39, R20.reuse, PT ;  /* 0x000000142700720c */ /* 0x080fe40003f06270 */
[----:B------:R-:W-:Y:S02]  /*1260*/  ISETP.GT.AND P2, PT, R45, R20, PT ;  /* 0x000000142d00720c */ /* 0x000fe40003f44270 */
[----:B0-----:R-:W-:Y:S02]  /*1270*/  IADD3 R28, P3, PT, R16, 0x100, RZ ;  /* 0x00000100101c7810 */ /* 0x001fe40007f7e0ff */
[----:B-1----:R-:W-:-:S02]  /*1280*/  SEL R22, R22, RZ, !P0 ;  /* 0x000000ff16167207 */ /* 0x002fc40004000000 */
[----:B------:R-:W-:-:S03]  /*1290*/  ISETP.GT.AND P0, PT, R41, R20, PT ;  /* 0x000000142900720c */ /* 0x000fc60003f04270 */
[----:B------:R-:W-:-:S05]  /*12a0*/  IMAD.IADD R3, R22, 0x1, R27 ;  /* 0x0000000116037824 */ /* 0x000fca00078e021b */
[----:B------:R-:W0:Y:S02]  /*12b0*/  SHFL.DOWN PT, R22, R3, 0x2, R20 ;  /* 0x0840000003167989 */ /* 0x000e2400000e0014 */
[----:B0-----:R-:W-:Y:S02]  /*12c0*/  SEL R22, R22, RZ, !P0 ;  /* 0x000000ff16167207 */ /* 0x001fe40004000000 */
[----:B------:R-:W-:-:S03]  /*12d0*/  ISETP.GT.AND P0, PT, R43, R20, PT ;  /* 0x000000142b00720c */ /* 0x000fc60003f04270 */
[----:B------:R-:W-:Y:S02]  /*12e0*/  IMAD.IADD R29, R3, 0x1, R22 ;  /* 0x00000001031d7824 */ /* 0x000fe400078e0216 */
[----:B------:R-:W-:-:S03]  /*12f0*/  IMAD.X R3, RZ, RZ, R17, P3 ;  /* 0x000000ffff037224 */ /* 0x000fc600018e0611 */
        /* <DEDUP_REMOVED lines=10> */
[----:B0-----:R-:W-:-:S05]  /*13a0*/  SEL R22, R22, RZ, !P2 ;  /* 0x000000ff16167207 */ /* 0x001fca0005000000 */
[----:B------:R-:W-:-:S07]  /*13b0*/  IMAD.IADD R46, R47, 0x1, R22 ;  /* 0x000000012f2e7824 */ /* 0x000fce00078e0216 */
.L_x_139:
[----:B------:R-:W-:Y:S05]  /*13c0*/  @!P0 BRA `(.L_x_103) ;  /* 0x0000000400248947 */ /* 0x000fea0003800000 */
[----:B------:R-:W-:-:S07]  /*13d0*/  IMAD.MOV.U32 R29, RZ, RZ, 0x3b8 ;  /* 0x000003b8ff1d7424 */ /* 0x000fce00078e00ff */
.L_x_109:
[----:B------:R-:W-:Y:S02]  /*13e0*/  IMAD.MOV.U32 R16, RZ, RZ, R28 ;  /* 0x000000ffff107224 */ /* 0x000fe400078e001c */
[----:B------:R-:W-:Y:S02]  /*13f0*/  IMAD.MOV.U32 R17, RZ, RZ, R3 ;  /* 0x000000ffff117224 */ /* 0x000fe400078e0003 */
        /* <DEDUP_REMOVED lines=8> */
.L_x_142:
[----:B------:R-:W-:Y:S05]  /*1480*/  @!P0 BRA `(.L_x_105) ;  /* 0x0000000000748947 */ /* 0x000fea0003800000 */
[----:B------:R-:W-:-:S07]  /*1490*/  IMAD.MOV.U32 R22, RZ, RZ, R29 ;  /* 0x000000ffff167224 */ /* 0x000fce00078e001d */
.L_x_107:
        /* <DEDUP_REMOVED lines=27> */
.L_x_145:
[----:B------:R-:W-:Y:S05]  /*1650*/  @P0 BRA `(.L_x_107) ;  /* 0xfffffffc00900947 */ /* 0x000fea000383ffff */
.L_x_105:
[----:B------:R-:W-:Y:S01]  /*1660*/  UMOV UR5, 0xffffffff ;  /* 0xffffffff00057882 */ /* 0x000fe20000000000 */
[----:B------:R-:W-:Y:S02]  /*1670*/  ISETP.NE.AND P0, PT, R26, 0x65, PT ;  /* 0x000000651a00780c */ /* 0x000fe40003f05270 */
[----:B------:R-:W-:Y:S11]  /*1680*/  BRA.DIV UR5, `(.L_x_108) ;  /* 0x0000003605287947 */ /* 0x000ff6000b800000 */
[----:B------:R-:W-:Y:S01]  /*1690*/  VOTE.ANY R21, PT, !P0 ;  /* 0x0000000000157806 */ /* 0x000fe200040e0100 */
[----:B------:R-:W-:-:S03]  /*16a0*/  VIADD R40, R40, 0xffffffe0 ;  /* 0xffffffe028287836 */ /* 0x000fc60000000000 */
[----:B------:R-:W-:-:S05]  /*16b0*/  LOP3.LUT R21, R21, 0x80000000, R30, 0xec, !PT ;  /* 0x8000000015157812 */ /* 0x000fca00078eec1e */
        /* <DEDUP_REMOVED lines=25> */
.L_x_154:
[----:B------:R-:W-:Y:S05]  /*1850*/  @P0 BRA `(.L_x_109) ;  /* 0xfffffff800e00947 */ /* 0x000fea000383ffff */
.L_x_103:
        /* <DEDUP_REMOVED lines=8> */
[----:B0-----:R-:W-:-:S05]  /*18e0*/  @!P1 LEA R3, R16, R3, 0x18 ;  /* 0x0000000310039211 */ /* 0x001fca00078ec0ff */
[----:B------:R1:W-:Y:S04]  /*18f0*/  @!P1 STS [R3+0x8], R31 ;  /* 0x0000081f03009388 */ /* 0x0003e80000000800 */
[----:B------:R1:W-:Y:S01]  /*1900*/  @!P1 STS [R3+0x4], R46 ;  /* 0x0000042e03009388 */ /* 0x0003e20000000800 */
[----:B--2---:R-:W-:Y:S01]  /*1910*/  @!P0 LEA R17, R20, R17, 0x18 ;  /* 0x0000001114118211 */ /* 0x004fe200078ec0ff */
[----:B------:R-:W-:Y:S02]  /*1920*/  IMAD.MOV.U32 R20, RZ, RZ, R23 ;  /* 0x000000ffff147224 */ /* 0x000fe400078e0017 */
[----:B------:R-:W-:Y:S02]  /*1930*/  @!P0 IMAD.MOV.U32 R20, RZ, RZ, R46 ;  /* 0x000000ffff148224 */ /* 0x000fe400078e002e */
[----:B------:R1:W-:Y:S05]  /*1940*/  @!P0 STS [R17+0x4c], R46 ;  /* 0x00004c2e11008388 */ /* 0x0003ea0000000800 */
.L_x_97:
[----:B------:R-:W-:Y:S05]  /*1950*/  WARPSYNC.ALL ;  /* 0x0000000000007948 */ /* 0x000fea0003800000 */
[----:B------:R-:W0:Y:S08]  /*1960*/  S2UR UR6, SR_CgaCtaId ;  /* 0x00000000000679c3 */ /* 0x000e300000008800 */
[----:B------:R-:W-:Y:S06]  /*1970*/  BAR.SYNC.DEFER_BLOCKING 0x0 ;  /* 0x0000000000007b1d */ /* 0x000fec0000010000 */
[----:B------:R-:W-:Y:S01]  /*1980*/  UMOV UR5, 0x400 ;  /* 0x0000040000057882 */ /* 0x000fe20000000000 */
[----:B------:R-:W2:Y:S01]  /*1990*/  S2R R16, SR_TID.X ;  /* 0x0000000000107919 */ /* 0x000ea20000002100 */
[----:B0-----:R-:W-:-:S09]  /*19a0*/  ULEA UR5, UR6, UR5, 0x18 ;  /* 0x0000000506057291 */ /* 0x001fd2000f8ec0ff */
[----:B-1----:R-:W0:Y:S01]  /*19b0*/  LDS R3, [UR5+0x4c] ;  /* 0x00004c05ff037984 */ /* 0x002e220008000800 */
[----:B--2---:R-:W-:-:S04]  /*19c0*/  ISETP.NE.AND P0, PT, R16, RZ, PT ;  /* 0x000000ff1000720c */ /* 0x004fc80003f05270 */
[----:B0-----:R-:W-:-:S05]  /*19d0*/  SEL R3, R3, RZ, P0 ;  /* 0x000000ff03037207 */ /* 0x001fca0000000000 */
[----:B------:R-:W-:-:S07]  /*19e0*/  IMAD.IADD R44, R3, 0x1, R20 ;  /* 0x00000001032c7824 */ /* 0x000fce00078e0214 */
.L_x_96:
[----:B------:R-:W-:Y:S05]  /*19f0*/  BSYNC.RECONVERGENT B0 ;  /* 0x0000000000007941 */ /* 0x000fea0003800200 */
.L_x_94:
[----:B------:R-:W-:Y:S01]  /*1a00*/  IMAD.IADD R45, R36, 0x1, R44 ;  /* 0x00000001242d7824 */ /* 0x000fe200078e022c */
[----:B------:R-:W1:Y:S01]  /*1a10*/  S2R R3, SR_TID.X ;  /* 0x0000000000037919 */ /* 0x000e620000002100 */
[----:B------:R-:W2:Y:S01]  /*1a20*/  S2UR UR6, SR_CgaCtaId ;  /* 0x00000000000679c3 */ /* 0x000ea20000008800 */
[----:B------:R-:W-:Y:S01]  /*1a30*/  UMOV UR5, 0x400 ;  /* 0x0000040000057882 */ /* 0x000fe20000000000 */
[----:B0-----:R-:W-:Y:S01]  /*1a40*/  IMAD.IADD R16, R37, 0x1, R45 ;  /* 0x0000000125107824 */ /* 0x001fe200078e022d */
[----:B------:R-:W0:Y:S03]  /*1a50*/  S2R R24, SR_LANEID ;  /* 0x0000000000187919 */ /* 0x000e260000000000 */
[----:B------:R-:W-:Y:S02]  /*1a60*/  IMAD.IADD R17, R34, 0x1, R16 ;  /* 0x0000000122117824 */ /* 0x000fe400078e0210 */
[----:B------:R-:W-:Y:S02]  /*1a70*/  BAR.SYNC.DEFER_BLOCKING 0x0 ;  /* 0x0000000000007b1d */ /* 0x000fe40000010000 */
[----:B------:R-:W-:-:S04]  /*1a80*/  IMAD.IADD R22, R35, 0x1, R17 ;  /* 0x0000000123167824 */ /* 0x000fc800078e0211 */
[----:B------:R-:W-:-:S04]  /*1a90*/  IMAD.IADD R23, R32, 0x1, R22 ;  /* 0x0000000120177824 */ /* 0x000fc800078e0216 */
[----:B------:R-:W-:-:S04]  /*1aa0*/  IMAD.IADD R20, R33, 0x1, R23 ;  /* 0x0000000121147824 */ /* 0x000fc800078e0217 */
[----:B------:R-:W-:Y:S01]  /*1ab0*/  IMAD.IADD R21, R18, 0x1, R20 ;  /* 0x0000000112157824 */ /* 0x000fe200078e0214 */
[----:B--2---:R-:W-:-:S03]  /*1ac0*/  ULEA UR5, UR6, UR5, 0x18 ;  /* 0x0000000506057291 */ /* 0x004fc6000f8ec0ff */
[----:B------:R-:W-:Y:S01]  /*1ad0*/  IMAD.IADD R18, R19, 0x1, R21 ;  /* 0x0000000113127824 */ /* 0x000fe200078e0215 */
[----:B------:R-:W2:Y:S03]  /*1ae0*/  LDCU.64 UR6, c[0x0][0x388] ;  /* 0x00007100ff0677ac */ /* 0x000ea60008000a00 */
[----:B------:R-:W-:Y:S01]  /*1af0*/  IMAD.IADD R19, R14, 0x1, R18 ;  /* 0x000000010e137824 */ /* 0x000fe200078e0212 */
[----:B-1----:R-:W-:-:S03]  /*1b00*/  SHF.R.U32.HI R3, RZ, 0x5, R3 ;  /* 0x00000005ff037819 */ /* 0x002fc60000011603 */
[----:B------:R-:W-:Y:S02]  /*1b10*/  IMAD.IADD R14, R15, 0x1, R19 ;  /* 0x000000010f0e7824 */ /* 0x000fe400078e0213 */
[----:B0-----:R-:W-:Y:S02]  /*1b20*/  IMAD R3, R3, 0x2c0, R24 ;  /* 0x000002c003037824 */ /* 0x001fe400078e0218 */
[----:B------:R-:W-:-:S03]  /*1b30*/  IMAD.IADD R15, R12, 0x1, R14 ;  /* 0x000000010c0f7824 */ /* 0x000fc600078e020e */
[----:B------:R-:W-:Y:S01]  /*1b40*/  LEA R49, R3, UR5, 0x2 ;  /* 0x0000000503317c11 */ /* 0x000fe2000f8e10ff */
[----:B------:R-:W-:Y:S01]  /*1b50*/  IMAD.IADD R12, R13, 0x1, R15 ;  /* 0x000000010d0c7824 */ /* 0x000fe200078e020f */
[----:B--2---:R-:W-:-:S03]  /*1b60*/  IADD3 R38, P0, PT, R38, UR6, RZ ;  /* 0x0000000626267c10 */ /* 0x004fc6000ff1e0ff */
[----:B------:R-:W-:Y:S02]  /*1b70*/  IMAD.IADD R13, R10, 0x1, R12 ;  /* 0x000000010a0d7824 */ /* 0x000fe400078e020c */
[----:B------:R-:W-:Y:S01]  /*1b80*/  IMAD R24, R24, 0x54, R49 ;  /* 0x0000005418187824 */ /* 0x000fe200078e0231 */
[----:B------:R-:W-:Y:S01]  /*1b90*/  IADD3.X R39, PT, PT, R0, UR7, RZ, P0, !PT ;  /* 0x0000000700277c10 */ /* 0x000fe200087fe4ff */
[----:B------:R-:W-:-:S03]  /*1ba0*/  IMAD.IADD R10, R11, 0x1, R13 ;  /* 0x000000010b0a7824 */ /* 0x000fc600078e020d */
[----:B------:R-:W-:Y:S01]  /*1bb0*/  STS.64 [R24], R44 ;  /* 0x0000002c18007388 */ /* 0x000fe20000000a00 */
[----:B------:R-:W-:-:S03]  /*1bc0*/  IMAD.IADD R11, R8, 0x1, R10 ;  /* 0x00000001080b7824 */ /* 0x000fc600078e020a */
[----:B------:R-:W-:Y:S01]  /*1bd0*/  STS.64 [R24+0x8], R16 ;  /* 0x0000081018007388 */ /* 0x000fe20000000a00 */
        /* <DEDUP_REMOVED lines=11> */
[----:B------:R-:W-:Y:S04]  /*1c90*/  STS.64 [R24+0x38], R10 ;  /* 0x0000380a18007388 */ /* 0x000fe80000000a00 */
[----:B------:R-:W-:Y:S04]  /*1ca0*/  STS.64 [R24+0x40], R8 ;  /* 0x0000400818007388 */ /* 0x000fe80000000a00 */
[----:B------:R-:W-:Y:S04]  /*1cb0*/  STS.64 [R24+0x48], R6 ;  /* 0x0000480618007388 */ /* 0x000fe80000000a00 */
[----:B------:R-:W-:Y:S01]  /*1cc0*/  STS.64 [R24+0x50], R4 ;  /* 0x0000500418007388 */ /* 0x000fe20000000a00 */
[----:B------:R-:W-:-:S03]  /*1cd0*/  NOP ;  /* 0x0000000000007918 */ /* 0x000fc60000000000 */
[----:B------:R-:W0:Y:S04]  /*1ce0*/  LDS R3, [R49] ;  /* 0x0000000031037984 */ /* 0x000e280000000800 */
[----:B------:R-:W1:Y:S04]  /*1cf0*/  LDS R17, [R49+0x80] ;  /* 0x0000800031117984 */ /* 0x000e680000000800 */
        /* <DEDUP_REMOVED lines=43> */
.L_x_93:
[----:B------:R-:W-:-:S13]  /*1fb0*/  ISETP.NE.AND P0, PT, R0, RZ, PT ;  /* 0x000000ff0000720c */ /* 0x000fda0003f05270 */
[----:B------:R-:W-:Y:S05]  /*1fc0*/  @!P0 EXIT ;  /* 0x000000000000894d */ /* 0x000fea0003800000 */
[----:B------:R-:W0:Y:S02]  /*1fd0*/  LDC.64 R4, c[0x0][0x380] ;  /* 0x0000e000ff047b82 */ /* 0x000e240000000a00 */
[----:B0-----:R-:W-:-:S05]  /*1fe0*/  IMAD.WIDE.U32 R4, R7, 0x4, R4 ;  /* 0x0000000407047825 */ /* 0x001fca00078e0004 */
[----:B------:R0:W2:Y:S01]  /*1ff0*/  LDG.E R6, desc[UR8][R4.64] ;  /* 0x0000000804067981 */ /* 0x0000a2000c1e1900 */
[----:B------:R-:W3:Y:S02]  /*2000*/  S2R R2, SR_TID.X ;  /* 0x0000000000027919 */ /* 0x000ee40000002100 */
[C---:B---3--:R-:W-:Y:S02]  /*2010*/  LOP3.LUT R3, R2.reuse, 0x1f, RZ, 0xc0, !PT ;  /* 0x0000001f02037812 */ /* 0x048fe400078ec0ff */
[----:B------:R-:W-:-:S05]  /*2020*/  LOP3.LUT R8, R2, 0x3e0, RZ, 0xc0, !PT ;  /* 0x000003e002087812 */ /* 0x000fca00078ec0ff */
[----:B------:R-:W-:-:S04]  /*2030*/  IMAD R3, R8, 0x16, R3 ;  /* 0x0000001608037824 */ /* 0x000fc800078e0203 */
[C---:B------:R-:W-:Y:S01]  /*2040*/  VIADD R7, R3.reuse, 0x20 ;  /* 0x0000002003077836 */ /* 0x040fe20000000000 */
[C---:B------:R-:W-:Y:S01]  /*2050*/  ISETP.GE.U32.AND P6, PT, R3.reuse, R0, PT ;  /* 0x000000000300720c */ /* 0x040fe20003fc6070 */
[C---:B------:R-:W-:Y:S01]  /*2060*/  VIADD R9, R3.reuse, 0x40 ;  /* 0x0000004003097836 */ /* 0x040fe20000000000 */
[C---:B0-----:R-:W-:Y:S01]  /*2070*/  LEA R4, P1, R3.reuse, R4, 0x2 ;  /* 0x0000000403047211 */ /* 0x041fe200078210ff */
[----:B------:R-:W-:Y:S01]  /*2080*/  VIADD R11, R3, 0x60 ;  /* 0x00000060030b7836 */ /* 0x000fe20000000000 */
[-C--:B------:R-:W-:Y:S01]  /*2090*/  ISETP.GE.U32.AND P5, PT, R7, R0.reuse, PT ;  /* 0x000000000700720c */ /* 0x080fe20003fa6070 */
[----:B------:R-:W-:Y:S01]  /*20a0*/  VIADD R7, R3, 0x80 ;  /* 0x0000008003077836 */ /* 0x000fe20000000000 */
[-C--:B------:R-:W-:Y:S01]  /*20b0*/  ISETP.GE.U32.AND P0, PT, R9, R0.reuse, PT ;  /* 0x000000000900720c */ /* 0x080fe20003f06070 */
[----:B------:R-:W-:Y:S01]  /*20c0*/  IMAD.X R5, RZ, RZ, R5, P1 ;  /* 0x000000ffff057224 */ /* 0x000fe200008e0605 */
[-C--:B------:R-:W-:Y:S01]  /*20d0*/  ISETP.GE.U32.AND P4, PT, R11, R0.reuse, PT ;  /* 0x000000000b00720c */ /* 0x080fe20003f86070 */
[----:B------:R-:W-:Y:S01]  /*20e0*/  VIADD R9, R3, 0xa0 ;  /* 0x000000a003097836 */ /* 0x000fe20000000000 */
[----:B------:R-:W-:Y:S01]  /*20f0*/  ISETP.GE.U32.AND P3, PT, R7, R0, PT ;  /* 0x000000000700720c */ /* 0x000fe20003f66070 */
[----:B------:R-:W-:-:S03]  /*2100*/  VIADD R7, R3, 0xc0 ;  /* 0x000000c003077836 */ /* 0x000fc60000000000 */
[-C--:B------:R-:W-:Y:S01]  /*2110*/  ISETP.GE.U32.AND P2, PT, R9, R0.reuse, PT ;  /* 0x000000000900720c */ /* 0x080fe20003f46070 */
[----:B------:R-:W-:Y:S01]  /*2120*/  VIADD R9, R3, 0x100 ;  /* 0x0000010003097836 */ /* 0x000fe20000000000 */
[-C--:B------:R-:W-:Y:S01]  /*2130*/  ISETP.GE.U32.AND P1, PT, R7, R0.reuse, PT ;  /* 0x000000000700720c */ /* 0x080fe20003f26070 */
[C---:B------:R-:W-:Y:S02]  /*2140*/  VIADD R7, R3.reuse, 0xe0 ;  /* 0x000000e003077836 */ /* 0x040fe40000000000 */
[----:B------:R-:W-:Y:S02]  /*2150*/  VIADD R39, R3, 0x2a0 ;  /* 0x000002a003277836 */ /* 0x000fe40000000000 */
[----:B--2---:R-:W-:Y:S02]  /*2160*/  IMAD.MOV.U32 R16, RZ, RZ, R6 ;  /* 0x000000ffff107224 */ /* 0x004fe400078e0006 */
[----:B------:R-:W2:Y:S01]  /*2170*/  @!P6 LDG.E R6, desc[UR8][R4.64] ;  /* 0x000000080406e981 */ /* 0x000ea2000c1e1900 */
[----:B------:R-:W-:Y:S01]  /*2180*/  ISETP.GE.U32.AND P6, PT, R7, R0, PT ;  /* 0x000000000700720c */ /* 0x000fe20003fc6070 */
[----:B------:R-:W-:-:S02]  /*2190*/  IMAD.MOV.U32 R10, RZ, RZ, R16 ;  /* 0x000000ffff0a7224 */ /* 0x000fc400078e0010 */
[----:B------:R-:W-:Y:S02]  /*21a0*/  VIADD R7, R3, 0x120 ;  /* 0x0000012003077836 */ /* 0x000fe40000000000 */
[--C-:B------:R-:W-:Y:S02]  /*21b0*/  IMAD.MOV.U32 R12, RZ, RZ, R16.reuse ;  /* 0x000000ffff0c7224 */ /* 0x100fe400078e0010 */
[----:B------:R-:W3:Y:S01]  /*21c0*/  @!P0 LDG.E R10, desc[UR8][R4.64+0x100] ;  /* 0x00010008040a8981 */ /* 0x000ee2000c1e1900 */
[-C--:B------:R-:W-:Y:S01]  /*21d0*/  ISETP.GE.U32.AND P0, PT, R7, R0.reuse, PT ;  /* 0x000000000700720c */ /* 0x080fe20003f06070 */
[----:B------:R-:W-:Y:S02]  /*21e0*/  VIADD R7, R3, 0x140 ;  /* 0x0000014003077836 */ /* 0x000fe40000000000 */
[--C-:B------:R-:W-:Y:S01]  /*21f0*/  IMAD.MOV.U32 R8, RZ, RZ, R16.reuse ;  /* 0x000000ffff087224 */ /* 0x100fe200078e0010 */
[----:B------:R-:W4:Y:S01]  /*2200*/  @!P4 LDG.E R12, desc[UR8][R4.64+0x180] ;  /* 0x00018008040cc981 */ /* 0x000f22000c1e1900 */
[----:B------:R-:W-:Y:S01]  /*2210*/  IMAD.MOV.U32 R18, RZ, RZ, R16 ;  /* 0x000000ffff127224 */ /* 0x000fe200078e0010 */
[----:B------:R-:W-:Y:S01]  /*2220*/  ISETP.GE.U32.AND P4, PT, R7, R0, PT ;  /* 0x000000000700720c */ /* 0x000fe20003f86070 */
[----:B------:R-:W-:-:S02]  /*2230*/  VIADD R7, R3, 0x180 ;  /* 0x0000018003077836 */ /* 0x000fc40000000000 */
[----:B------:R-:W4:Y:S01]  /*2240*/  @!P5 LDG.E R8, desc[UR8][R4.64+0x80] ;  /* 0x000080080408d981 */ /* 0x000f22000c1e1900 */
[-C--:B------:R-:W-:Y:S01]  /*2250*/  ISETP.GE.U32.AND P5, PT, R9, R0.reuse, PT ;  /* 0x000000000900720c */ /* 0x080fe20003fa6070 */
[--C-:B------:R-:W-:Y:S02]  /*2260*/  IMAD.MOV.U32 R20, RZ, RZ, R16.reuse ;  /* 0x000000ffff147224 */ /* 0x100fe400078e0010 */
[----:B------:R-:W4:Y:S01]  /*2270*/  @!P2 LDG.E R18, desc[UR8][R4.64+0x280] ;  /* 0x000280080412a981 */ /* 0x000f22000c1e1900 */
[-C--:B------:R-:W-:Y:S01]  /*2280*/  ISETP.GE.U32.AND P2, PT, R7, R0.reuse, PT ;  /* 0x000000000700720c */ /* 0x080fe20003f46070 */
[C---:B------:R-:W-:Y:S02]  /*2290*/  VIADD R7, R3.reuse, 0x1a0 ;  /* 0x000001a003077836 */ /* 0x040fe40000000000 */
[--C-:B------:R-:W-:Y:S01]  /*22a0*/  IMAD.MOV.U32 R14, RZ, RZ, R16.reuse ;  /* 0x000000ffff0e7224 */ /* 0x100fe200078e0010 */
[----:B------:R-:W4:Y:S01]  /*22b0*/  @!P1 LDG.E R20, desc[UR8][R4.64+0x300] ;  /* 0x0003000804149981 */ /* 0x000f22000c1e1900 */
[----:B------:R-:W-:Y:S01]  /*22c0*/  VIADD R9, R3, 0x160 ;  /* 0x0000016003097836 */ /* 0x000fe20000000000 */
[----:B------:R-:W-:Y:S01]  /*22d0*/  ISETP.GE.U32.AND P1, PT, R7, R0, PT ;  /* 0x000000000700720c */ /* 0x000fe20003f26070 */
[----:B------:R-:W-:-:S02]  /*22e0*/  IMAD.MOV.U32 R24, RZ, RZ, R16 ;  /* 0x000000ffff187224 */ /* 0x000fc400078e0010 */
[----:B------:R-:W-:Y:S01]  /*22f0*/  VIADD R7, R3, 0x1e0 ;  /* 0x000001e003077836 */ /* 0x000fe20000000000 */
[----:B------:R-:W4:Y:S01]  /*2300*/  @!P3 LDG.E R14, desc[UR8][R4.64+0x200] ;  /* 0x00020008040eb981 */ /* 0x000f22000c1e1900 */
[--C-:B------:R-:W-:Y:S01]  /*2310*/  IMAD.MOV.U32 R22, RZ, RZ, R16.reuse ;  /* 0x000000ffff167224 */ /* 0x100fe200078e0010 */
[-C--:B------:R-:W-:Y:S01]  /*2320*/  ISETP.GE.U32.AND P3, PT, R9, R0.reuse, PT ;  /* 0x000000000900720c */ /* 0x080fe20003f66070 */
[----:B------:R-:W-:Y:S01]  /*2330*/  VIADD R9, R3, 0x1c0 ;  /* 0x000001c003097836 */ /* 0x000fe20000000000 */
[----:B------:R-:W4:Y:S01]  /*2340*/  @!P5 LDG.E R24, desc[UR8][R4.64+0x400] ;  /* 0x000400080418d981 */ /* 0x000f22000c1e1900 */
[--C-:B------:R-:W-:Y:S01]  /*2350*/  IMAD.MOV.U32 R26, RZ, RZ, R16.reuse ;  /* 0x000000ffff1a7224 */ /* 0x100fe200078e0010 */
[-C--:B------:R-:W-:Y:S01]  /*2360*/  ISETP.GE.U32.AND P5, PT, R7, R0.reuse, PT ;  /* 0x000000000700720c */ /* 0x080fe20003fa6070 */
[----:B------:R-:W-:Y:S01]  /*2370*/  VIADD R7, R3, 0x200 ;  /* 0x0000020003077836 */ /* 0x000fe20000000000 */
[----:B------:R-:W4:Y:S01]  /*2380*/  @!P6 LDG.E R22, desc[UR8][R4.64+0x380] ;  /* 0x000380080416e981 */ /* 0x000f22000c1e1900 */
[----:B------:R-:W-:Y:S01]  /*2390*/  ISETP.GE.U32.AND P6, PT, R9, R0, PT ;  /* 0x000000000900720c */ /* 0x000fe20003fc6070 */
[----:B------:R-:W-:-:S02]  /*23a0*/  IMAD.MOV.U32 R28, RZ, RZ, R16 ;  /* 0x000000ffff1c7224 */ /* 0x000fc400078e0010 */
[--C-:B------:R-:W-:Y:S01]  /*23b0*/  IMAD.MOV.U32 R30, RZ, RZ, R16.reuse ;  /* 0x000000ffff1e7224 */ /* 0x100fe200078e0010 */
[----:B------:R-:W4:Y:S01]  /*23c0*/  @!P0 LDG.E R26, desc[UR8][R4.64+0x480] ;  /* 0x00048008041a8981 */ /* 0x000f22000c1e1900 */
[-C--:B------:R-:W-:Y:S01]  /*23d0*/  ISETP.GE.U32.AND P0, PT, R7, R0.reuse, PT ;  /* 0x000000000700720c */ /* 0x080fe20003f06070 */
[C---:B------:R-:W-:Y:S02]  /*23e0*/  VIADD R9, R3.reuse, 0x220 ;  /* 0x0000022003097836 */ /* 0x040fe40000000000 */
[----:B------:R-:W-:Y:S01]  /*23f0*/  VIADD R7, R3, 0x240 ;  /* 0x0000024003077836 */ /* 0x000fe20000000000 */
[----:B------:R-:W4:Y:S01]  /*2400*/  @!P4 LDG.E R28, desc[UR8][R4.64+0x500] ;  /* 0x00050008041cc981 */ /* 0x000f22000c1e1900 */
[--C-:B------:R-:W-:Y:S01]  /*2410*/  IMAD.MOV.U32 R32, RZ, RZ, R16.reuse ;  /* 0x000000ffff207224 */ /* 0x100fe200078e0010 */
[-C--:B------:R-:W-:Y:S01]  /*2420*/  ISETP.GE.U32.AND P4, PT, R9, R0.reuse, PT ;  /* 0x000000000900720c */ /* 0x080fe20003f86070 */
[--C-:B------:R-:W-:Y:S01]  /*2430*/  IMAD.MOV.U32 R34, RZ, RZ, R16.reuse ;  /* 0x000000ffff227224 */ /* 0x100fe200078e0010 */
[----:B------:R-:W4:Y:S01]  /*2440*/  @!P3 LDG.E R30, desc[UR8][R4.64+0x580] ;  /* 0x00058008041eb981 */ /* 0x000f22000c1e1900 */
[----:B------:R-:W-:Y:S01]  /*2450*/  IMAD.MOV.U32 R36, RZ, RZ, R16 ;  /* 0x000000ffff247224 */ /* 0x000fe200078e0010 */
[----:B------:R-:W-:Y:S01]  /*2460*/  ISETP.GE.U32.AND P3, PT, R7, R0, PT ;  /* 0x000000000700720c */ /* 0x000fe20003f66070 */
[C---:B------:R-:W-:Y:S01]  /*2470*/  VIADD R7, R3.reuse, 0x260 ;  /* 0x0000026003077836 */ /* 0x040fe20000000000 */
[----:B------:R-:W4:Y:S01]  /*2480*/  @!P2 LDG.E R32, desc[UR8][R4.64+0x600] ;  /* 0x000600080420a981 */ /* 0x000f22000c1e1900 */
[----:B------:R-:W-:-:S03]  /*2490*/  VIADD R9, R3, 0x280 ;  /* 0x0000028003097836 */ /* 0x000fc60000000000 */
[----:B------:R-:W4:Y:S01]  /*24a0*/  @!P1 LDG.E R34, desc[UR8][R4.64+0x680] ;  /* 0x0006800804229981 */ /* 0x000f22000c1e1900 */
[-C--:B------:R-:W-:Y:S02]  /*24b0*/  ISETP.GE.U32.AND P2, PT, R7, R0.reuse, PT ;  /* 0x000000000700720c */ /* 0x080fe40003f46070 */
[-C--:B------:R-:W-:Y:S01]  /*24c0*/  ISETP.GE.U32.AND P1, PT, R9, R0.reuse, PT ;  /* 0x000000000900720c */ /* 0x080fe20003f26070 */
[----:B------:R-:W4:Y:S01]  /*24d0*/  @!P6 LDG.E R36, desc[UR8][R4.64+0x700] ;  /* 0x000700080424e981 */ /* 0x000f22000c1e1900 */
[----:B------:R-:W-:Y:S01]  /*24e0*/  ISETP.GE.U32.AND P6, PT, R39, R0, PT ;  /* 0x000000002700720c */ /* 0x000fe20003fc6070 */
[--C-:B------:R-:W-:Y:S02]  /*24f0*/  IMAD.MOV.U32 R46, RZ, RZ, R16.reuse ;  /* 0x000000ffff2e7224 */ /* 0x100fe400078e0010 */
[--C-:B------:R-:W-:Y:S02]  /*2500*/  IMAD.MOV.U32 R48, RZ, RZ, R16.reuse ;  /* 0x000000ffff307224 */ /* 0x100fe400078e0010 */
[----:B------:R-:W-:-:S02]  /*2510*/  IMAD.MOV.U32 R50, RZ, RZ, R16 ;  /* 0x000000ffff327224 */ /* 0x000fc400078e0010 */
        /* <DEDUP_REMOVED lines=13> */
[----:B------:R-:W-:Y:S01]  /*25f0*/  UMOV UR4, 0x400 ;  /* 0x0000040000047882 */ /* 0x000fe20000000000 */
[----:B------:R-:W-:Y:S01]  /*2600*/  ISETP.NE.AND P0, PT, R42, RZ, PT ;  /* 0x000000ff2a00720c */ /* 0x000fe20003f05270 */
[----:B-1----:R-:W-:-:S02]  /*2610*/  ULEA UR4, UR5, UR4, 0x18 ;  /* 0x0000000405047291 */ /* 0x002fc4000f8ec0ff */
[----:B0-----:R-:W-:-:S05]  /*2620*/  IMAD R41, R43, 0x2c0, R38 ;  /* 0x000002c02b297824 */ /* 0x001fca00078e0226 */
        /* <DEDUP_REMOVED lines=39> */
[----:B------:R-:W-:Y:S02]  /*28a0*/  ISETP.NE.AND P1, PT, R38, 0x1f, PT ;  /* 0x0000001f2600780c */ /* 0x000fe40003f25270 */
[----:B---3--:R-:W-:Y:S02]  /*28b0*/  IADD3 R16, PT, PT, R8, R7, R16 ;  /* 0x0000000708107210 */ /* 0x008fe40007ffe010 */
[----:B------:R-:W-:Y:S02]  /*28c0*/  ISETP.NE.AND P2, PT, R43, 0xb, PT ;  /* 0x0000000b2b00780c */ /* 0x000fe40003f45270 */
        /* <DEDUP_REMOVED lines=52> */
[----:B------:R-:W-:Y:S02]  /*2c10*/  ISETP.NE.AND P1, PT, R38, RZ, PT ;  /* 0x000000ff2600720c */ /* 0x000fe40003f25270 */
[----:B------:R-:W-:Y:S01]  /*2c20*/  SEL R16, R25, R16, !P0 ;  /* 0x0000001019107207 */ /* 0x000fe20004000000 */
[----:B------:R-:W-:Y:S01]  /*2c30*/  @!P2 IMAD.IADD R16, R26, 0x1, R25 ;  /* 0x000000011a10a824 */ /* 0x000fe200078e0219 */
[----:B------:R-:W-:-:S02]  /*2c40*/  ISETP.GE.U32.AND P0, PT, R2, 0x20, PT ;  /* 0x000000200200780c */ /* 0x000fc40003f06070 */
[----:B------:R-:W-:Y:S02]  /*2c50*/  SEL R37, R37, RZ, P1 ;  /* 0x000000ff25257207 */ /* 0x000fe40000800000 */
[----:B------:R-:W-:-:S04]  /*2c60*/  SEL R17, R16, RZ, P0 ;  /* 0x000000ff10117207 */ /* 0x000fc80000000000 */
[----:B-----5:R-:W-:Y:S01]  /*2c70*/  IADD3 R44, PT, PT, R17, R37, R44 ;  /* 0x00000025112c7210 */ /* 0x020fe20007ffe02c */
[----:B------:R-:W-:Y:S06]  /*2c80*/  BRA `(.L_x_111) ;  /* 0x0000000c00e87947 */ /* 0x000fec0003800000 */
.L_x_110:
[----:B0-2---:R-:W-:Y:S02]  /*2c90*/  IADD3 R16, PT, PT, R6, R5, R4 ;  /* 0x0000000506107210 */ /* 0x005fe40007ffe004 */
[----:B------:R-:W-:Y:S02]  /*2ca0*/  ISETP.NE.AND P1, PT, R38, 0x1f, PT ;  /* 0x0000001f2600780c */ /* 0x000fe40003f25270 */
        /* <DEDUP_REMOVED lines=52> */
[----:B------:R-:W-:Y:S01]  /*2ff0*/  SEL R16, R23, R16, !P0 ;  /* 0x0000001017107207 */ /* 0x000fe20004000000 */
[----:B------:R-:W-:Y:S01]  /*3000*/  IMAD.IADD R23, R44, 0x1, -R37 ;  /* 0x000000012c177824 */ /* 0x000fe200078e0a25 */
[C---:B------:R-:W-:Y:S02]  /*3010*/  ISETP.NE.AND P0, PT, R43.reuse, 0xa, PT ;  /* 0x0000000a2b00780c */ /* 0x040fe40003f05270 */
[----:B------:R-:W-:Y:S02]  /*3020*/  SEL R16, R24, R16, !P1 ;  /* 0x0000001018107207 */ /* 0x000fe40004800000 */
[----:B------:R-:W-:Y:S02]  /*3030*/  ISETP.NE.AND P1, PT, R43, 0xb, PT ;  /* 0x0000000b2b00780c */ /* 0x000fe40003f25270 */
[----:B------:R-:W-:Y:S02]  /*3040*/  SEL R16, R25, R16, !P0 ;  /* 0x0000001019107207 */ /* 0x000fe40004000000 */
[----:B------:R-:W-:-:S02]  /*3050*/  ISETP.GT.U32.AND P0, PT, R2, 0x1f, PT ;  /* 0x0000001f0200780c */ /* 0x000fc40003f04070 */
[----:B------:R-:W-:Y:S02]  /*3060*/  SEL R17, R23, RZ, P2 ;  /* 0x000000ff17117207 */ /* 0x000fe40001000000 */
        /* <DEDUP_REMOVED lines=20> */
.L_x_157:
[----:B------:R-:W-:Y:S05]  /*31b0*/  @!P0 BRA `(.L_x_114) ;  /* 0x0000000000748947 */ /* 0x000fea0003800000 */
[----:B------:R-:W-:-:S07]  /*31c0*/  IMAD.MOV.U32 R20, RZ, RZ, 0x3b8 ;  /* 0x000003b8ff147424 */ /* 0x000fce00078e00ff */
.L_x_116:
        /* <DEDUP_REMOVED lines=27> */
.L_x_160:
[----:B------:R-:W-:Y:S05]  /*3380*/  @P0 BRA `(.L_x_116) ;  /* 0xfffffffc00900947 */ /* 0x000fea000383ffff */
.L_x_114:
[----:B------:R-:W-:Y:S01]  /*3390*/  UMOV UR5, 0xffffffff ;  /* 0xffffffff00057882 */ /* 0x000fe20000000000 */
[----:B------:R-:W-:Y:S02]  /*33a0*/  ISETP.NE.AND P0, PT, R18, 0x65, PT ;  /* 0x000000651200780c */ /* 0x000fe40003f05270 */
[----:B------:R-:W-:Y:S11]  /*33b0*/  BRA.DIV UR5, `(.L_x_117) ;  /* 0x0000001e05047947 */ /* 0x000ff6000b800000 */
[----:B------:R-:W0:Y:S01]  /*33c0*/  S2R R26, SR_GEMASK ;  /* 0x00000000001a7919 */ /* 0x000e220000003c00 */
[----:B------:R-:W-:Y:S01]  /*33d0*/  VOTE.ANY R21, PT, !P0 ;  /* 0x0000000000157806 */ /* 0x000fe200040e0100 */
[----:B------:R-:W-:-:S03]  /*33e0*/  VIADD R17, R38, 0x2 ;  /* 0x0000000226117836 */ /* 0x000fc60000000000 */
[----:B0-----:R-:W-:-:S05]  /*33f0*/  LOP3.LUT R21, R21, 0x80000000, R26, 0xec, !PT ;  /* 0x8000000015157812 */ /* 0x001fca00078eec1a */
[----:B------:R-:W-:-:S05]  /*3400*/  VIADD R16, R21, 0xffffffff ;  /* 0xffffffff15107836 */ /* 0x000fca0000000000 */
[----:B------:R-:W-:Y:S01]  /*3410*/  LOP3.LUT R16, R21, R16, RZ, 0xc, !PT ;  /* 0x0000001015107212 */ /* 0x000fe200078e0cff */
[----:B------:R-:W-:-:S03]  /*3420*/  VIADD R21, R38, 0x10 ;  /* 0x0000001026157836 */ /* 0x000fc60000000000 */
[----:B------:R-:W0:Y:S02]  /*3430*/  POPC R20, R16 ;  /* 0x0000001000147309 */ /* 0x000e240000000000 */
[----:B0-----:R-:W0:Y:S01]  /*3440*/  SHFL.DOWN PT, R22, R19, 0x1, R20 ;  /* 0x0820000013167989 */ /* 0x001e2200000e0014 */
[-C--:B------:R-:W-:Y:S02]  /*3450*/  ISETP.GE.AND P0, PT, R38, R20.reuse, PT ;  /* 0x000000142600720c */ /* 0x080fe40003f06270 */
[-C--:B------:R-:W-:Y:S02]  /*3460*/  ISETP.GT.AND P2, PT, R21, R20.reuse, PT ;  /* 0x000000141500720c */ /* 0x080fe40003f44270 */
[----:B0-----:R-:W-:Y:S02]  /*3470*/  SEL R22, R22, RZ, !P0 ;  /* 0x000000ff16167207 */ /* 0x001fe40004000000 */
[----:B------:R-:W-:Y:S01]  /*3480*/  ISETP.GT.AND P0, PT, R17, R20, PT ;  /* 0x000000141100720c */ /* 0x000fe20003f04270 */
[----:B------:R-:W-:-:S02]  /*3490*/  VIADD R17, R38, 0x4 ;  /* 0x0000000426117836 */ /* 0x000fc40000000000 */
        /* <DEDUP_REMOVED lines=8> */
[----:B------:R-:W-:Y:S02]  /*3520*/  ISETP.GT.AND P0, PT, R17, R20, PT ;  /* 0x000000141100720c */ /* 0x000fe40003f04270 */
[----:B------:R-:W0:Y:S01]  /*3530*/  LDC.64 R16, c[0x0][0x390] ;  /* 0x0000e400ff107b82 */ /* 0x000e220000000a00 */
[----:B------:R-:W-:-:S05]  /*3540*/  IMAD.IADD R19, R45, 0x1, R22 ;  /* 0x000000012d137824 */ /* 0x000fca00078e0216 */
[----:B------:R-:W1:Y:S01]  /*3550*/  SHFL.DOWN PT, R22, R19, 0x8, R20 ;  /* 0x0900000013167989 */ /* 0x000e6200000e0014 */
[----:B0-----:R-:W-:-:S05]  /*3560*/  IADD3 R44, P3, PT, R16, 0x100, RZ ;  /* 0x00000100102c7810 */ /* 0x001fca0007f7e0ff */
[----:B------:R-:W-:Y:S01]  /*3570*/  IMAD.X R45, RZ, RZ, R17, P3 ;  /* 0x000000ffff2d7224 */ /* 0x000fe200018e0611 */
[----:B-1----:R-:W-:Y:S02]  /*3580*/  SEL R22, R22, RZ, !P0 ;  /* 0x000000ff16167207 */ /* 0x002fe40004000000 */
[----:B------:R-:W-:-:S03]  /*3590*/  ISETP.NE.AND P0, PT, R18, 0x65, PT ;  /* 0x000000651200780c */ /* 0x000fc60003f05270 */
[----:B------:R-:W-:-:S05]  /*35a0*/  IMAD.IADD R43, R19, 0x1, R22 ;  /* 0x00000001132b7824 */ /* 0x000fca00078e0216 */
[----:B------:R-:W0:Y:S05]  /*35b0*/  SHFL.DOWN PT, R22, R43, 0x10, R20 ;  /* 0x0a0000002b167989 */ /* 0x000e2a00000e0014 */
[----:B------:R-:W-:Y:S02]  /*35c0*/  VOTE.ALL P0, P0 ;  /* 0x0000000000ff7806 */ /* 0x000fe40000000000 */
[----:B0-----:R-:W-:-:S05]  /*35d0*/  SEL R22, R22, RZ, !P2 ;  /* 0x000000ff16167207 */ /* 0x001fca0005000000 */
[----:B------:R-:W-:-:S07]  /*35e0*/  IMAD.IADD R46, R43, 0x1, R22 ;  /* 0x000000012b2e7824 */ /* 0x000fce00078e0216 */
.L_x_169:
[----:B------:R-:W-:Y:S05]  /*35f0*/  @!P0 BRA `(.L_x_118) ;  /* 0x00000004002c8947 */ /* 0x000fea0003800000 */
[----:B------:R-:W-:-:S07]  /*3600*/  IMAD.MOV.U32 R43, RZ, RZ, 0x3b8 ;  /* 0x000003b8ff2b7424 */ /* 0x000fce00078e00ff */
.L_x_124:
        /* <DEDUP_REMOVED lines=8> */
.L_x_172:
[----:B------:R-:W-:Y:S05]  /*3690*/  @!P0 BRA `(.L_x_120) ;  /* 0x0000000000748947 */ /* 0x000fea0003800000 */
[----:B------:R-:W-:-:S07]  /*36a0*/  IMAD.MOV.U32 R20, RZ, RZ, R43 ;  /* 0x000000ffff147224 */ /* 0x000fce00078e002b */
.L_x_122:
        /* <DEDUP_REMOVED lines=27> */
.L_x_175:
[----:B------:R-:W-:Y:S05]  /*3860*/  @P0 BRA `(.L_x_122) ;  /* 0xfffffffc00900947 */ /* 0x000fea000383ffff */
.L_x_120:
[----:B------:R-:W-:Y:S01]  /*3870*/  UMOV UR5, 0xffffffff ;  /* 0xffffffff00057882 */ /* 0x000fe20000000000 */
[----:B------:R-:W-:Y:S02]  /*3880*/  ISETP.NE.AND P0, PT, R18, 0x65, PT ;  /* 0x000000651200780c */ /* 0x000fe40003f05270 */
[----:B------:R-:W-:Y:S11]  /*3890*/  BRA.DIV UR5, `(.L_x_123) ;  /* 0x0000001e05107947 */ /* 0x000ff6000b800000 */
[----:B------:R-:W-:Y:S01]  /*38a0*/  VOTE.ANY R21, PT, !P0 ;  /* 0x0000000000157806 */ /* 0x000fe200040e0100 */
[----:B------:R-:W-:Y:S02]  /*38b0*/  VIADD R17, R38, 0x2 ;  /* 0x0000000226117836 */ /* 0x000fe40000000000 */
[----:B------:R-:W-:Y:S01]  /*38c0*/  VIADD R37, R37, 0xffffffe0 ;  /* 0xffffffe025257836 */ /* 0x000fe20000000000 */
[----:B------:R-:W-:-:S05]  /*38d0*/  LOP3.LUT R21, R21, 0x80000000, R26, 0xec, !PT ;  /* 0x8000000015157812 */ /* 0x000fca00078eec1a */
[----:B------:R-:W-:-:S05]  /*38e0*/  VIADD R16, R21, 0xffffffff ;  /* 0xffffffff15107836 */ /* 0x000fca0000000000 */
[----:B------:R-:W-:-:S04]  /*38f0*/  LOP3.LUT R16, R21, R16, RZ, 0xc, !PT ;  /* 0x0000001015107212 */ /* 0x000fc800078e0cff */
        /* <DEDUP_REMOVED lines=16> */
[----:B------:R-:W-:-:S03]  /*3a00*/  IMAD.IADD R19, R49, 0x1, R22 ;  /* 0x0000000131137824 */ /* 0x000fc600078e0216 */
[----:B------:R-:W-:Y:S02]  /*3a10*/  ISETP.GT.AND P2, PT, R17, R20, PT ;  /* 0x000000141100720c */ /* 0x000fe40003f44270 */
        /* <DEDUP_REMOVED lines=8> */
.L_x_184:
[----:B------:R-:W-:Y:S05]  /*3aa0*/  @P0 BRA `(.L_x_124) ;  /* 0xfffffff800d80947 */ /* 0x000fea000383ffff */
.L_x_118:
        /* <DEDUP_REMOVED lines=15> */
.L_x_112:
        /* <DEDUP_REMOVED lines=9> */
.L_x_111:
[----:B------:R-:W-:Y:S01]  /*3c30*/  IMAD.IADD R45, R4, 0x1, R44 ;  /* 0x00000001042d7824 */ /* 0x000fe200078e022c */
[----:B------:R-:W-:Y:S01]  /*3c40*/  BAR.SYNC.DEFER_BLOCKING 0x0 ;  /* 0x0000000000007b1d */ /* 0x000fe20000010000 */
[----:B------:R-:W-:Y:S02]  /*3c50*/  ISETP.NE.AND P0, PT, R2, RZ, PT ;  /* 0x000000ff0200720c */ /* 0x000fe40003f05270 */
[----:B------:R-:W-:-:S05]  /*3c60*/  IMAD.IADD R4, R5, 0x1, R45 ;  /* 0x0000000105047824 */ /* 0x000fca00078e022d */
[----:B------:R-:W0:Y:S01]  /*3c70*/  S2UR UR5, SR_CTAID.X ;  /* 0x00000000000579c3 */ /* 0x000e220000002500 */
[----:B------:R-:W-:Y:S01]  /*3c80*/  IMAD.IADD R5, R6, 0x1, R4 ;  /* 0x0000000106057824 */ /* 0x000fe200078e0204 */
[----:B------:R-:W1:Y:S03]  /*3c90*/  LDCU.64 UR6, c[0x0][0x388] ;  /* 0x00007100ff0677ac */ /* 0x000e660008000a00 */
[----:B------:R-:W-:-:S04]  /*3ca0*/  IMAD.IADD R6, R7, 0x1, R5 ;  /* 0x0000000107067824 */ /* 0x000fc800078e0205 */
[----:B------:R-:W-:-:S04]  /*3cb0*/  IMAD.IADD R7, R8, 0x1, R6 ;  /* 0x0000000108077824 */ /* 0x000fc800078e0206 */
[----:B------:R-:W-:-:S04]  /*3cc0*/  IMAD.IADD R8, R9, 0x1, R7 ;  /* 0x0000000109087824 */ /* 0x000fc800078e0207 */
[----:B------:R-:W-:Y:S01]  /*3cd0*/  IMAD.IADD R9, R10, 0x1, R8 ;  /* 0x000000010a097824 */ /* 0x000fe200078e0208 */
[----:B------:R-:W-:Y:S03]  /*3ce0*/  STS.64 [R40], R44 ;  /* 0x0000002c28007388 */ /* 0x000fe60000000a00 */
[----:B------:R-:W-:Y:S01]  /*3cf0*/  IMAD.IADD R10, R11, 0x1, R9 ;  /* 0x000000010b0a7824 */ /* 0x000fe200078e0209 */
[----:B------:R2:W-:Y:S03]  /*3d00*/  STS.64 [R40+0x8], R4 ;  /* 0x0000080428007388 */ /* 0x0005e60000000a00 */
[----:B------:R-:W-:Y:S01]  /*3d10*/  IMAD.IADD R11, R12, 0x1, R10 ;  /* 0x000000010c0b7824 */ /* 0x000fe200078e020a */
[----:B------:R3:W-:Y:S03]  /*3d20*/  STS.64 [R40+0x10], R6 ;  /* 0x0000100628007388 */ /* 0x0007e60000000a00 */
[----:B------:R-:W-:Y:S01]  /*3d30*/  IMAD.IADD R12, R13, 0x1, R11 ;  /* 0x000000010d0c7824 */ /* 0x000fe200078e020b */
[----:B------:R-:W-:Y:S03]  /*3d40*/  STS.64 [R40+0x18], R8 ;  /* 0x0000180828007388 */ /* 0x000fe60000000a00 */
[----:B------:R-:W-:Y:S01]  /*3d50*/  IMAD.IADD R13, R14, 0x1, R12 ;  /* 0x000000010e0d7824 */ /* 0x000fe200078e020c */
[----:B------:R-:W-:Y:S01]  /*3d60*/  STS.64 [R40+0x20], R10 ;  /* 0x0000200a28007388 */ /* 0x000fe20000000a00 */
[----:B--2---:R-:W0:Y:S02]  /*3d70*/  LDC R4, c[0x0][0x398] ;  /* 0x0000e600ff047b82 */ /* 0x004e240000000800 */
[----:B------:R-:W-:Y:S01]  /*3d80*/  IMAD.IADD R14, R15, 0x1, R13 ;  /* 0x000000010f0e7824 */ /* 0x000fe200078e020d */
[----:B------:R2:W-:Y:S03]  /*3d90*/  STS.64 [R40+0x28], R12 ;  /* 0x0000280c28007388 */ /* 0x0005e60000000a00 */
[----:B------:R-:W-:Y:S01]  /*3da0*/  IMAD.IADD R15, R28, 0x1, R14 ;  /* 0x000000011c0f7824 */ /* 0x000fe200078e020e */
[----:B------:R-:W4:Y:S03]  /*3db0*/  S2R R5, SR_TID.X ;  /* 0x0000000000057919 */ /* 0x000f260000002100 */
[----:B------:R-:W-:Y:S01]  /*3dc0*/  IMAD.IADD R16, R29, 0x1, R15 ;  /* 0x000000011d107824 */ /* 0x000fe200078e020f */
[----:B------:R-:W-:Y:S03]  /*3dd0*/  STS.64 [R40+0x30], R14 ;  /* 0x0000300e28007388 */ /* 0x000fe60000000a00 */
[----:B------:R-:W-:Y:S01]  /*3de0*/  IMAD.IADD R17, R30, 0x1, R16 ;  /* 0x000000011e117824 */ /* 0x000fe200078e0210 */
[----:B---3--:R-:W3:Y:S03]  /*3df0*/  S2R R6, SR_TID.X ;  /* 0x0000000000067919 */ /* 0x008ee60000002100 */
[----:B------:R-:W-:Y:S01]  /*3e00*/  IMAD.IADD R18, R31, 0x1, R17 ;  /* 0x000000011f127824 */ /* 0x000fe200078e0211 */
[----:B------:R-:W-:Y:S03]  /*3e10*/  STS.64 [R40+0x38], R16 ;  /* 0x0000381028007388 */ /* 0x000fe60000000a00 */
[----:B------:R-:W-:-:S02]  /*3e20*/  IMAD.IADD R19, R32, 0x1, R18 ;  /* 0x0000000120137824 */ /* 0x000fc400078e0212 */
[----:B0-----:R-:W-:Y:S02]  /*3e30*/  VIADD R4, R4, UR5 ;  /* 0x0000000504047c36 */ /* 0x001fe40008000000 */
[----:B------:R-:W-:Y:S01]  /*3e40*/  IMAD.IADD R20, R33, 0x1, R19 ;  /* 0x0000000121147824 */ /* 0x000fe200078e0213 */
[----:B------:R-:W-:Y:S01]  /*3e50*/  STS.64 [R40+0x40], R18 ;  /* 0x0000401228007388 */ /* 0x000fe20000000a00 */
[----:B--2---:R-:W-:Y:S02]  /*3e60*/  IMAD R12, R4, 0x2100, RZ ;  /* 0x00002100040c7824 */ /* 0x004fe400078e02ff */
[----:B------:R-:W-:-:S04]  /*3e70*/  IMAD.IADD R21, R34, 0x1, R20 ;  /* 0x0000000122157824 */ /* 0x000fc800078e0214 */
[----:B------:R-:W-:Y:S01]  /*3e80*/  IMAD.IADD R22, R35, 0x1, R21 ;  /* 0x0000000123167824 */ /* 0x000fe200078e0215 */
[----:B------:R-:W-:Y:S03]  /*3e90*/  STS.64 [R40+0x48], R20 ;  /* 0x0000481428007388 */ /* 0x000fe60000000a00 */
[----:B------:R-:W-:Y:S01]  /*3ea0*/  IMAD.IADD R23, R36, 0x1, R22 ;  /* 0x0000000124177824 */ /* 0x000fe200078e0216 */
[C---:B----4-:R-:W-:Y:S02]  /*3eb0*/  LOP3.LUT R4, R5.reuse, 0x1f, RZ, 0xc0, !PT ;  /* 0x0000001f05047812 */ /* 0x050fe400078ec0ff */
[----:B------:R-:W-:Y:S02]  /*3ec0*/  LOP3.LUT R10, R5, 0x3e0, RZ, 0xc0, !PT ;  /* 0x000003e0050a7812 */ /* 0x000fe400078ec0ff */
[----:B------:R-:W-:Y:S01]  /*3ed0*/  STS.64 [R40+0x50], R22 ;  /* 0x0000501628007388 */ /* 0x000fe20000000a00 */
[----:B------:R-:W-:-:S03]  /*3ee0*/  NOP ;  /* 0x0000000000007918 */ /* 0x000fc60000000000 */
[----:B------:R-:W-:Y:S01]  /*3ef0*/  LDS R45, [R41] ;  /* 0x00000000292d7984 */ /* 0x000fe20000000800 */
[----:B---3--:R-:W-:Y:S01]  /*3f00*/  LOP3.LUT R8, R6, 0x3e0, RZ, 0xc0, !PT ;  /* 0x000003e006087812 */ /* 0x008fe200078ec0ff */
[----:B------:R-:W-:Y:S02]  /*3f10*/  IMAD R10, R10, 0x16, R4 ;  /* 0x000000160a0a7824 */ /* 0x000fe400078e0204 */
        /* <DEDUP_REMOVED lines=20> */
[----:B------:R0:W-:Y:S04]  /*4060*/  LDS R25, [R41+0xa80] ;  /* 0x000a800029197984 */ /* 0x0001e80000000800 */
[----:B------:R2:W-:Y:S01]  /*4070*/  @!P0 STS [UR4+0x8400], R0 ;  /* 0x00840000ff008988 */ /* 0x0005e20008000804 */
[----:B------:R-:W-:Y:S01]  /*4080*/  BAR.SYNC.DEFER_BLOCKING 0x0 ;  /* 0x0000000000007b1d */ /* 0x000fe20000010000 */
[----:B0-----:R-:W-:Y:S01]  /*4090*/  LOP3.LUT R41, R6, 0x1f, RZ, 0xc0, !PT ;  /* 0x0000001f06297812 */ /* 0x001fe200078ec0ff */
[----:B------:R-:W-:Y:S01]  /*40a0*/  VIADD R6, R10, 0x60 ;  /* 0x000000600a067836 */ /* 0x000fe20000000000 */
[----:B------:R-:W-:-:S03]  /*40b0*/  IADD3 R5, P0, PT, R12, R3, RZ ;  /* 0x000000030c057210 */ /* 0x000fc60007f1e0ff */
[----:B------:R-:W-:Y:S02]  /*40c0*/  IMAD R8, R8, 0x16, R41 ;  /* 0x0000001608087824 */ /* 0x000fe400078e0229 */
[----:B--2---:R-:W-:Y:S01]  /*40d0*/  IMAD.X R0, RZ, RZ, RZ, P0 ;  /* 0x000000ffff007224 */ /* 0x004fe200000e06ff */
[----:B-1----:R-:W-:Y:S01]  /*40e0*/  LEA R4, P0, R5, UR6, 0x2 ;  /* 0x0000000605047c11 */ /* 0x002fe2000f8010ff */
[----:B------:R-:W-:-:S03]  /*40f0*/  VIADD R41, R10, 0x20 ;  /* 0x000000200a297836 */ /* 0x000fc60000000000 */
[----:B------:R-:W-:Y:S01]  /*4100*/  LEA.HI.X R5, R5, UR7, R0, 0x2, P0 ;  /* 0x0000000705057c11 */ /* 0x000fe200080f1400 */
[C---:B------:R-:W-:Y:S01]  /*4110*/  VIADD R0, R8.reuse, 0xc0 ;  /* 0x000000c008007836 */ /* 0x040fe20000000000 */
[----:B------:R-:W0:Y:S02]  /*4120*/  LDS R2, [UR4+0x8400] ;  /* 0x00840004ff027984 */ /* 0x000e240008000800 */
[-C--:B0-----:R-:W-:Y:S01]  /*4130*/  ISETP.GE.AND P6, PT, R3, R2.reuse, PT ;  /* 0x000000020300720c */ /* 0x081fe20003fc6270 */
[C---:B------:R-:W-:Y:S01]  /*4140*/  VIADD R3, R8.reuse, 0x80 ;  /* 0x0000008008037836 */ /* 0x040fe20000000000 */
[-C--:B------:R-:W-:Y:S01]  /*4150*/  ISETP.GE.AND P5, PT, R41, R2.reuse, PT ;  /* 0x000000022900720c */ /* 0x080fe20003fa6270 */
[----:B------:R-:W-:Y:S01]  /*4160*/  VIADD R41, R8, 0xa0 ;  /* 0x000000a008297836 */ /* 0x000fe20000000000 */
[-C--:B------:R-:W-:Y:S01]  /*4170*/  ISETP.GE.AND P0, PT, R6, R2.reuse, PT ;  /* 0x000000020600720c */ /* 0x080fe20003f06270 */
[C---:B------:R-:W-:Y:S01]  /*4180*/  VIADD R6, R8.reuse, 0xe0 ;  /* 0x000000e008067836 */ /* 0x040fe20000000000 */
[-C--:B------:R-:W-:Y:S01]  /*4190*/  ISETP.GE.AND P3, PT, R3, R2.reuse, PT ;  /* 0x000000020300720c */ /* 0x080fe20003f66270 */
[----:B------:R-:W-:Y:S01]  /*41a0*/  VIADD R3, R8, 0x100 ;  /* 0x0000010008037836 */ /* 0x000fe20000000000 */
[-C--:B------:R-:W-:Y:S01]  /*41b0*/  ISETP.GE.AND P2, PT, R0, R2.reuse, PT ;  /* 0x000000020000720c */ /* 0x080fe20003f46270 */
[----:B------:R-:W-:Y:S01]  /*41c0*/  VIADD R0, R10, 0x40 ;  /* 0x000000400a007836 */ /* 0x000fe20000000000 */
[-C--:B------:R-:W-:Y:S01]  /*41d0*/  ISETP.GE.AND P4, PT, R41, R2.reuse, PT ;  /* 0x000000022900720c */ /* 0x080fe20003f86270 */
[----:B------:R-:W-:Y:S01]  /*41e0*/  VIADD R41, R8, 0x120 ;  /* 0x0000012008297836 */ /* 0x000fe20000000000 */
[-C--:B------:R-:W-:Y:S01]  /*41f0*/  ISETP.GE.AND P1, PT, R6, R2.reuse, PT ;  /* 0x000000020600720c */ /* 0x080fe20003f26270 */
[----:B------:R-:W-:Y:S01]  /*4200*/  @!P6 STG.E desc[UR8][R4.64], R45 ;  /* 0x0000002d0400e986 */ /* 0x000fe2000c101908 */
[----:B------:R-:W-:Y:S01]  /*4210*/  ISETP.GE.AND P6, PT, R3, R2, PT ;  /* 0x000000020300720c */ /* 0x000fe20003fc6270 */
[----:B------:R-:W-:-:S02]  /*4220*/  VIADD R3, R10, 0x140 ;  /* 0x000001400a037836 */ /* 0x000fc40000000000 */
[----:B------:R-:W-:Y:S01]  /*4230*/  @!P5 STG.E desc[UR8][R4.64+0x80], R47 ;  /* 0x0000802f0400d986 */ /* 0x000fe2000c101908 */
[-C--:B------:R-:W-:Y:S01]  /*4240*/  ISETP.GE.AND P5, PT, R41, R2.reuse, PT ;  /* 0x000000022900720c */ /* 0x080fe20003fa6270 */
[C---:B------:R-:W-:Y:S02]  /*4250*/  VIADD R41, R10.reuse, 0x160 ;  /* 0x000001600a297836 */ /* 0x040fe40000000000 */
[----:B------:R-:W-:Y:S01]  /*4260*/  @!P0 STG.E desc[UR8][R4.64+0x180], R49 ;  /* 0x0001803104008986 */ /* 0x000fe2000c101908 */
[-C--:B------:R-:W-:Y:S01]  /*4270*/  ISETP.GE.AND P0, PT, R3, R2.reuse, PT ;  /* 0x000000020300720c */ /* 0x080fe20003f06270 */
[C---:B------:R-:W-:Y:S02]  /*4280*/  VIADD R3, R10.reuse, 0x180 ;  /* 0x000001800a037836 */ /* 0x040fe40000000000 */
[----:B------:R-:W-:Y:S01]  /*4290*/  @!P3 STG.E desc[UR8][R4.64+0x200], R51 ;  /* 0x000200330400b986 */ /* 0x000fe2000c101908 */
[----:B------:R-:W-:Y:S01]  /*42a0*/  ISETP.GE.AND P3, PT, R41, R2, PT ;  /* 0x000000022900720c */ /* 0x000fe20003f66270 */
[----:B------:R-:W-:-:S02]  /*42b0*/  VIADD R41, R10, 0x1a0 ;  /* 0x000001a00a297836 */ /* 0x000fc40000000000 */
[----:B------:R-:W-:Y:S01]  /*42c0*/  @!P2 STG.E desc[UR8][R4.64+0x300], R43 ;  /* 0x0003002b0400a986 */ /* 0x000fe2000c101908 */
[-C--:B------:R-:W-:Y:S01]  /*42d0*/  ISETP.GE.AND P2, PT, R3, R2.reuse, PT ;  /* 0x000000020300720c */ /* 0x080fe20003f46270 */
[----:B------:R-:W-:Y:S02]  /*42e0*/  VIADD R3, R8, 0x1c0 ;  /* 0x000001c008037836 */ /* 0x000fe40000000000 */
[----:B------:R-:W-:Y:S01]  /*42f0*/  @!P4 STG.E desc[UR8][R4.64+0x280], R53 ;  /* 0x000280350400c986 */ /* 0x000fe2000c101908 */
[----:B------:R-:W-:-:S03]  /*4300*/  ISETP.GE.AND P4, PT, R0, R2, PT ;  /* 0x000000020000720c */ /* 0x000fc60003f86270 */
[----:B------:R0:W-:Y:S01]  /*4310*/  @!P1 STG.E desc[UR8][R4.64+0x380], R37 ;  /* 0x0003802504009986 */ /* 0x0001e2000c101908 */
[-C--:B------:R-:W-:Y:S01]  /*4320*/  ISETP.GE.AND P1, PT, R41, R2.reuse, PT ;  /* 0x000000022900720c */ /* 0x080fe20003f26270 */
[C---:B------:R-:W-:Y:S02]  /*4330*/  VIADD R41, R8.reuse, 0x1e0 ;  /* 0x000001e008297836 */ /* 0x040fe40000000000 */
[----:B------:R-:W-:Y:S01]  /*4340*/  @!P6 STG.E desc[UR8][R4.64+0x400], R35 ;  /* 0x000400230400e986 */ /* 0x000fe2000c101908 */
[-C--:B------:R-:W-:Y:S01]  /*4350*/  ISETP.GE.AND P6, PT, R3, R2.reuse, PT ;  /* 0x000000020300720c */ /* 0x080fe20003fc6270 */
[----:B------:R-:W-:Y:S02]  /*4360*/  VIADD R3, R8, 0x200 ;  /* 0x0000020008037836 */ /* 0x000fe40000000000 */
[----:B------:R1:W-:Y:S01]  /*4370*/  @!P5 STG.E desc[UR8][R4.64+0x480], R33 ;  /* 0x000480210400d986 */ /* 0x0003e2000c101908 */
[----:B------:R-:W-:Y:S01]  /*4380*/  ISETP.GE.AND P5, PT, R41, R2, PT ;  /* 0x000000022900720c */ /* 0x000fe20003fa6270 */
[----:B------:R-:W-:-:S02]  /*4390*/  VIADD R41, R10, 0x220 ;  /* 0x000002200a297836 */ /* 0x000fc40000000000 */
[----:B------:R2:W-:Y:S01]  /*43a0*/  @!P0 STG.E desc[UR8][R4.64+0x500], R31 ;  /* 0x0005001f04008986 */ /* 0x0005e2000c101908 */
[-C--:B------:R-:W-:Y:S01]  /*43b0*/  ISETP.GE.AND P0, PT, R3, R2.reuse, PT ;  /* 0x000000020300720c */ /* 0x080fe20003f06270 */
[----:B0-----:R-:W-:Y:S02]  /*43c0*/  VIADD R37, R10, 0x240 ;  /* 0x000002400a257836 */ /* 0x001fe40000000000 */
[C---:B------:R-:W-:Y:S01]  /*43d0*/  VIADD R3, R8.reuse, 0x260 ;  /* 0x0000026008037836 */ /* 0x040fe20000000000 */
[----:B------:R2:W-:Y:S01]  /*43e0*/  @!P4 STG.E desc[UR8][R4.64+0x100], R29 ;  /* 0x0001001d0400c986 */ /* 0x0005e2000c101908 */
[-C--:B------:R-:W-:Y:S01]  /*43f0*/  ISETP.GE.AND P4, PT, R41, R2.reuse, PT ;  /* 0x000000022900720c */ /* 0x080fe20003f86270 */
[----:B-1----:R-:W-:Y:S02]  /*4400*/  VIADD R33, R8, 0x280 ;  /* 0x0000028008217836 */ /* 0x002fe40000000000 */
        /* <DEDUP_REMOVED lines=17> */
.L_x_98:
[----:B------:R-:W-:Y:S01]  /*4520*/  BSSY B1, `(.L_x_125) ;  /* 0x0000006000017945 */ /* 0x000fe20003800000 */
[----:B------:R-:W-:Y:S01]  /*4530*/  PLOP3.LUT P0, PT, P0, PT, PT, 0x8, 0x80 ;  /* 0x000000000080781c */ /* 0x000fe2000070e170 */
[----:B------:R-:W-:-:S12]  /*4540*/  IMAD.MOV.U32 R21, RZ, RZ, -0x1 ;  /* 0xffffffffff157424 */ /* 0x000fd800078e00ff */
[----:B------:R-:W-:Y:S05]  /*4550*/  WARPSYNC.COLLECTIVE R21, `(.L_x_126) ;  /* 0x0000000015087348 */ /* 0x000fea0003c00000 */
[----:B------:R-:W-:Y:S01]  /*4560*/  VOTE.ANY P0, P0 ;  /* 0x0000000000ff7806 */ /* 0x000fe20000000100 */
[----:B------:R-:W-:-:S12]  /*4570*/  ENDCOLLECTIVE ;  /* 0x000000000000791b */ /* 0x000fd80003800000 */
.L_x_126:
[----:B------:R-:W-:Y:S05]  /*4580*/  BSYNC B1 ;  /* 0x0000000000017941 */ /* 0x000fea0003800000 */
.L_x_125:
[----:B------:R-:W-:Y:S05]  /*4590*/  BRA `(.L_x_127) ;  /* 0xffffffc800787947 */ /* 0x000fea000383ffff */
.L_x_100:
[----:B------:R-:W-:Y:S01]  /*45a0*/  BSSY B1, `(.L_x_128) ;  /* 0x0000006000017945 */ /* 0x000fe20003800000 */
[----:B------:R-:W-:Y:S01]  /*45b0*/  PLOP3.LUT P0, PT, P0, PT, PT, 0x8, 0x80 ;  /* 0x000000000080781c */ /* 0x000fe2000070e170 */
[----:B------:R-:W-:-:S12]  /*45c0*/  IMAD.MOV.U32 R21, RZ, RZ, -0x1 ;  /* 0xffffffffff157424 */ /* 0x000fd800078e00ff */
[----:B------:R-:W-:Y:S05]  /*45d0*/  WARPSYNC.COLLECTIVE R21, `(.L_x_129) ;  /* 0x0000000015087348 */ /* 0x000fea0003c00000 */
[----:B------:R-:W-:Y:S01]  /*45e0*/  VOTE.ANY P0, P0 ;  /* 0x0000000000ff7806 */ /* 0x000fe20000000100 */
[----:B------:R-:W-:-:S12]  /*45f0*/  ENDCOLLECTIVE ;  /* 0x000000000000791b */ /* 0x000fd80003800000 */
.L_x_129:
[----:B------:R-:W-:Y:S05]  /*4600*/  BSYNC B1 ;  /* 0x0000000000017941 */ /* 0x000fea0003800000 */
.L_x_128:
[----:B------:R-:W-:Y:S05]  /*4610*/  BRA `(.L_x_130) ;  /* 0xffffffc800cc7947 */ /* 0x000fea000383ffff */
.L_x_102:
[----:B------:R-:W0:Y:S01]  /*4620*/  S2R R30, SR_GEMASK ;  /* 0x00000000001e7919 */ /* 0x000e220000003c00 */
[----:B------:R-:W-:Y:S01]  /*4630*/  BSSY B1, `(.L_x_131) ;  /* 0x0000006000017945 */ /* 0x000fe20003800000 */
[----:B------:R-:W-:Y:S01]  /*4640*/  PLOP3.LUT P0, PT, P0, PT, PT, 0x8, 0x80 ;  /* 0x000000000080781c */ /* 0x000fe2000070e170 */
[----:B------:R-:W-:-:S12]  /*4650*/  IMAD.MOV.U32 R21, RZ, RZ, -0x1 ;  /* 0xffffffffff157424 */ /* 0x000fd800078e00ff */
[----:B0-----:R-:W-:Y:S05]  /*4660*/  WARPSYNC.COLLECTIVE R21, `(.L_x_132) ;  /* 0x0000000015087348 */ /* 0x001fea0003c00000 */
[----:B------:R-:W-:Y:S01]  /*4670*/  VOTE.ANY R21, PT, P0 ;  /* 0x0000000000157806 */ /* 0x000fe200000e0100 */
[----:B0-----:R-:W-:Y:S06]  /*4680*/  ENDCOLLECTIVE ;  /* 0x000000000000791b */ /* 0x001fec0003800000 */
.L_x_132:
[----:B------:R-:W-:Y:S05]  /*4690*/  BSYNC B1 ;  /* 0x0000000000017941 */ /* 0x000fea0003800000 */
.L_x_131:
[----:B------:R-:W-:Y:S01]  /*46a0*/  LOP3.LUT R21, R21, 0x80000000, R30, 0xec, !PT ;  /* 0x8000000015157812 */ /* 0x000fe200078eec1e */
[----:B------:R-:W-:Y:S02]  /*46b0*/  IMAD.MOV.U32 R17, RZ, RZ, 0x1 ;  /* 0x00000001ff117424 */ /* 0x000fe400078e00ff */
[----:B------:R-:W-:Y:S02]  /*46c0*/  VIADD R41, R39, 0x2 ;  /* 0x0000000227297836 */ /* 0x000fe40000000000 */
[----:B------:R-:W-:Y:S02]  /*46d0*/  VIADD R16, R21, 0xffffffff ;  /* 0xffffffff15107836 */ /* 0x000fe40000000000 */
[C---:B------:R-:W-:Y:S02]  /*46e0*/  VIADD R43, R39.reuse, 0x4 ;  /* 0x00000004272b7836 */ /* 0x040fe40000000000 */
[----:B------:R-:W-:Y:S01]  /*46f0*/  VIADD R44, R39, 0x8 ;  /* 0x00000008272c7836 */ /* 0x000fe20000000000 */
[----:B------:R-:W-:Y:S01]  /*4700*/  LOP3.LUT R28, R21, R16, RZ, 0xc, !PT ;  /* 0x00000010151c7212 */ /* 0x000fe200078e0cff */
[----:B------:R-:W-:-:S02]  /*4710*/  IMAD.MOV.U32 R16, RZ, RZ, R27 ;  /* 0x000000ffff107224 */ /* 0x000fc400078e001b */
[----:B------:R-:W-:Y:S01]  /*4720*/  IMAD.MOV.U32 R21, RZ, RZ, -0x1 ;  /* 0xffffffffff157424 */ /* 0x000fe200078e00ff */
[----:B------:R0:W1:Y:S01]  /*4730*/  POPC R20, R28 ;  /* 0x0000001c00147309 */ /* 0x0000620000000000 */
[----:B------:R-:W-:-:S07]  /*4740*/  VIADD R45, R39, 0x10 ;  /* 0x00000010272d7836 */ /* 0x000fce0000000000 */
[----:B01----:R-:W-:Y:S05]  /*4750*/  WARPSYNC.COLLECTIVE R21, `(.L_x_133) ;  /* 0x0000000015087348 */ /* 0x003fea0003c00000 */
[----:B-1----:R1:W2:Y:S02]  /*4760*/  SHFL.DOWN P3, R22, R16, R17, R20 ;  /* 0x0800001110167389 */ /* 0x0022a40000060014 */
[----:B012---:R-:W-:Y:S05]  /*4770*/  ENDCOLLECTIVE ;  /* 0x000000000000791b */ /* 0x007fea0003800000 */
.L_x_133:
[-C--:B------:R-:W-:Y:S02]  /*4780*/  ISETP.GE.AND P0, PT, R39, R20.reuse, PT ;  /* 0x000000142700720c */ /* 0x080fe40003f06270 */
[-C--:B------:R-:W-:Y:S01]  /*4790*/  ISETP.GT.AND P2, PT, R45, R20.reuse, PT ;  /* 0x000000142d00720c */ /* 0x080fe20003f44270 */
        /* <DEDUP_REMOVED lines=8> */
.L_x_134:
        /* <DEDUP_REMOVED lines=8> */
.L_x_135:
[----:B------:R-:W-:Y:S01]  /*48a0*/  IMAD.MOV.U32 R17, RZ, RZ, 0x8 ;  /* 0x00000008ff117424 */ /* 0x000fe200078e00ff */
[----:B------:R-:W-:Y:S02]  /*48b0*/  SEL R22, R22, RZ, !P0 ;  /* 0x000000ff16167207 */ /* 0x000fe40004000000 */
[----:B------:R-:W-:-:S03]  /*48c0*/  ISETP.GT.AND P0, PT, R44, R20, PT ;  /* 0x000000142c00720c */ /* 0x000fc60003f04270 */
[----:B------:R-:W-:Y:S02]  /*48d0*/  IMAD.IADD R27, R29, 0x1, R22 ;  /* 0x000000011d1b7824 */ /* 0x000fe400078e0216 */
[----:B------:R-:W0:Y:S02]  /*48e0*/  LDC.64 R28, c[0x0][0x390] ;  /* 0x0000e400ff1c7b82 */ /* 0x000e240000000a00 */
[----:B------:R-:W-:-:S07]  /*48f0*/  IMAD.MOV.U32 R16, RZ, RZ, R27 ;  /* 0x000000ffff107224 */ /* 0x000fce00078e001b */
[----:B0-----:R-:W-:Y:S05]  /*4900*/  WARPSYNC.COLLECTIVE R21, `(.L_x_136) ;  /* 0x0000000015087348 */ /* 0x001fea0003c00000 */
[----:B------:R1:W2:Y:S02]  /*4910*/  SHFL.DOWN P3, R22, R16, R17, R20 ;  /* 0x0800001110167389 */ /* 0x0002a40000060014 */
[----:B012---:R-:W-:Y:S05]  /*4920*/  ENDCOLLECTIVE ;  /* 0x000000000000791b */ /* 0x007fea0003800000 */
.L_x_136:
[----:B------:R-:W-:Y:S01]  /*4930*/  IMAD.MOV.U32 R17, RZ, RZ, 0x10 ;  /* 0x00000010ff117424 */ /* 0x000fe200078e00ff */
[----:B------:R-:W-:Y:S02]  /*4940*/  SEL R22, R22, RZ, !P0 ;  /* 0x000000ff16167207 */ /* 0x000fe40004000000 */
[----:B------:R-:W-:-:S03]  /*4950*/  ISETP.NE.AND P0, PT, R26, 0x65, PT ;  /* 0x000000651a00780c */ /* 0x000fc60003f05270 */
[----:B------:R-:W-:-:S04]  /*4960*/  IMAD.IADD R47, R27, 0x1, R22 ;  /* 0x000000011b2f7824 */ /* 0x000fc800078e0216 */
[----:B------:R-:W-:-:S07]  /*4970*/  IMAD.MOV.U32 R16, RZ, RZ, R47 ;  /* 0x000000ffff107224 */ /* 0x000fce00078e002f */
[----:B------:R-:W-:Y:S05]  /*4980*/  WARPSYNC.COLLECTIVE R21, `(.L_x_137) ;  /* 0x0000000015087348 */ /* 0x000fea0003c00000 */
[----:B------:R0:W1:Y:S02]  /*4990*/  SHFL.DOWN P3, R22, R16, R17, R20 ;  /* 0x0800001110167389 */ /* 0x0000640000060014 */
[----:B01----:R-:W-:Y:S05]  /*49a0*/  ENDCOLLECTIVE ;  /* 0x000000000000791b */ /* 0x003fea0003800000 */
.L_x_137:
[----:B------:R-:W-:Y:S05]  /*49b0*/  WARPSYNC.COLLECTIVE R21, `(.L_x_138) ;  /* 0x0000000015087348 */ /* 0x000fea0003c00000 */
[----:B------:R-:W-:Y:S01]  /*49c0*/  VOTE.ALL P0, P0 ;  /* 0x0000000000ff7806 */ /* 0x000fe20000000000 */
[----:B------:R-:W-:-:S12]  /*49d0*/  ENDCOLLECTIVE ;  /* 0x000000000000791b */ /* 0x000fd80003800000 */
.L_x_138:
[----:B------:R-:W-:Y:S02]  /*49e0*/  IADD3 R28, P3, PT, R28, 0x100, RZ ;  /* 0x000001001c1c7810 */ /* 0x000fe40007f7e0ff */
[----:B------:R-:W-:-:S03]  /*49f0*/  SEL R22, R22, RZ, !P2 ;  /* 0x000000ff16167207 */ /* 0x000fc60005000000 */
[----:B------:R-:W-:Y:S02]  /*4a00*/  IMAD.X R3, RZ, RZ, R29, P3 ;  /* 0x000000ffff037224 */ /* 0x000fe400018e061d */
[----:B------:R-:W-:Y:S01]  /*4a10*/  IMAD.IADD R46, R47, 0x1, R22 ;  /* 0x000000012f2e7824 */ /* 0x000fe200078e0216 */
[----:B------:R-:W-:Y:S06]  /*4a20*/  BRA `(.L_x_139) ;  /* 0xffffffc800647947 */ /* 0x000fec000383ffff */
.L_x_104:
[----:B------:R-:W-:Y:S01]  /*4a30*/  BSSY B1, `(.L_x_140) ;  /* 0x0000006000017945 */ /* 0x000fe20003800000 */
[----:B------:R-:W-:Y:S01]  /*4a40*/  PLOP3.LUT P0, PT, P0, PT, PT, 0x8, 0x80 ;  /* 0x000000000080781c */ /* 0x000fe2000070e170 */
[----:B------:R-:W-:-:S12]  /*4a50*/  IMAD.MOV.U32 R21, RZ, RZ, -0x1 ;  /* 0xffffffffff157424 */ /* 0x000fd800078e00ff */
[----:B------:R-:W-:Y:S05]  /*4a60*/  WARPSYNC.COLLECTIVE R21, `(.L_x_141) ;  /* 0x0000000015087348 */ /* 0x000fea0003c00000 */
[----:B------:R-:W-:Y:S01]  /*4a70*/  VOTE.ANY P0, P0 ;  /* 0x0000000000ff7806 */ /* 0x000fe20000000100 */
[----:B------:R-:W-:-:S12]  /*4a80*/  ENDCOLLECTIVE ;  /* 0x000000000000791b */ /* 0x000fd80003800000 */
.L_x_141:
[----:B------:R-:W-:Y:S05]  /*4a90*/  BSYNC B1 ;  /* 0x0000000000017941 */ /* 0x000fea0003800000 */
.L_x_140:
[----:B------:R-:W-:Y:S05]  /*4aa0*/  BRA `(.L_x_142) ;  /* 0xffffffc800747947 */ /* 0x000fea000383ffff */
.L_x_106:
[----:B------:R-:W-:Y:S01]  /*4ab0*/  BSSY B1, `(.L_x_143) ;  /* 0x0000006000017945 */ /* 0x000fe20003800000 */
[----:B------:R-:W-:Y:S01]  /*4ac0*/  PLOP3.LUT P0, PT, P0, PT, PT, 0x8, 0x80 ;  /* 0x000000000080781c */ /* 0x000fe2000070e170 */
[----:B------:R-:W-:-:S12]  /*4ad0*/  IMAD.MOV.U32 R21, RZ, RZ, -0x1 ;  /* 0xffffffffff157424 */ /* 0x000fd800078e00ff */
[----:B------:R-:W-:Y:S05]  /*4ae0*/  WARPSYNC.COLLECTIVE R21, `(.L_x_144) ;  /* 0x0000000015087348 */ /* 0x000fea0003c00000 */
[----:B------:R-:W-:Y:S01]  /*4af0*/  VOTE.ANY P0, P0 ;  /* 0x0000000000ff7806 */ /* 0x000fe20000000100 */
[----:B------:R-:W-:-:S12]  /*4b00*/  ENDCOLLECTIVE ;  /* 0x000000000000791b */ /* 0x000fd80003800000 */
.L_x_144:
[----:B------:R-:W-:Y:S05]  /*4b10*/  BSYNC B1 ;  /* 0x0000000000017941 */ /* 0x000fea0003800000 */
.L_x_143:
[----:B------:R-:W-:Y:S05]  /*4b20*/  BRA `(.L_x_145) ;  /* 0xffffffc800c87947 */ /* 0x000fea000383ffff */
.L_x_108:
[----:B------:R-:W-:Y:S01]  /*4b30*/  BSSY B1, `(.L_x_146) ;  /* 0x0000006000017945 */ /* 0x000fe20003800000 */
[----:B------:R-:W-:Y:S01]  /*4b40*/  PLOP3.LUT P0, PT, P0, PT, PT, 0x8, 0x80 ;  /* 0x000000000080781c */ /* 0x000fe2000070e170 */
[----:B------:R-:W-:-:S12]  /*4b50*/  IMAD.MOV.U32 R21, RZ, RZ, -0x1 ;  /* 0xffffffffff157424 */ /* 0x000fd800078e00ff */
[----:B------:R-:W-:Y:S05]  /*4b60*/  WARPSYNC.COLLECTIVE R21, `(.L_x_147) ;  /* 0x0000000015087348 */ /* 0x000fea0003c00000 */
[----:B------:R-:W-:Y:S01]  /*4b70*/  VOTE.ANY R21, PT, P0 ;  /* 0x0000000000157806 */ /* 0x000fe200000e0100 */
[----:B------:R-:W-:Y:S06]  /*4b80*/  ENDCOLLECTIVE ;  /* 0x000000000000791b */ /* 0x000fec0003800000 */
.L_x_147:
[----:B------:R-:W-:Y:S05]  /*4b90*/  BSYNC B1 ;  /* 0x0000000000017941 */ /* 0x000fea0003800000 */
.L_x_146:
        /* <DEDUP_REMOVED lines=11> */
.L_x_148:
        /* <DEDUP_REMOVED lines=9> */
.L_x_149:
        /* <DEDUP_REMOVED lines=8> */
.L_x_150:
        /* <DEDUP_REMOVED lines=8> */
.L_x_151:
        /* <DEDUP_REMOVED lines=8> */
.L_x_152:
[----:B------:R-:W-:Y:S02]  /*4e60*/  SEL R22, R22, RZ, !P0 ;  /* 0x000000ff16167207 */ /* 0x000fe40004000000 */
[----:B------:R-:W-:Y:S02]  /*4e70*/  ISETP.NE.AND P0, PT, R26, 0x65, PT ;  /* 0x000000651a00780c */ /* 0x000fe40003f05270 */
[----:B------:R-:W-:-:S11]  /*4e80*/  IADD3 R46, PT, PT, R47, R22, R46 ;  /* 0x000000162f2e7210 */ /* 0x000fd60007ffe02e */
[----:B------:R-:W-:Y:S05]  /*4e90*/  WARPSYNC.COLLECTIVE R21, `(.L_x_153) ;  /* 0x0000000015087348 */ /* 0x000fea0003c00000 */
[----:B------:R-:W-:Y:S01]  /*4ea0*/  VOTE.ALL P0, P0 ;  /* 0x0000000000ff7806 */ /* 0x000fe20000000000 */
[----:B------:R-:W-:-:S12]  /*4eb0*/  ENDCOLLECTIVE ;  /* 0x000000000000791b */ /* 0x000fd80003800000 */
.L_x_153:
[----:B------:R-:W-:Y:S05]  /*4ec0*/  BRA `(.L_x_154) ;  /* 0xffffffc800607947 */ /* 0x000fea000383ffff */
.L_x_113:
[----:B------:R-:W-:Y:S01]  /*4ed0*/  BSSY B0, `(.L_x_155) ;  /* 0x0000006000007945 */ /* 0x000fe20003800000 */
[----:B------:R-:W-:Y:S01]  /*4ee0*/  PLOP3.LUT P0, PT, P0, PT, PT, 0x8, 0x80 ;  /* 0x000000000080781c */ /* 0x000fe2000070e170 */
[----:B------:R-:W-:-:S12]  /*4ef0*/  IMAD.MOV.U32 R21, RZ, RZ, -0x1 ;  /* 0xffffffffff157424 */ /* 0x000fd800078e00ff */
[----:B------:R-:W-:Y:S05]  /*4f00*/  WARPSYNC.COLLECTIVE R21, `(.L_x_156) ;  /* 0x0000000015087348 */ /* 0x000fea0003c00000 */
[----:B------:R-:W-:Y:S01]  /*4f10*/  VOTE.ANY P0, P0 ;  /* 0x0000000000ff7806 */ /* 0x000fe20000000100 */
[----:B------:R-:W-:-:S12]  /*4f20*/  ENDCOLLECTIVE ;  /* 0x000000000000791b */ /* 0x000fd80003800000 */
.L_x_156:
[----:B------:R-:W-:Y:S05]  /*4f30*/  BSYNC B0 ;  /* 0x0000000000007941 */ /* 0x000fea0003800000 */
.L_x_155:
[----:B------:R-:W-:Y:S05]  /*4f40*/  BRA `(.L_x_157) ;  /* 0xffffffe000987947 */ /* 0x000fea000383ffff */
.L_x_115:
[----:B------:R-:W-:Y:S01]  /*4f50*/  BSSY B0, `(.L_x_158) ;  /* 0x0000006000007945 */ /* 0x000fe20003800000 */
[----:B------:R-:W-:Y:S01]  /*4f60*/  PLOP3.LUT P0, PT, P0, PT, PT, 0x8, 0x80 ;  /* 0x000000000080781c */ /* 0x000fe2000070e170 */
[----:B------:R-:W-:-:S12]  /*4f70*/  IMAD.MOV.U32 R21, RZ, RZ, -0x1 ;  /* 0xffffffffff157424 */ /* 0x000fd800078e00ff */
[----:B------:R-:W-:Y:S05]  /*4f80*/  WARPSYNC.COLLECTIVE R21, `(.L_x_159) ;  /* 0x0000000015087348 */ /* 0x000fea0003c00000 */
[----:B------:R-:W-:Y:S01]  /*4f90*/  VOTE.ANY P0, P0 ;  /* 0x0000000000ff7806 */ /* 0x000fe20000000100 */
[----:B------:R-:W-:-:S12]  /*4fa0*/  ENDCOLLECTIVE ;  /* 0x000000000000791b */ /* 0x000fd80003800000 */
.L_x_159:
[----:B------:R-:W-:Y:S05]  /*4fb0*/  BSYNC B0 ;  /* 0x0000000000007941 */ /* 0x000fea0003800000 */
.L_x_158:
[----:B------:R-:W-:Y:S05]  /*4fc0*/  BRA `(.L_x_160) ;  /* 0xffffffe000ec7947 */ /* 0x000fea000383ffff */
.L_x_117:
[----:B------:R-:W0:Y:S01]  /*4fd0*/  S2R R26, SR_GEMASK ;  /* 0x00000000001a7919 */ /* 0x000e220000003c00 */
[----:B------:R-:W-:Y:S01]  /*4fe0*/  BSSY B0, `(.L_x_161) ;  /* 0x0000006000007945 */ /* 0x000fe20003800000 */
[----:B------:R-:W-:Y:S01]  /*4ff0*/  PLOP3.LUT P0, PT, P0, PT, PT, 0x8, 0x80 ;  /* 0x000000000080781c */ /* 0x000fe2000070e170 */
[----:B------:R-:W-:-:S12]  /*5000*/  IMAD.MOV.U32 R21, RZ, RZ, -0x1 ;  /* 0xffffffffff157424 */ /* 0x000fd800078e00ff */
[----:B0-----:R-:W-:Y:S05]  /*5010*/  WARPSYNC.COLLECTIVE R21, `(.L_x_162) ;  /* 0x0000000015087348 */ /* 0x001fea0003c00000 */
[----:B------:R-:W-:Y:S01]  /*5020*/  VOTE.ANY R21, PT, P0 ;  /* 0x0000000000157806 */ /* 0x000fe200000e0100 */
[----:B0-----:R-:W-:Y:S06]  /*5030*/  ENDCOLLECTIVE ;  /* 0x000000000000791b */ /* 0x001fec0003800000 */
.L_x_162:
[----:B------:R-:W-:Y:S05]  /*5040*/  BSYNC B0 ;  /* 0x0000000000007941 */ /* 0x000fea0003800000 */
.L_x_161:
[----:B------:R-:W-:Y:S01]  /*5050*/  LOP3.LUT R21, R21, 0x80000000, R26, 0xec, !PT ;  /* 0x8000000015157812 */ /* 0x000fe200078eec1a */
[----:B------:R-:W-:-:S04]  /*5060*/  IMAD.MOV.U32 R17, RZ, RZ, 0x1 ;  /* 0x00000001ff117424 */ /* 0x000fc800078e00ff */
        /* <DEDUP_REMOVED lines=8> */
.L_x_163:
[----:B------:R-:W-:Y:S01]  /*50f0*/  ISETP.GE.AND P0, PT, R38, R20, PT ;  /* 0x000000142600720c */ /* 0x000fe20003f06270 */
[----:B------:R-:W-:-:S03]  /*5100*/  IMAD.MOV.U32 R17, RZ, RZ, 0x2 ;  /* 0x00000002ff117424 */ /* 0x000fc600078e00ff */
[----:B------:R-:W-:-:S05]  /*5110*/  SEL R22, R22, RZ, !P0 ;  /* 0x000000ff16167207 */ /* 0x000fca0004000000 */
[----:B------:R-:W-:Y:S02]  /*5120*/  IMAD.IADD R43, R22, 0x1, R19 ;  /* 0x00000001162b7824 */ /* 0x000fe400078e0213 */
[----:B------:R-:W-:Y:S02]  /*5130*/  VIADD R19, R38, 0x2 ;  /* 0x0000000226137836 */ /* 0x000fe40000000000 */
[----:B------:R-:W-:-:S03]  /*5140*/  IMAD.MOV.U32 R16, RZ, RZ, R43 ;  /* 0x000000ffff107224 */ /* 0x000fc600078e002b */
[----:B------:R-:W-:Y:S01]  /*5150*/  ISETP.GT.AND P0, PT, R19, R20, PT ;  /* 0x000000141300720c */ /* 0x000fe20003f04270 */
[----:B------:R-:W-:-:S12]  /*5160*/  VIADD R19, R38, 0x4 ;  /* 0x0000000426137836 */ /* 0x000fd80000000000 */
[----:B------:R-:W-:Y:S05]  /*5170*/  WARPSYNC.COLLECTIVE R21, `(.L_x_164) ;  /* 0x0000000015087348 */ /* 0x000fea0003c00000 */
[----:B------:R0:W1:Y:S02]  /*5180*/  SHFL.DOWN P3, R22, R16, R17, R20 ;  /* 0x0800001110167389 */ /* 0x0000640000060014 */
[----:B01----:R-:W-:Y:S05]  /*5190*/  ENDCOLLECTIVE ;  /* 0x000000000000791b */ /* 0x003fea0003800000 */
.L_x_164:
[----:B------:R-:W-:Y:S01]  /*51a0*/  IMAD.MOV.U32 R17, RZ, RZ, 0x4 ;  /* 0x00000004ff117424 */ /* 0x000fe200078e00ff */
[----:B------:R-:W-:Y:S02]  /*51b0*/  SEL R22, R22, RZ, !P0 ;  /* 0x000000ff16167207 */ /* 0x000fe40004000000 */
[----:B------:R-:W-:-:S03]  /*51c0*/  ISETP.GT.AND P0, PT, R19, R20, PT ;  /* 0x000000141300720c */ /* 0x000fc60003f04270 */
[----:B------:R-:W-:Y:S02]  /*51d0*/  IMAD.IADD R45, R43, 0x1, R22 ;  /* 0x000000012b2d7824 */ /* 0x000fe400078e0216 */
[----:B------:R-:W-:Y:S02]  /*51e0*/  VIADD R43, R38, 0x8 ;  /* 0x00000008262b7836 */ /* 0x000fe40000000000 */
[----:B------:R-:W-:-:S07]  /*51f0*/  IMAD.MOV.U32 R16, RZ, RZ, R45 ;  /* 0x000000ffff107224 */ /* 0x000fce00078e002d */
[----:B------:R-:W-:Y:S05]  /*5200*/  WARPSYNC.COLLECTIVE R21, `(.L_x_165) ;  /* 0x0000000015087348 */ /* 0x000fea0003c00000 */
[----:B------:R0:W1:Y:S02]  /*5210*/  SHFL.DOWN P3, R22, R16, R17, R20 ;  /* 0x0800001110167389 */ /* 0x0000640000060014 */
[----:B01----:R-:W-:Y:S05]  /*5220*/  ENDCOLLECTIVE ;  /* 0x000000000000791b */ /* 0x003fea0003800000 */
.L_x_165:
        /* <DEDUP_REMOVED lines=9> */
.L_x_166:
[----:B------:R-:W-:Y:S01]  /*52c0*/  IMAD.MOV.U32 R17, RZ, RZ, 0x10 ;  /* 0x00000010ff117424 */ /* 0x000fe200078e00ff */
[----:B------:R-:W-:Y:S02]  /*52d0*/  SEL R22, R22, RZ, !P0 ;  /* 0x000000ff16167207 */ /* 0x000fe40004000000 */
[----:B------:R-:W-:-:S03]  /*52e0*/  ISETP.NE.AND P0, PT, R18, 0x65, PT ;  /* 0x000000651200780c */ /* 0x000fc60003f05270 */
[----:B------:R-:W-:Y:S02]  /*52f0*/  IMAD.IADD R43, R19, 0x1, R22 ;  /* 0x00000001132b7824 */ /* 0x000fe400078e0216 */
[----:B------:R-:W-:Y:S02]  /*5300*/  VIADD R19, R38, 0x10 ;  /* 0x0000001026137836 */ /* 0x000fe40000000000 */
[----:B------:R-:W-:-:S03]  /*5310*/  IMAD.MOV.U32 R16, RZ, RZ, R43 ;  /* 0x000000ffff107224 */ /* 0x000fc600078e002b */
[----:B------:R-:W-:-:S13]  /*5320*/  ISETP.GT.AND P2, PT, R19, R20, PT ;  /* 0x000000141300720c */ /* 0x000fda0003f44270 */
[----:B------:R-:W-:Y:S05]  /*5330*/  WARPSYNC.COLLECTIVE R21, `(.L_x_167) ;  /* 0x0000000015087348 */ /* 0x000fea0003c00000 */
[----:B------:R0:W1:Y:S02]  /*5340*/  SHFL.DOWN P3, R22, R16, R17, R20 ;  /* 0x0800001110167389 */ /* 0x0000640000060014 */
[----:B01----:R-:W-:Y:S05]  /*5350*/  ENDCOLLECTIVE ;  /* 0x000000000000791b */ /* 0x003fea0003800000 */
.L_x_167:
[----:B------:R-:W-:Y:S05]  /*5360*/  WARPSYNC.COLLECTIVE R21, `(.L_x_168) ;  /* 0x0000000015087348 */ /* 0x000fea0003c00000 */
[----:B------:R-:W-:Y:S01]  /*5370*/  VOTE.ALL P0, P0 ;  /* 0x0000000000ff7806 */ /* 0x000fe20000000000 */
[----:B------:R-:W-:-:S12]  /*5380*/  ENDCOLLECTIVE ;  /* 0x000000000000791b */ /* 0x000fd80003800000 */
.L_x_168:
[----:B------:R-:W-:Y:S02]  /*5390*/  IADD3 R44, P3, PT, R44, 0x100, RZ ;  /* 0x000001002c2c7810 */ /* 0x000fe40007f7e0ff */
[----:B------:R-:W-:-:S03]  /*53a0*/  SEL R22, R22, RZ, !P2 ;  /* 0x000000ff16167207 */ /* 0x000fc60005000000 */
[----:B------:R-:W-:Y:S02]  /*53b0*/  IMAD.X R45, RZ, RZ, R45, P3 ;  /* 0x000000ffff2d7224 */ /* 0x000fe400018e062d */
[----:B------:R-:W-:Y:S01]  /*53c0*/  IMAD.IADD R46, R43, 0x1, R22 ;  /* 0x000000012b2e7824 */ /* 0x000fe200078e0216 */
[----:B------:R-:W-:Y:S06]  /*53d0*/  BRA `(.L_x_169) ;  /* 0xffffffe000847947 */ /* 0x000fec000383ffff */
.L_x_119:
[----:B------:R-:W-:Y:S01]  /*53e0*/  BSSY B0, `(.L_x_170) ;  /* 0x0000006000007945 */ /* 0x000fe20003800000 */
[----:B------:R-:W-:Y:S01]  /*53f0*/  PLOP3.LUT P0, PT, P0, PT, PT, 0x8, 0x80 ;  /* 0x000000000080781c */ /* 0x000fe2000070e170 */
[----:B------:R-:W-:-:S12]  /*5400*/  IMAD.MOV.U32 R21, RZ, RZ, -0x1 ;  /* 0xffffffffff157424 */ /* 0x000fd800078e00ff */
[----:B------:R-:W-:Y:S05]  /*5410*/  WARPSYNC.COLLECTIVE R21, `(.L_x_171) ;  /* 0x0000000015087348 */ /* 0x000fea0003c00000 */
[----:B------:R-:W-:Y:S01]  /*5420*/  VOTE.ANY P0, P0 ;  /* 0x0000000000ff7806 */ /* 0x000fe20000000100 */
[----:B------:R-:W-:-:S12]  /*5430*/  ENDCOLLECTIVE ;  /* 0x000000000000791b */ /* 0x000fd80003800000 */
.L_x_171:
[----:B------:R-:W-:Y:S05]  /*5440*/  BSYNC B0 ;  /* 0x0000000000007941 */ /* 0x000fea0003800000 */
.L_x_170:
[----:B------:R-:W-:Y:S05]  /*5450*/  BRA `(.L_x_172) ;  /* 0xffffffe0008c7947 */ /* 0x000fea000383ffff */
.L_x_121:
[----:B------:R-:W-:Y:S01]  /*5460*/  BSSY B0, `(.L_x_173) ;  /* 0x0000006000007945 */ /* 0x000fe20003800000 */
[----:B------:R-:W-:Y:S01]  /*5470*/  PLOP3.LUT P0, PT, P0, PT, PT, 0x8, 0x80 ;  /* 0x000000000080781c */ /* 0x000fe2000070e170 */
[----:B------:R-:W-:-:S12]  /*5480*/  IMAD.MOV.U32 R21, RZ, RZ, -0x1 ;  /* 0xffffffffff157424 */ /* 0x000fd800078e00ff */
[----:B------:R-:W-:Y:S05]  /*5490*/  WARPSYNC.COLLECTIVE R21, `(.L_x_174) ;  /* 0x0000000015087348 */ /* 0x000fea0003c00000 */
[----:B------:R-:W-:Y:S01]  /*54a0*/  VOTE.ANY P0, P0 ;  /* 0x0000000000ff7806 */ /* 0x000fe20000000100 */
[----:B------:R-:W-:-:S12]  /*54b0*/  ENDCOLLECTIVE ;  /* 0x000000000000791b */ /* 0x000fd80003800000 */
.L_x_174:
[----:B------:R-:W-:Y:S05]  /*54c0*/  BSYNC B0 ;  /* 0x0000000000007941 */ /* 0x000fea0003800000 */
.L_x_173:
[----:B------:R-:W-:Y:S05]  /*54d0*/  BRA `(.L_x_175) ;  /* 0xffffffe000e07947 */ /* 0x000fea000383ffff */
.L_x_123:
[----:B------:R-:W-:Y:S01]  /*54e0*/  BSSY B0, `(.L_x_176) ;  /* 0x0000006000007945 */ /* 0x000fe20003800000 */
[----:B------:R-:W-:Y:S01]  /*54f0*/  PLOP3.LUT P0, PT, P0, PT, PT, 0x8, 0x80 ;  /* 0x000000000080781c */ /* 0x000fe2000070e170 */
[----:B------:R-:W-:-:S12]  /*5500*/  IMAD.MOV.U32 R21, RZ, RZ, -0x1 ;  /* 0xffffffffff157424 */ /* 0x000fd800078e00ff */
[----:B------:R-:W-:Y:S05]  /*5510*/  WARPSYNC.COLLECTIVE R21, `(.L_x_177) ;  /* 0x0000000015087348 */ /* 0x000fea0003c00000 */
[----:B------:R-:W-:Y:S01]  /*5520*/  VOTE.ANY R21, PT, P0 ;  /* 0x0000000000157806 */ /* 0x000fe200000e0100 */
[----:B------:R-:W-:Y:S06]  /*5530*/  ENDCOLLECTIVE ;  /* 0x000000000000791b */ /* 0x000fec0003800000 */
.L_x_177:
[----:B------:R-:W-:Y:S05]  /*5540*/  BSYNC B0 ;  /* 0x0000000000007941 */ /* 0x000fea0003800000 */
.L_x_176:
        /* <DEDUP_REMOVED lines=11> */
.L_x_178:
        /* <DEDUP_REMOVED lines=11> */
.L_x_179:
        /* <DEDUP_REMOVED lines=9> */
.L_x_180:
        /* <DEDUP_REMOVED lines=8> */
.L_x_181:
        /* <DEDUP_REMOVED lines=9> */
.L_x_182:
[----:B------:R-:W-:Y:S02]  /*5850*/  SEL R22, R22, RZ, !P0 ;  /* 0x000000ff16167207 */ /* 0x000fe40004000000 */
[----:B------:R-:W-:Y:S02]  /*5860*/  ISETP.NE.AND P0, PT, R18, 0x65, PT ;  /* 0x000000651200780c */ /* 0x000fe40003f05270 */
[----:B------:R-:W-:-:S11]  /*5870*/  IADD3 R46, PT, PT, R47, R22, R46 ;  /* 0x000000162f2e7210 */ /* 0x000fd60007ffe02e */
[----:B------:R-:W-:Y:S05]  /*5880*/  WARPSYNC.COLLECTIVE R21, `(.L_x_183) ;  /* 0x0000000015087348 */ /* 0x000fea0003c00000 */
[----:B------:R-:W-:Y:S01]  /*5890*/  VOTE.ALL P0, P0 ;  /* 0x0000000000ff7806 */ /* 0x000fe20000000000 */
[----:B------:R-:W-:-:S12]  /*58a0*/  ENDCOLLECTIVE ;  /* 0x000000000000791b */ /* 0x000fd80003800000 */
.L_x_183:
[----:B------:R-:W-:Y:S05]  /*58b0*/  BRA `(.L_x_184) ;  /* 0xffffffe000787947 */ /* 0x000fea000383ffff */
.L_x_185:
        /* <DEDUP_REMOVED lines=12> */
.L_x_227:


//--------------------- .text._ZN3cub18CUB_300001_SM_10006detail4scan20DeviceScanInitKernelINS0_13ScanTileStateIiLb1EEEEEvT_i --------------------------
	.section	.text._ZN3cub18CUB_300001_SM_10006detail4scan20DeviceScanInitKernelINS0_13ScanTileStateIiLb1EEEEEvT_i,"ax",@progbits
	.align	128
        .global         _ZN3cub18CUB_300001_SM_10006detail4scan20DeviceScanInitKernelINS0_13ScanTileStateIiLb1EEEEEvT_i
        .type           _ZN3cub18CUB_300001_SM_10006detail4scan20DeviceScanInitKernelINS0_13ScanTileStateIiLb1EEEEEvT_i,@function
        .size           _ZN3cub18CUB_300001_SM_10006detail4scan20DeviceScanInitKernelINS0_13ScanTileStateIiLb1EEEEEvT_i,(.L_x_228 - _ZN3cub18CUB_300001_SM_10006detail4scan20DeviceScanInitKernelINS0_13ScanTileStateIiLb1EEEEEvT_i)
        .other          _ZN3cub18CUB_300001_SM_10006detail4scan20DeviceScanInitKernelINS0_13ScanTileStateIiLb1EEEEEvT_i,@"STO_CUDA_ENTRY STV_DEFAULT"
_ZN3cub18CUB_300001_SM_10006detail4scan20DeviceScanInitKernelINS0_13ScanTileStateIiLb1EEEEEvT_i:
.text._ZN3cub18CUB_300001_SM_10006detail4scan20DeviceScanInitKernelINS0_13ScanTileStateIiLb1EEEEEvT_i:
[----:B------:R-:W-:Y:S01]  /*0000*/  LDC R1, c[0x0][0x37c] ;  /* 0x0000df00ff017b82 */ /* 0x000fe20000000800 */
[----:B------:R-:W0:Y:S07]  /*0010*/  S2R R0, SR_TID.X ;  /* 0x0000000000007919 */ /* 0x000e2e0000002100 */
[----:B------:R-:W1:Y:S01]  /*0020*/  S2UR UR6, SR_CTAID.X ;  /* 0x00000000000679c3 */ /* 0x000e620000002500 */
[----:B------:R-:W2:Y:S07]  /*0030*/  LDCU UR4, c[0x0][0x388] ;  /* 0x00007100ff0477ac */ /* 0x000eae0008000800 */
[----:B------:R-:W1:Y:S01]  /*0040*/  LDC R5, c[0x0][0x360] ;  /* 0x0000d800ff057b82 */ /* 0x000e620000000800 */
[----:B0-----:R-:W-:Y:S01]  /*0050*/  ISETP.GT.U32.AND P0, PT, R0, 0x1f, PT ;  /* 0x0000001f0000780c */ /* 0x001fe20003f04070 */
[----:B-1----:R-:W-:-:S03]  /*0060*/  IMAD R5, R5, UR6, R0 ;  /* 0x0000000605057c24 */ /* 0x002fc6000f8e0200 */
[----:B------:R-:W-:Y:S02]  /*0070*/  ISETP.NE.OR P0, PT, RZ, UR6, P0 ;  /* 0x00000006ff007c0c */ /* 0x000fe40008705670 */
[----:B--2---:R-:W-:Y:S01]  /*0080*/  ISETP.GE.AND P1, PT, R5, UR4, PT ;  /* 0x0000000405007c0c */ /* 0x004fe2000bf26270 */
[----:B------:R-:W0:-:S12]  /*0090*/  LDCU.64 UR4, c[0x0][0x358] ;  /* 0x00006b00ff0477ac */ /* 0x000e180008000a00 */
[----:B------:R-:W1:Y:S01]  /*00a0*/  @!P1 LDC.64 R2, c[0x0][0x380] ;  /* 0x0000e000ff029b82 */ /* 0x000e620000000a00 */
[----:B------:R-:W-:Y:S01]  /*00b0*/  @!P1 MOV R4, 0x63 ;  /* 0x0000006300049802 */ /* 0x000fe20000000f00 */
[----:B-1----:R-:W-:-:S04]  /*00c0*/  @!P1 IMAD.WIDE R2, R5, 0x8, R2 ;  /* 0x0000000805029825 */ /* 0x002fc800078e0202 */
[----:B------:R-:W-:-:S05]  /*00d0*/  HFMA2 R5, -RZ, RZ, 0, 0 ;  /* 0x00000000ff057431 */ /* 0x000fca00000001ff */
[----:B0-----:R0:W-:Y:S01]  /*00e0*/  @!P1 STG.E.64 desc[UR4][R2.64+0x100], R4 ;  /* 0x0001000402009986 */ /* 0x0011e2000c101b04 */
[----:B------:R-:W-:Y:S05]  /*00f0*/  @P0 EXIT ;  /* 0x000000000000094d */ /* 0x000fea0003800000 */
[----:B0-----:R-:W0:Y:S02]  /*0100*/  LDC.64 R2, c[0x0][0x380] ;  /* 0x0000e000ff027b82 */ /* 0x001e240000000a00 */
[----:B0-----:R-:W-:-:S05]  /*0110*/  IMAD.WIDE.U32 R2, R0, 0x8, R2 ;  /* 0x0000000800027825 */ /* 0x001fca00078e0002 */
[----:B------:R-:W-:Y:S01]  /*0120*/  STG.E.64 desc[UR4][R2.64], RZ ;  /* 0x000000ff02007986 */ /* 0x000fe2000c101b04 */
[----:B------:R-:W-:Y:S05]  /*0130*/  EXIT ;  /* 0x000000000000794d */ /* 0x000fea0003800000 */
.L_x_186:
        /* <DEDUP_REMOVED lines=12> */
.L_x_228:


//--------------------- .text._ZN3cub18CUB_300001_SM_10006detail11EmptyKernelIvEEvv --------------------------
	.section	.text._ZN3cub18CUB_300001_SM_10006detail11EmptyKernelIvEEvv,"ax",@progbits
	.align	128
        .global         _ZN3cub18CUB_300001_SM_10006detail11EmptyKernelIvEEvv
        .type           _ZN3cub18CUB_300001_SM_10006detail11EmptyKernelIvEEvv,@function
        .size           _ZN3cub18CUB_300001_SM_10006detail11EmptyKernelIvEEvv,(.L_x_229 - _ZN3cub18CUB_300001_SM_10006detail11EmptyKernelIvEEvv)
        .other          _ZN3cub18CUB_300001_SM_10006detail11EmptyKernelIvEEvv,@"STO_CUDA_ENTRY STV_DEFAULT"
_ZN3cub18CUB_300001_SM_10006detail11EmptyKernelIvEEvv:
.text._ZN3cub18CUB_300001_SM_10006detail11EmptyKernelIvEEvv:
[----:B------:R-:W-:Y:S01]  /*0000*/  LDC R1, c[0x0][0x37c] ;  /* 0x0000df00ff017b82 */ /* 0x000fe20000000800 */
[----:B------:R-:W-:Y:S05]  /*0010*/  EXIT ;  /* 0x000000000000794d */ /* 0x000fea0003800000 */
.L_x_187:
        /* <DEDUP_REMOVED lines=14> */
.L_x_229:


//--------------------- .text._Z4joinPiS_PfS_S0_S_S_ii --------------------------
	.section	.text._Z4joinPiS_PfS_S0_S_S_ii,"ax",@progbits
	.align	128
        .global         _Z4joinPiS_PfS_S0_S_S_ii
        .type           _Z4joinPiS_PfS_S0_S_S_ii,@function
        .size           _Z4joinPiS_PfS_S0_S_S_ii,(.L_x_230 - _Z4joinPiS_PfS_S0_S_S_ii)
        .other          _Z4joinPiS_PfS_S0_S_S_ii,@"STO_CUDA_ENTRY STV_DEFAULT"
_Z4joinPiS_PfS_S0_S_S_ii:
.text._Z4joinPiS_PfS_S0_S_S_ii:
[----:B------:R-:W-:Y:S01]  /*0000*/  LDC R1, c[0x0][0x37c] ;  /* 0x0000df00ff017b82 */ /* 0x000fe20000000800 */
[----:B------:R-:W0:Y:S01]  /*0010*/  S2R R0, SR_TID.X ;  /* 0x0000000000007919 */ /* 0x000e220000002100 */
[----:B------:R-:W1:Y:S01]  /*0020*/  LDCU.64 UR8, c[0x0][0x358] ;  /* 0x00006b00ff0877ac */ /* 0x000e620008000a00 */
[----:B------:R-:W-:Y:S01]  /*0030*/  BSSY.RECONVERGENT B0, `(.L_x_188) ;  /* 0x0000089000007945 */ /* 0x000fe20003800200 */
[----:B0-----:R-:W-:-:S13]  /*0040*/  ISETP.NE.AND P0, PT, R0, RZ, PT ;  /* 0x000000ff0000720c */ /* 0x001fda0003f05270 */
[----:B-1----:R-:W-:Y:S05]  /*0050*/  @P0 BRA `(.L_x_189) ;  /* 0x0000000800180947 */ /* 0x002fea0003800000 */
[----:B------:R-:W0:Y:S01]  /*0060*/  S2R R3, SR_CTAID.X ;  /* 0x0000000000037919 */ /* 0x000e220000002500 */
[----:B------:R-:W1:Y:S01]  /*0070*/  LDCU UR4, c[0x0][0x370] ;  /* 0x00006e00ff0477ac */ /* 0x000e620008000800 */
[----:B------:R-:W2:Y:S01]  /*0080*/  LDC.64 R6, c[0x0][0x3b0] ;  /* 0x0000ec00ff067b82 */ /* 0x000ea20000000a00 */
[----:B------:R-:W3:Y:S07]  /*0090*/  LDCU.64 UR6, c[0x0][0x3b8] ;  /* 0x00007700ff0677ac */ /* 0x000eee0008000a00 */
[----:B------:R-:W4:Y:S01]  /*00a0*/  LDC.64 R4, c[0x0][0x3a8] ;  /* 0x0000ea00ff047b82 */ /* 0x000f220000000a00 */
[----:B---3--:R-:W-:-:S02]  /*00b0*/  IMAD.U32 R8, RZ, RZ, UR7 ;  /* 0x00000007ff087e24 */ /* 0x008fc4000f8e00ff */
[----:B------:R-:W-:Y:S02]  /*00c0*/  IMAD.U32 R9, RZ, RZ, UR6 ;  /* 0x00000006ff097e24 */ /* 0x000fe4000f8e00ff */
[C---:B0-----:R-:W-:Y:S02]  /*00d0*/  VIADD R2, R3.reuse, 0x1 ;  /* 0x0000000103027836 */ /* 0x041fe40000000000 */
[----:B--2---:R-:W-:-:S03]  /*00e0*/  IMAD.WIDE.U32 R6, R3, 0x4, R6 ;  /* 0x0000000403067825 */ /* 0x004fc600078e0006 */
[----:B-1----:R-:W-:Y:S01]  /*00f0*/  ISETP.NE.AND P0, PT, R2, UR4, PT ;  /* 0x0000000402007c0c */ /* 0x002fe2000bf05270 */
[----:B----4-:R-:W-:Y:S02]  /*0100*/  IMAD.WIDE.U32 R4, R3, 0x4, R4 ;  /* 0x0000000403047825 */ /* 0x010fe400078e0004 */
[----:B------:R-:W2:Y:S04]  /*0110*/  LDG.E R3, desc[UR8][R6.64] ;  /* 0x0000000806037981 */ /* 0x000ea8000c1e1900 */
[----:B------:R-:W3:Y:S06]  /*0120*/  LDG.E R2, desc[UR8][R4.64] ;  /* 0x0000000804027981 */ /* 0x000eec000c1e1900 */
[----:B------:R-:W2:Y:S01]  /*0130*/  @P0 LDG.E R8, desc[UR8][R6.64+0x4] ;  /* 0x0000040806080981 */ /* 0x000ea2000c1e1900 */
[----:B------:R-:W0:Y:S03]  /*0140*/  S2UR UR5, SR_CgaCtaId ;  /* 0x00000000000579c3 */ /* 0x000e260000008800 */
[----:B------:R-:W4:Y:S05]  /*0150*/  @P0 LDG.E R9, desc[UR8][R4.64+0x4] ;  /* 0x0000040804090981 */ /* 0x000f2a000c1e1900 */
[----:B------:R-:W1:Y:S01]  /*0160*/  @!P0 LDC R11, c[0x0][0x3b8] ;  /* 0x0000ee00ff0b8b82 */ /* 0x000e620000000800 */
[----:B------:R-:W-:-:S02]  /*0170*/  UMOV UR4, 0x400 ;  /* 0x0000040000047882 */ /* 0x000fc40000000000 */
[----:B0-----:R-:W-:-:S09]  /*0180*/  ULEA UR4, UR5, UR4, 0x18 ;  /* 0x0000000405047291 */ /* 0x001fd2000f8ec0ff */
[----:B-1----:R0:W-:Y:S01]  /*0190*/  @!P0 STS [UR4+0x8008], R11 ;  /* 0x0080080bff008988 */ /* 0x0021e20008000804 */
[----:B--2---:R-:W-:-:S03]  /*01a0*/  IMAD.IADD R8, R8, 0x1, -R3 ;  /* 0x0000000108087824 */ /* 0x004fc600078e0a03 */
[----:B----4-:R0:W-:Y:S02]  /*01b0*/  @P0 STS [UR4+0x8008], R9 ;  /* 0x00800809ff000988 */ /* 0x0101e40008000804 */
[----:B------:R-:W-:Y:S01]  /*01c0*/  ISETP.GE.AND P0, PT, R8, 0x1, PT ;  /* 0x000000010800780c */ /* 0x000fe20003f06270 */
[----:B---3--:R-:W-:Y:S01]  /*01d0*/  IMAD.IADD R10, R9, 0x1, -R2 ;  /* 0x00000001090a7824 */ /* 0x008fe200078e0a02 */
[----:B------:R0:W-:Y:S04]  /*01e0*/  STS.64 [UR4+0x8000], R2 ;  /* 0x00800002ff007988 */ /* 0x0001e80008000a04 */
[----:B------:R0:W-:Y:S04]  /*01f0*/  STS [UR4+0x800c], R10 ;  /* 0x00800c0aff007988 */ /* 0x0001e80008000804 */
[----:B------:R0:W-:Y:S03]  /*0200*/  STS [UR4+0x8010], R8 ;  /* 0x00801008ff007988 */ /* 0x0001e60008000804 */
[----:B------:R-:W-:Y:S05]  /*0210*/  @!P0 BRA `(.L_x_189) ;  /* 0x0000000400a88947 */ /* 0x000fea0003800000 */
[C---:B------:R-:W-:Y:S01]  /*0220*/  ISETP.GE.U32.AND P0, PT, R8.reuse, 0x4, PT ;  /* 0x000000040800780c */ /* 0x040fe20003f06070 */
[----:B------:R-:W-:Y:S01]  /*0230*/  IMAD.MOV.U32 R26, RZ, RZ, RZ ;  /* 0x000000ffff1a7224 */ /* 0x000fe200078e00ff */
[----:B0-----:R-:W-:-:S11]  /*0240*/  LOP3.LUT R2, R8, 0x3, RZ, 0xc0, !PT ;  /* 0x0000000308027812 */ /* 0x001fd600078ec0ff */
[----:B------:R-:W-:Y:S05]  /*0250*/  @!P0 BRA `(.L_x_190) ;  /* 0x0000000400608947 */ /* 0x000fea0003800000 */
[----:B------:R-:W0:Y:S01]  /*0260*/  LDCU.64 UR6, c[0x0][0x398] ;  /* 0x00007300ff0677ac */ /* 0x000e220008000a00 */
[----:B------:R-:W-:Y:S01]  /*0270*/  LOP3.LUT R26, R8, 0x7ffffffc, RZ, 0xc0, !PT ;  /* 0x7ffffffc081a7812 */ /* 0x000fe200078ec0ff */
[----:B------:R-:W-:-:S04]  /*0280*/  IMAD.MOV.U32 R27, RZ, RZ, R3 ;  /* 0x000000ffff1b7224 */ /* 0x000fc800078e0003 */
[----:B------:R-:W-:-:S05]  /*0290*/  IMAD.MOV R28, RZ, RZ, -R26 ;  /* 0x000000ffff1c7224 */ /* 0x000fca00078e0a1a */
[----:B------:R-:W-:Y:S01]  /*02a0*/  ISETP.GE.AND P0, PT, R28, RZ, PT ;  /* 0x000000ff1c00720c */ /* 0x000fe20003f06270 */
[----:B0-----:R-:W-:-:S04]  /*02b0*/  UIADD3 UR5, UP0, UPT, UR6, 0x8, URZ ;  /* 0x0000000806057890 */ /* 0x001fc8000ff1e0ff */
[----:B------:R-:W-:Y:S02]  /*02c0*/  UIADD3.X UR6, UPT, UPT, URZ, UR7, URZ, UP0, !UPT ;  /* 0x00000007ff067290 */ /* 0x000fe400087fe4ff */
[----:B------:R-:W-:Y:S01]  /*02d0*/  UIADD3 UR7, UPT, UPT, UR4, 0x8, URZ ;  /* 0x0000000804077890 */ /* 0x000fe2000fffe0ff */
[----:B------:R-:W-:-:S03]  /*02e0*/  IMAD.U32 R4, RZ, RZ, UR5 ;  /* 0x00000005ff047e24 */ /* 0x000fc6000f8e00ff */
[----:B------:R-:W-:Y:S02]  /*02f0*/  MOV R5, UR6 ;  /* 0x0000000600057c02 */ /* 0x000fe40008000f00 */
[----:B------:R-:W-:Y:S06]  /*0300*/  @P0 BRA `(.L_x_191) ;  /* 0x0000000400040947 */ /* 0x000fec0003800000 */
[----:B------:R-:W-:Y:S01]  /*0310*/  IMAD.MOV R6, RZ, RZ, -R28 ;  /* 0x000000ffff067224 */ /* 0x000fe200078e0a1c */
[----:B------:R-:W-:-:S04]  /*0320*/  PLOP3.LUT P0, PT, PT, PT, PT, 0x80, 0x8 ;  /* 0x000000000008781c */ /* 0x000fc80003f0f070 */
[----:B------:R-:W-:-:S13]  /*0330*/  ISETP.GT.AND P1, PT, R6, 0xc, PT ;  /* 0x0000000c0600780c */ /* 0x000fda0003f24270 */
[----:B------:R-:W-:Y:S05]  /*0340*/  @!P1 BRA `(.L_x_192) ;  /* 0x0000000000949947 */ /* 0x000fea0003800000 */
[----:B------:R-:W-:-:S13]  /*0350*/  PLOP3.LUT P0, PT, PT, PT, PT, 0x8, 0x80 ;  /* 0x000000000080781c */ /* 0x000fda0003f0e170 */
.L_x_193:
[C---:B------:R-:W-:Y:S02]  /*0360*/  VIADD R15, R27.reuse, 0x4 ;  /* 0x000000041b0f7836 */ /* 0x040fe40000000000 */
[----:B------:R-:W-:Y:S02]  /*0370*/  VIADD R25, R27, 0x8 ;  /* 0x000000081b197836 */ /* 0x000fe40000000000 */
[----:B------:R-:W-:-:S04]  /*0380*/  IMAD.WIDE R14, R15, 0x4, R4 ;  /* 0x000000040f0e7825 */ /* 0x000fc800078e0204 */
[C---:B0-----:R-:W-:Y:S01]  /*0390*/  VIADD R17, R27.reuse, 0xc ;  /* 0x0000000c1b117836 */ /* 0x041fe20000000000 */
[----:B------:R-:W2:Y:S01]  /*03a0*/  LDG.E R10, desc[UR8][R14.64+-0x8] ;  /* 0xfffff8080e0a7981 */ /* 0x000ea2000c1e1900 */
[----:B------:R-:W-:-:S03]  /*03b0*/  IMAD.WIDE R20, R27, 0x4, R4 ;  /* 0x000000041b147825 */ /* 0x000fc600078e0204 */
[----:B------:R-:W2:Y:S01]  /*03c0*/  LDG.E R11, desc[UR8][R14.64+-0x4] ;  /* 0xfffffc080e0b7981 */ /* 0x000ea2000c1e1900 */
[----:B------:R-:W-:-:S03]  /*03d0*/  IMAD.WIDE R24, R25, 0x4, R4 ;  /* 0x0000000419187825 */ /* 0x000fc600078e0204 */
[----:B------:R-:W3:Y:S04]  /*03e0*/  LDG.E R12, desc[UR8][R14.64] ;  /* 0x000000080e0c7981 */ /* 0x000ee8000c1e1900 */
[----:B------:R0:W3:Y:S04]  /*03f0*/  LDG.E R13, desc[UR8][R14.64+0x4] ;  /* 0x000004080e0d7981 */ /* 0x0000e8000c1e1900 */
[----:B------:R-:W4:Y:S04]  /*0400*/  LDG.E R6, desc[UR8][R20.64+-0x8] ;  /* 0xfffff80814067981 */ /* 0x000f28000c1e1900 */
[----:B------:R-:W4:Y:S01]  /*0410*/  LDG.E R7, desc[UR8][R20.64+-0x4] ;  /* 0xfffffc0814077981 */ /* 0x000f22000c1e1900 */
[----:B0-----:R-:W-:-:S03]  /*0420*/  IMAD.WIDE R14, R17, 0x4, R4 ;  /* 0x00000004110e7825 */ /* 0x001fc600078e0204 */
[----:B------:R-:W5:Y:S04]  /*0430*/  LDG.E R8, desc[UR8][R20.64] ;  /* 0x0000000814087981 */ /* 0x000f68000c1e1900 */
        /* <DEDUP_REMOVED lines=8> */
[----:B------:R-:W5:Y:S01]  /*04c0*/  LDG.E R23, desc[UR8][R14.64+0x4] ;  /* 0x000004080e177981 */ /* 0x000f62000c1e1900 */
[----:B------:R-:W-:-:S05]  /*04d0*/  VIADD R28, R28, 0x10 ;  /* 0x000000101c1c7836 */ /* 0x000fca0000000000 */
[----:B------:R-:W-:Y:S02]  /*04e0*/  ISETP.GE.AND P1, PT, R28, -0xc, PT ;  /* 0xfffffff41c00780c */ /* 0x000fe40003f26270 */
[----:B------:R-:W-:Y:S01]  /*04f0*/  IADD3 R27, PT, PT, R27, 0x10, RZ ;  /* 0x000000101b1b7810 */ /* 0x000fe20007ffe0ff */
[----:B--2---:R0:W-:Y:S04]  /*0500*/  STS.64 [UR7+0x8], R10 ;  /* 0x0000080aff007988 */ /* 0x0041e80008000a07 */
[----:B---3--:R0:W-:Y:S04]  /*0510*/  STS.64 [UR7+0x10], R12 ;  /* 0x0000100cff007988 */ /* 0x0081e80008000a07 */
[----:B----4-:R0:W-:Y:S04]  /*0520*/  STS.64 [UR7+-0x8], R6 ;  /* 0xfffff806ff007988 */ /* 0x0101e80008000a07 */
[----:B-----5:R0:W-:Y:S04]  /*0530*/  STS.64 [UR7], R8 ;  /* 0x00000008ff007988 */ /* 0x0201e80008000a07 */
[----:B------:R0:W-:Y:S04]  /*0540*/  STS.64 [UR7+0x18], R16 ;  /* 0x00001810ff007988 */ /* 0x0001e80008000a07 */
[----:B------:R0:W-:Y:S04]  /*0550*/  STS.64 [UR7+0x20], R18 ;  /* 0x00002012ff007988 */ /* 0x0001e80008000a07 */
[----:B------:R0:W-:Y:S04]  /*0560*/  STS.64 [UR7+0x28], R20 ;  /* 0x00002814ff007988 */ /* 0x0001e80008000a07 */
[----:B------:R0:W-:Y:S01]  /*0570*/  STS.64 [UR7+0x30], R22 ;  /* 0x00003016ff007988 */ /* 0x0001e20008000a07 */
[----:B------:R-:W-:Y:S01]  /*0580*/  UIADD3 UR7, UPT, UPT, UR7, 0x40, URZ ;  /* 0x0000004007077890 */ /* 0x000fe2000fffe0ff */
[----:B------:R-:W-:Y:S11]  /*0590*/  @!P1 BRA `(.L_x_193) ;  /* 0xfffffffc00709947 */ /* 0x000ff6000383ffff */
.L_x_192:
[----:B0-----:R-:W-:-:S05]  /*05a0*/  IMAD.MOV R6, RZ, RZ, -R28 ;  /* 0x000000ffff067224 */ /* 0x001fca00078e0a1c */
[----:B------:R-:W-:-:S13]  /*05b0*/  ISETP.GT.AND P1, PT, R6, 0x4, PT ;  /* 0x000000040600780c */ /* 0x000fda0003f24270 */
[----:B------:R-:W-:Y:S05]  /*05c0*/  @!P1 BRA `(.L_x_194) ;  /* 0x00000000004c9947 */ /* 0x000fea0003800000 */
[C---:B------:R-:W-:Y:S02]  /*05d0*/  VIADD R9, R27.reuse, 0x4 ;  /* 0x000000041b097836 */ /* 0x040fe40000000000 */
[----:B------:R-:W-:-:S04]  /*05e0*/  IMAD.WIDE R6, R27, 0x4, R4 ;  /* 0x000000041b067825 */ /* 0x000fc800078e0204 */
[----:B------:R-:W-:Y:S01]  /*05f0*/  IMAD.WIDE R8, R9, 0x4, R4 ;  /* 0x0000000409087825 */ /* 0x000fe200078e0204 */
[----:B------:R-:W2:Y:S04]  /*0600*/  LDG.E R10, desc[UR8][R6.64+-0x8] ;  /* 0xfffff808060a7981 */ /* 0x000ea8000c1e1900 */
[----:B------:R-:W2:Y:S04]  /*0610*/  LDG.E R11, desc[UR8][R6.64+-0x4] ;  /* 0xfffffc08060b7981 */ /* 0x000ea8000c1e1900 */
[----:B------:R-:W3:Y:S04]  /*0620*/  LDG.E R12, desc[UR8][R6.64] ;  /* 0x00000008060c7981 */ /* 0x000ee8000c1e1900 */
[----:B------:R-:W3:Y:S04]  /*0630*/  LDG.E R13, desc[UR8][R6.64+0x4] ;  /* 0x00000408060d7981 */ /* 0x000ee8000c1e1900 */
[----:B------:R-:W4:Y:S04]  /*0640*/  LDG.E R14, desc[UR8][R8.64+-0x8] ;  /* 0xfffff808080e7981 */ /* 0x000f28000c1e1900 */
[----:B------:R-:W4:Y:S04]  /*0650*/  LDG.E R15, desc[UR8][R8.64+-0x4] ;  /* 0xfffffc08080f7981 */ /* 0x000f28000c1e1900 */
[----:B------:R-:W5:Y:S04]  /*0660*/  LDG.E R16, desc[UR8][R8.64] ;  /* 0x0000000808107981 */ /* 0x000f68000c1e1900 */
[----:B------:R-:W5:Y:S01]  /*0670*/  LDG.E R17, desc[UR8][R8.64+0x4] ;  /* 0x0000040808117981 */ /* 0x000f62000c1e1900 */
[----:B------:R-:W-:Y:S01]  /*0680*/  PLOP3.LUT P0, PT, PT, PT, PT, 0x8, 0x80 ;  /* 0x000000000080781c */ /* 0x000fe20003f0e170 */
[----:B------:R-:W-:-:S02]  /*0690*/  VIADD R28, R28, 0x8 ;  /* 0x000000081c1c7836 */ /* 0x000fc40000000000 */
[----:B------:R-:W-:Y:S01]  /*06a0*/  VIADD R27, R27, 0x8 ;  /* 0x000000081b1b7836 */ /* 0x000fe20000000000 */
[----:B--2---:R0:W-:Y:S04]  /*06b0*/  STS.64 [UR7+-0x8], R10 ;  /* 0xfffff80aff007988 */ /* 0x0041e80008000a07 */
[----:B---3--:R0:W-:Y:S04]  /*06c0*/  STS.64 [UR7], R12 ;  /* 0x0000000cff007988 */ /* 0x0081e80008000a07 */
[----:B----4-:R0:W-:Y:S04]  /*06d0*/  STS.64 [UR7+0x8], R14 ;  /* 0x0000080eff007988 */ /* 0x0101e80008000a07 */
[----:B-----5:R0:W-:Y:S01]  /*06e0*/  STS.64 [UR7+0x10], R16 ;  /* 0x00001010ff007988 */ /* 0x0201e20008000a07 */
[----:B------:R-:W-:-:S12]  /*06f0*/  UIADD3 UR7, UPT, UPT, UR7, 0x20, URZ ;  /* 0x0000002007077890 */ /* 0x000fd8000fffe0ff */
.L_x_194:
[----:B------:R-:W-:-:S13]  /*0700*/  ISETP.NE.OR P0, PT, R28, RZ, P0 ;  /* 0x000000ff1c00720c */ /* 0x000fda0000705670 */
[----:B------:R-:W-:Y:S05]  /*0710*/  @!P0 BRA `(.L_x_190) ;  /* 0x0000000000308947 */ /* 0x000fea0003800000 */
.L_x_191:
[----:B------:R-:W-:-:S05]  /*0720*/  IMAD.WIDE R6, R27, 0x4, R4 ;  /* 0x000000041b067825 */ /* 0x000fca00078e0204 */
[----:B-1----:R-:W2:Y:S04]  /*0730*/  LDG.E R8, desc[UR8][R6.64+-0x8] ;  /* 0xfffff80806087981 */ /* 0x002ea8000c1e1900 */
[----:B------:R-:W2:Y:S04]  /*0740*/  LDG.E R9, desc[UR8][R6.64+-0x4] ;  /* 0xfffffc0806097981 */ /* 0x000ea8000c1e1900 */
[----:B0-----:R-:W3:Y:S04]  /*0750*/  LDG.E R10, desc[UR8][R6.64] ;  /* 0x00000008060a7981 */ /* 0x001ee8000c1e1900 */
[----:B------:R-:W3:Y:S01]  /*0760*/  LDG.E R11, desc[UR8][R6.64+0x4] ;  /* 0x00000408060b7981 */ /* 0x000ee2000c1e1900 */
[----:B------:R-:W-:-:S02]  /*0770*/  VIADD R28, R28, 0x4 ;  /* 0x000000041c1c7836 */ /* 0x000fc40000000000 */
[----:B------:R-:W-:-:S03]  /*0780*/  VIADD R27, R27, 0x4 ;  /* 0x000000041b1b7836 */ /* 0x000fc60000000000 */
[----:B------:R-:W-:Y:S01]  /*0790*/  ISETP.NE.AND P0, PT, R28, RZ, PT ;  /* 0x000000ff1c00720c */ /* 0x000fe20003f05270 */
[----:B--2---:R1:W-:Y:S04]  /*07a0*/  STS.64 [UR7+-0x8], R8 ;  /* 0xfffff808ff007988 */ /* 0x0043e80008000a07 */
[----:B---3--:R1:W-:Y:S01]  /*07b0*/  STS.64 [UR7], R10 ;  /* 0x0000000aff007988 */ /* 0x0083e20008000a07 */
[----:B------:R-:W-:-:S07]  /*07c0*/  UIADD3 UR7, UPT, UPT, UR7, 0x10, URZ ;  /* 0x0000001007077890 */ /* 0x000fce000fffe0ff */
[----:B------:R-:W-:Y:S05]  /*07d0*/  @P0 BRA `(.L_x_191) ;  /* 0xfffffffc00d00947 */ /* 0x000fea000383ffff */
.L_x_190:
[----:B------:R-:W-:-:S13]  /*07e0*/  ISETP.NE.AND P0, PT, R2, RZ, PT ;  /* 0x000000ff0200720c */ /* 0x000fda0003f05270 */
[----:B------:R-:W-:Y:S05]  /*07f0*/  @!P0 BRA `(.L_x_189) ;  /* 0x0000000000308947 */ /* 0x000fea0003800000 */
[----:B------:R-:W2:Y:S01]  /*0800*/  LDC.64 R4, c[0x0][0x398] ;  /* 0x0000e600ff047b82 */ /* 0x000ea20000000a00 */
[----:B------:R-:W-:Y:S01]  /*0810*/  IADD3 R7, PT, PT, R3, R26, RZ ;  /* 0x0000001a03077210 */ /* 0x000fe20007ffe0ff */
[----:B------:R-:W-:Y:S01]  /*0820*/  IMAD.MOV R6, RZ, RZ, -R2 ;  /* 0x000000ffff067224 */ /* 0x000fe200078e0a02 */
[----:B------:R-:W-:-:S07]  /*0830*/  LEA R26, R26, UR4, 0x2 ;  /* 0x000000041a1a7c11 */ /* 0x000fce000f8e10ff */
.L_x_195:
[----:B--2---:R-:W-:-:S06]  /*0840*/  IMAD.WIDE R2, R7, 0x4, R4 ;  /* 0x0000000407027825 */ /* 0x004fcc00078e0204 */
[----:B------:R-:W2:Y:S01]  /*0850*/  LDG.E R3, desc[UR8][R2.64] ;  /* 0x0000000802037981 */ /* 0x000ea2000c1e1900 */
[----:B------:R-:W-:Y:S02]  /*0860*/  VIADD R6, R6, 0x1 ;  /* 0x0000000106067836 */ /* 0x000fe40000000000 */
[----:B------:R-:W-:-:S03]  /*0870*/  VIADD R7, R7, 0x1 ;  /* 0x0000000107077836 */ /* 0x000fc60000000000 */
[----:B------:R-:W-:Y:S01]  /*0880*/  ISETP.NE.AND P0, PT, R6, RZ, PT ;  /* 0x000000ff0600720c */ /* 0x000fe20003f05270 */
[----:B--2---:R2:W-:Y:S02]  /*0890*/  STS [R26], R3 ;  /* 0x000000031a007388 */ /* 0x0045e40000000800 */
[----:B--2---:R-:W-:-:S10]  /*08a0*/  VIADD R26, R26, 0x4 ;  /* 0x000000041a1a7836 */ /* 0x004fd40000000000 */
[----:B------:R-:W-:Y:S05]  /*08b0*/  @P0 BRA `(.L_x_195) ;  /* 0xfffffffc00e00947 */ /* 0x000fea000383ffff */
.L_x_189:
[----:B------:R-:W-:Y:S05]  /*08c0*/  BSYNC.RECONVERGENT B0 ;  /* 0x0000000000007941 */ /* 0x000fea0003800200 */
.L_x_188:
[----:B------:R-:W2:Y:S08]  /*08d0*/  S2UR UR5, SR_CgaCtaId ;  /* 0x00000000000579c3 */ /* 0x000eb00000008800 */
[----:B------:R-:W-:Y:S06]  /*08e0*/  BAR.SYNC.DEFER_BLOCKING 0x0 ;  /* 0x0000000000007b1d */ /* 0x000fec0000010000 */
[----:B------:R-:W-:-:S02]  /*08f0*/  UMOV UR4, 0x400 ;  /* 0x0000040000047882 */ /* 0x000fc40000000000 */
[----:B--2---:R-:W-:-:S09]  /*0900*/  ULEA UR5, UR5, UR4, 0x18 ;  /* 0x0000000405057291 */ /* 0x004fd2000f8ec0ff */
[----:B------:R-:W2:Y:S02]  /*0910*/  LDS.128 R4, [UR5+0x8000] ;  /* 0x00800005ff047984 */ /* 0x000ea40008000c00 */
[----:B--2---:R-:W-:-:S13]  /*0920*/  ISETP.GE.AND P0, PT, R0, R7, PT ;  /* 0x000000070000720c */ /* 0x004fda0003f06270 */
[----:B------:R-:W-:Y:S05]  /*0930*/  @P0 EXIT ;  /* 0x000000000000094d */ /* 0x000fea0003800000 */
[----:B0-----:R-:W0:Y:S01]  /*0940*/  LDS R2, [UR5+0x8010] ;  /* 0x00801005ff027984 */ /* 0x001e220008000800 */
[----:B------:R-:W-:Y:S02]  /*0950*/  IMAD.IADD R4, R0, 0x1, R4 ;  /* 0x0000000100047824 */ /* 0x000fe400078e0204 */
[----:B------:R-:W-:Y:S01]  /*0960*/  IMAD.MOV.U32 R0, RZ, RZ, -0x1 ;  /* 0xffffffffff007424 */ /* 0x000fe200078e00ff */
[----:B0-----:R-:W-:-:S13]  /*0970*/  ISETP.GE.AND P0, PT, R2, 0x1, PT ;  /* 0x000000010200780c */ /* 0x001fda0003f06270 */
[----:B------:R-:W-:Y:S05]  /*0980*/  @!P0 BRA `(.L_x_196) ;  /* 0x0000000400188947 */ /* 0x000fea0003800000 */
[----:B-1----:R-:W0:Y:S02]  /*0990*/  LDC.64 R8, c[0x0][0x388] ;  /* 0x0000e200ff087b82 */ /* 0x002e240000000a00 */
[----:B0-----:R-:W-:-:S05]  /*09a0*/  IMAD.WIDE R8, R4, 0x4, R8 ;  /* 0x0000000404087825 */ /* 0x001fca00078e0208 */
[----:B------:R0:W5:Y:S01]  /*09b0*/  LDG.E R3, desc[UR8][R8.64] ;  /* 0x0000000808037981 */ /* 0x000162000c1e1900 */
[C---:B------:R-:W-:Y:S01]  /*09c0*/  ISETP.GE.U32.AND P1, PT, R2.reuse, 0x8, PT ;  /* 0x000000080200780c */ /* 0x040fe20003f26070 */
[----:B------:R-:W-:Y:S01]  /*09d0*/  IMAD.MOV.U32 R6, RZ, RZ, RZ ;  /* 0x000000ffff067224 */ /* 0x000fe200078e00ff */
[----:B------:R-:W-:Y:S02]  /*09e0*/  LOP3.LUT R7, R2, 0x7, RZ, 0xc0, !PT ;  /* 0x0000000702077812 */ /* 0x000fe400078ec0ff */
[----:B------:R-:W-:Y:S02]  /*09f0*/  MOV R0, 0xffffffff ;  /* 0xffffffff00007802 */ /* 0x000fe40000000f00 */
[----:B------:R-:W-:-:S07]  /*0a00*/  ISETP.NE.AND P0, PT, R7, RZ, PT ;  /* 0x000000ff0700720c */ /* 0x000fce0003f05270 */
[----:B0-----:R-:W-:Y:S06]  /*0a10*/  @!P1 BRA `(.L_x_197) ;  /* 0x0000000000689947 */ /* 0x001fec0003800000 */
[----:B------:R-:W-:Y:S01]  /*0a20*/  LOP3.LUT R6, R2, 0x7ffffff8, RZ, 0xc0, !PT ;  /* 0x7ffffff802067812 */ /* 0x000fe200078ec0ff */
[----:B------:R-:W-:Y:S01]  /*0a30*/  IMAD.MOV.U32 R0, RZ, RZ, -0x1 ;  /* 0xffffffffff007424 */ /* 0x000fe200078e00ff */
[----:B------:R-:W-:-:S06]  /*0a40*/  UMOV UR4, URZ ;  /* 0x000000ff00047c82 */ /* 0x000fcc0008000000 */
.L_x_198:
[----:B------:R-:W-:-:S09]  /*0a50*/  ULEA UR6, UR4, UR5, 0x2 ;  /* 0x0000000504067291 */ /* 0x000fd2000f8e10ff */
[----:B------:R-:W0:Y:S04]  /*0a60*/  LDS.128 R8, [UR6] ;  /* 0x00000006ff087984 */ /* 0x000e280008000c00 */
[----:B------:R-:W1:Y:S01]  /*0a70*/  LDS.128 R12, [UR6+0x10] ;  /* 0x00001006ff0c7984 */ /* 0x000e620008000c00 */
[----:B0----5:R-:W-:Y:S01]  /*0a80*/  ISETP.NE.AND P2, PT, R3, R9, PT ;  /* 0x000000090300720c */ /* 0x021fe20003f45270 */
[----:B------:R-:W-:Y:S01]  /*0a90*/  VIADD R9, R5, UR4 ;  /* 0x0000000405097c36 */ /* 0x000fe20008000000 */
[C---:B------:R-:W-:Y:S01]  /*0aa0*/  ISETP.NE.AND P1, PT, R3.reuse, R8, PT ;  /* 0x000000080300720c */ /* 0x040fe20003f25270 */
[----:B------:R-:W-:Y:S01]  /*0ab0*/  UIADD3 UR4, UPT, UPT, UR4, 0x8, URZ ;  /* 0x0000000804047890 */ /* 0x000fe2000fffe0ff */
[C---:B------:R-:W-:Y:S02]  /*0ac0*/  ISETP.NE.AND P4, PT, R3.reuse, R10, PT ;  /* 0x0000000a0300720c */ /* 0x040fe40003f85270 */
[----:B------:R-:W-:-:S02]  /*0ad0*/  ISETP.NE.AND P3, PT, R3, R11, PT ;  /* 0x0000000b0300720c */ /* 0x000fc40003f65270 */
[----:B------:R-:W-:Y:S02]  /*0ae0*/  SEL R0, R9, R0, !P1 ;  /* 0x0000000009007207 */ /* 0x000fe40004800000 */
[----:B-1----:R-:W-:-:S03]  /*0af0*/  ISETP.NE.AND P1, PT, R3, R12, PT ;  /* 0x0000000c0300720c */ /* 0x002fc60003f25270 */
[----:B------:R-:W-:Y:S01]  /*0b00*/  @!P2 VIADD R0, R9, 0x1 ;  /* 0x000000010900a836 */ /* 0x000fe20000000000 */
[----:B------:R-:W-:-:S03]  /*0b10*/  ISETP.NE.AND P2, PT, R3, R13, PT ;  /* 0x0000000d0300720c */ /* 0x000fc60003f45270 */
[----:B------:R-:W-:Y:S01]  /*0b20*/  @!P4 VIADD R0, R9, 0x2 ;  /* 0x000000020900c836 */ /* 0x000fe20000000000 */
[----:B------:R-:W-:Y:S01]  /*0b30*/  ISETP.NE.AND P4, PT, R3, R14, PT ;  /* 0x0000000e0300720c */ /* 0x000fe20003f85270 */
[----:B------:R-:W-:Y:S01]  /*0b40*/  @!P3 VIADD R0, R9, 0x3 ;  /* 0x000000030900b836 */ /* 0x000fe20000000000 */
[----:B------:R-:W-:-:S03]  /*0b50*/  ISETP.NE.AND P3, PT, R3, R15, PT ;  /* 0x0000000f0300720c */ /* 0x000fc60003f65270 */
[C---:B------:R-:W-:Y:S02]  /*0b60*/  @!P1 IADD3 R0, PT, PT, R9.reuse, 0x4, RZ ;  /* 0x0000000409009810 */ /* 0x040fe40007ffe0ff */
[----:B------:R-:W-:Y:S02]  /*0b70*/  ISETP.NE.AND P1, PT, R6, UR4, PT ;  /* 0x0000000406007c0c */ /* 0x000fe4000bf25270 */
[----:B------:R-:W-:-:S04]  /*0b80*/  @!P2 VIADD R0, R9, 0x5 ;  /* 0x000000050900a836 */ /* 0x000fc80000000000 */
[C---:B------:R-:W-:Y:S02]  /*0b90*/  @!P4 VIADD R0, R9.reuse, 0x6 ;  /* 0x000000060900c836 */ /* 0x040fe40000000000 */
[----:B------:R-:W-:-:S05]  /*0ba0*/  @!P3 VIADD R0, R9, 0x7 ;  /* 0x000000070900b836 */ /* 0x000fca0000000000 */
[----:B------:R-:W-:Y:S05]  /*0bb0*/  @P1 BRA `(.L_x_198) ;  /* 0xfffffffc00a41947 */ /* 0x000fea000383ffff */
.L_x_197:
[----:B------:R-:W-:Y:S05]  /*0bc0*/  @!P0 BRA `(.L_x_196) ;  /* 0x0000000000888947 */ /* 0x000fea0003800000 */
[----:B------:R-:W-:Y:S02]  /*0bd0*/  ISETP.GE.U32.AND P1, PT, R7, 0x4, PT ;  /* 0x000000040700780c */ /* 0x000fe40003f26070 */
[----:B------:R-:W-:-:S04]  /*0be0*/  LOP3.LUT R12, R2, 0x3, RZ, 0xc0, !PT ;  /* 0x00000003020c7812 */ /* 0x000fc800078ec0ff */
[----:B------:R-:W-:-:S07]  /*0bf0*/  ISETP.NE.AND P0, PT, R12, RZ, PT ;  /* 0x000000ff0c00720c */ /* 0x000fce0003f05270 */
[----:B------:R-:W-:Y:S06]  /*0c00*/  @!P1 BRA `(.L_x_199) ;  /* 0x0000000000349947 */ /* 0x000fec0003800000 */
[----:B------:R-:W-:-:S05]  /*0c10*/  LEA R7, R6, UR5, 0x2 ;  /* 0x0000000506077c11 */ /* 0x000fca000f8e10ff */
[----:B------:R-:W0:Y:S04]  /*0c20*/  LDS.64 R8, [R7] ;  /* 0x0000000007087984 */ /* 0x000e280000000a00 */
[----:B------:R-:W1:Y:S01]  /*0c30*/  LDS.64 R10, [R7+0x8] ;  /* 0x00000800070a7984 */ /* 0x000e620000000a00 */
[C---:B0----5:R-:W-:Y:S01]  /*0c40*/  ISETP.NE.AND P2, PT, R3.reuse, R9, PT ;  /* 0x000000090300720c */ /* 0x061fe20003f45270 */
[C---:B------:R-:W-:Y:S01]  /*0c50*/  IMAD.IADD R9, R6.reuse, 0x1, R5 ;  /* 0x0000000106097824 */ /* 0x040fe200078e0205 */
[C---:B------:R-:W-:Y:S01]  /*0c60*/  ISETP.NE.AND P1, PT, R3.reuse, R8, PT ;  /* 0x000000080300720c */ /* 0x040fe20003f25270 */
[----:B------:R-:W-:Y:S01]  /*0c70*/  VIADD R6, R6, 0x4 ;  /* 0x0000000406067836 */ /* 0x000fe20000000000 */
[C---:B-1----:R-:W-:Y:S02]  /*0c80*/  ISETP.NE.AND P3, PT, R3.reuse, R10, PT ;  /* 0x0000000a0300720c */ /* 0x042fe40003f65270 */
[----:B------:R-:W-:-:S02]  /*0c90*/  ISETP.NE.AND P4, PT, R3, R11, PT ;  /* 0x0000000b0300720c */ /* 0x000fc40003f85270 */
[----:B------:R-:W-:-:S05]  /*0ca0*/  SEL R0, R9, R0, !P1 ;  /* 0x0000000009007207 */ /* 0x000fca0004800000 */
[----:B------:R-:W-:-:S04]  /*0cb0*/  @!P2 VIADD R0, R9, 0x1 ;  /* 0x000000010900a836 */ /* 0x000fc80000000000 */
[C---:B------:R-:W-:Y:S02]  /*0cc0*/  @!P3 VIADD R0, R9.reuse, 0x2 ;  /* 0x000000020900b836 */ /* 0x040fe40000000000 */
[----:B------:R-:W-:-:S07]  /*0cd0*/  @!P4 IADD3 R0, PT, PT, R9, 0x3, RZ ;  /* 0x000000030900c810 */ /* 0x000fce0007ffe0ff */
.L_x_199:
[----:B------:R-:W-:Y:S05]  /*0ce0*/  @!P0 BRA `(.L_x_196) ;  /* 0x0000000000408947 */ /* 0x000fea0003800000 */
[----:B------:R-:W-:Y:S02]  /*0cf0*/  ISETP.NE.AND P0, PT, R12, 0x1, PT ;  /* 0x000000010c00780c */ /* 0x000fe40003f05270 */
[----:B------:R-:W-:-:S04]  /*0d00*/  LOP3.LUT R2, R2, 0x1, RZ, 0xc0, !PT ;  /* 0x0000000102027812 */ /* 0x000fc800078ec0ff */
[----:B------:R-:W-:-:S07]  /*0d10*/  ISETP.NE.U32.AND P1, PT, R2, 0x1, PT ;  /* 0x000000010200780c */ /* 0x000fce0003f25070 */
[----:B------:R-:W-:Y:S06]  /*0d20*/  @!P0 BRA `(.L_x_200) ;  /* 0x0000000000208947 */ /* 0x000fec0003800000 */
[C---:B------:R-:W-:Y:S01]  /*0d30*/  LEA R2, R6.reuse, UR5, 0x2 ;  /* 0x0000000506027c11 */ /* 0x040fe2000f8e10ff */
[C---:B------:R-:W-:Y:S02]  /*0d40*/  IMAD.IADD R7, R6.reuse, 0x1, R5 ;  /* 0x0000000106077824 */ /* 0x040fe400078e0205 */
[----:B------:R-:W-:Y:S02]  /*0d50*/  VIADD R6, R6, 0x2 ;  /* 0x0000000206067836 */ /* 0x000fe40000000000 */
[----:B------:R-:W0:Y:S02]  /*0d60*/  LDS.64 R8, [R2] ;  /* 0x0000000002087984 */ /* 0x000e240000000a00 */
[C---:B0----5:R-:W-:Y:S02]  /*0d70*/  ISETP.NE.AND P2, PT, R3.reuse, R9, PT ;  /* 0x000000090300720c */ /* 0x061fe40003f45270 */
[----:B------:R-:W-:-:S04]  /*0d80*/  ISETP.NE.AND P0, PT, R3, R8, PT ;  /* 0x000000080300720c */ /* 0x000fc80003f05270 */
[----:B------:R-:W-:-:S07]  /*0d90*/  SEL R0, R7, R0, !P0 ;  /* 0x0000000007007207 */ /* 0x000fce0004000000 */
[----:B------:R-:W-:-:S07]  /*0da0*/  @!P2 VIADD R0, R7, 0x1 ;  /* 0x000000010700a836 */ /* 0x000fce0000000000 */
.L_x_200:
[----:B------:R-:W-:-:S06]  /*0db0*/  @!P1 LEA R2, R6, UR5, 0x2 ;  /* 0x0000000506029c11 */ /* 0x000fcc000f8e10ff */
[----:B------:R-:W0:Y:S02]  /*0dc0*/  @!P1 LDS R2, [R2] ;  /* 0x0000000002029984 */ /* 0x000e240000000800 */
[----:B0----5:R-:W-:-:S13]  /*0dd0*/  ISETP.NE.OR P0, PT, R3, R2, P1 ;  /* 0x000000020300720c */ /* 0x021fda0000f05670 */
[----:B------:R-:W-:-:S07]  /*0de0*/  @!P0 IMAD.IADD R0, R6, 0x1, R5 ;  /* 0x0000000106008824 */ /* 0x000fce00078e0205 */
.L_x_196:
[----:B-----5:R-:W0:Y:S02]  /*0df0*/  LDC.64 R2, c[0x0][0x380] ;  /* 0x0000e000ff027b82 */ /* 0x020e240000000a00 */
[----:B0-----:R-:W-:-:S05]  /*0e00*/  IMAD.WIDE R4, R4, 0x4, R2 ;  /* 0x0000000404047825 */ /* 0x001fca00078e0202 */
[----:B------:R-:W-:Y:S01]  /*0e10*/  STG.E desc[UR8][R4.64], R0 ;  /* 0x0000000004007986 */ /* 0x000fe2000c101908 */
[----:B------:R-:W-:Y:S05]  /*0e20*/  EXIT ;  /* 0x000000000000794d */ /* 0x000fea0003800000 */
.L_x_201:
        /* <DEDUP_REMOVED lines=13> */
.L_x_230:


//--------------------- .text._Z7scatterPiPfS_S0_S_i --------------------------
	.section	.text._Z7scatterPiPfS_S0_S_i,"ax",@progbits
	.align	128
        .global         _Z7scatterPiPfS_S0_S_i
        .type           _Z7scatterPiPfS_S0_S_i,@function
        .size           _Z7scatterPiPfS_S0_S_i,(.L_x_231 - _Z7scatterPiPfS_S0_S_i)
        .other          _Z7scatterPiPfS_S0_S_i,@"STO_CUDA_ENTRY STV_DEFAULT"
_Z7scatterPiPfS_S0_S_i:
.text._Z7scatterPiPfS_S0_S_i:
[----:B------:R-:W-:Y:S01]  /*0000*/  LDC R1, c[0x0][0x37c] ;  /* 0x0000df00ff017b82 */ /* 0x000fe20000000800 */
[----:B------:R-:W0:Y:S07]  /*0010*/  S2R R3, SR_TID.X ;  /* 0x0000000000037919 */ /* 0x000e2e0000002100 */
[----:B------:R-:W0:Y:S01]  /*0020*/  S2UR UR4, SR_CTAID.X ;  /* 0x00000000000479c3 */ /* 0x000e220000002500 */
[----:B------:R-:W1:Y:S07]  /*0030*/  LDCU UR6, c[0x0][0x3a8] ;  /* 0x00007500ff0677ac */ /* 0x000e6e0008000800 */
[----:B------:R-:W0:Y:S01]  /*0040*/  LDC R0, c[0x0][0x360] ;  /* 0x0000d800ff007b82 */ /* 0x000e220000000800 */
[----:B------:R-:W2:Y:S01]  /*0050*/  LDCU UR5, c[0x0][0x370] ;  /* 0x00006e00ff0577ac */ /* 0x000ea20008000800 */
[----:B0-----:R-:W-:-:S02]  /*0060*/  IMAD R3, R0, UR4, R3 ;  /* 0x0000000400037c24 */ /* 0x001fc4000f8e0203 */
[----:B--2---:R-:W-:-:S03]  /*0070*/  IMAD R0, R0, UR5, RZ ;  /* 0x0000000500007c24 */ /* 0x004fc6000f8e02ff */
[----:B-1----:R-:W-:-:S13]  /*0080*/  ISETP.GE.AND P0, PT, R3, UR6, PT ;  /* 0x0000000603007c0c */ /* 0x002fda000bf06270 */
[----:B------:R-:W-:Y:S05]  /*0090*/  @P0 EXIT ;  /* 0x000000000000094d */ /* 0x000fea0003800000 */
[----:B------:R-:W0:Y:S01]  /*00a0*/  I2F.U32.RP R8, R0 ;  /* 0x0000000000087306 */ /* 0x000e220000209000 */
[----:B------:R-:W-:Y:S01]  /*00b0*/  IADD3 R2, PT, PT, R0, R3, RZ ;  /* 0x0000000300027210 */ /* 0x000fe20007ffe0ff */
[----:B------:R-:W1:Y:S01]  /*00c0*/  LDCU.64 UR4, c[0x0][0x358] ;  /* 0x00006b00ff0477ac */ /* 0x000e620008000a00 */
[----:B------:R-:W-:Y:S01]  /*00d0*/  IADD3 R9, PT, PT, RZ, -R0, RZ ;  /* 0x80000000ff097210 */ /* 0x000fe20007ffe0ff */
[----:B------:R-:W-:Y:S01]  /*00e0*/  BSSY.RECONVERGENT B0, `(.L_x_202) ;  /* 0x0000031000007945 */ /* 0x000fe20003800200 */
[C---:B------:R-:W-:Y:S02]  /*00f0*/  ISETP.GE.AND P0, PT, R2.reuse, UR6, PT ;  /* 0x0000000602007c0c */ /* 0x040fe4000bf06270 */
[----:B------:R-:W-:Y:S02]  /*0100*/  VIMNMX R7, PT, PT, R2, UR6, !PT ;  /* 0x0000000602077c48 */ /* 0x000fe4000ffe0100 */
[----:B------:R-:W-:Y:S02]  /*0110*/  SEL R6, RZ, 0x1, P0 ;  /* 0x00000001ff067807 */ /* 0x000fe40000000000 */
[----:B------:R-:W-:-:S02]  /*0120*/  ISETP.NE.U32.AND P2, PT, R0, RZ, PT ;  /* 0x000000ff0000720c */ /* 0x000fc40003f45070 */
[----:B------:R-:W-:Y:S01]  /*0130*/  IADD3 R7, PT, PT, R7, -R2, -R6 ;  /* 0x8000000207077210 */ /* 0x000fe20007ffe806 */
[----:B0-----:R-:W0:Y:S02]  /*0140*/  MUFU.RCP R8, R8 ;  /* 0x0000000800087308 */ /* 0x001e240000001000 */
[----:B0-----:R-:W-:-:S06]  /*0150*/  IADD3 R4, PT, PT, R8, 0xffffffe, RZ ;  /* 0x0ffffffe08047810 */ /* 0x001fcc0007ffe0ff */
[----:B------:R0:W2:Y:S02]  /*0160*/  F2I.FTZ.U32.TRUNC.NTZ R5, R4 ;  /* 0x0000000400057305 */ /* 0x0000a4000021f000 */
[----:B0-----:R-:W-:Y:S02]  /*0170*/  HFMA2 R4, -RZ, RZ, 0, 0 ;  /* 0x00000000ff047431 */ /* 0x001fe400000001ff */
[----:B--2---:R-:W-:-:S04]  /*0180*/  IMAD R9, R9, R5, RZ ;  /* 0x0000000509097224 */ /* 0x004fc800078e02ff */
[----:B------:R-:W-:-:S06]  /*0190*/  IMAD.HI.U32 R8, R5, R9, R4 ;  /* 0x0000000905087227 */ /* 0x000fcc00078e0004 */
[----:B------:R-:W-:-:S05]  /*01a0*/  IMAD.HI.U32 R5, R8, R7, RZ ;  /* 0x0000000708057227 */ /* 0x000fca00078e00ff */
[----:B------:R-:W-:-:S05]  /*01b0*/  IADD3 R2, PT, PT, -R5, RZ, RZ ;  /* 0x000000ff05027210 */ /* 0x000fca0007ffe1ff */
[----:B------:R-:W-:-:S05]  /*01c0*/  IMAD R7, R0, R2, R7 ;  /* 0x0000000200077224 */ /* 0x000fca00078e0207 */
[----:B------:R-:W-:-:S13]  /*01d0*/  ISETP.GE.U32.AND P0, PT, R7, R0, PT ;  /* 0x000000000700720c */ /* 0x000fda0003f06070 */
[----:B------:R-:W-:Y:S02]  /*01e0*/  @P0 IADD3 R7, PT, PT, -R0, R7, RZ ;  /* 0x0000000700070210 */ /* 0x000fe40007ffe1ff */
[----:B------:R-:W-:Y:S02]  /*01f0*/  @P0 IADD3 R5, PT, PT, R5, 0x1, RZ ;  /* 0x0000000105050810 */ /* 0x000fe40007ffe0ff */
[----:B------:R-:W-:-:S13]  /*0200*/  ISETP.GE.U32.AND P1, PT, R7, R0, PT ;  /* 0x000000000700720c */ /* 0x000fda0003f26070 */
[----:B------:R-:W-:Y:S02]  /*0210*/  @P1 IADD3 R5, PT, PT, R5, 0x1, RZ ;  /* 0x0000000105051810 */ /* 0x000fe40007ffe0ff */
[----:B------:R-:W-:-:S04]  /*0220*/  @!P2 LOP3.LUT R5, RZ, R0, RZ, 0x33, !PT ;  /* 0x00000000ff05a212 */ /* 0x000fc800078e33ff */
[----:B------:R-:W-:-:S04]  /*0230*/  IADD3 R2, PT, PT, R6, R5, RZ ;  /* 0x0000000506027210 */ /* 0x000fc80007ffe0ff */
[C---:B------:R-:W-:Y:S02]  /*0240*/  LOP3.LUT R4, R2.reuse, 0x3, RZ, 0xc0, !PT ;  /* 0x0000000302047812 */ /* 0x040fe400078ec0ff */
[----:B------:R-:W-:Y:S02]  /*0250*/  ISETP.GE.U32.AND P1, PT, R2, 0x3, PT ;  /* 0x000000030200780c */ /* 0x000fe40003f26070 */
[----:B------:R-:W-:-:S13]  /*0260*/  ISETP.NE.AND P0, PT, R4, 0x3, PT ;  /* 0x000000030400780c */ /* 0x000fda0003f05270 */
[----:B-1----:R-:W-:Y:S05]  /*0270*/  @!P0 BRA `(.L_x_203) ;  /* 0x00000000005c8947 */ /* 0x002fea0003800000 */
[----:B------:R-:W0:Y:S01]  /*0280*/  LDC.64 R12, c[0x0][0x3a0] ;  /* 0x0000e800ff0c7b82 */ /* 0x000e220000000a00 */
[----:B------:R-:W-:-:S04]  /*0290*/  IADD3 R2, PT, PT, R2, 0x1, RZ ;  /* 0x0000000102027810 */ /* 0x000fc80007ffe0ff */
[----:B------:R-:W-:-:S03]  /*02a0*/  LOP3.LUT R2, R2, 0x3, RZ, 0xc0, !PT ;  /* 0x0000000302027812 */ /* 0x000fc600078ec0ff */
[----:B------:R-:W1:Y:S01]  /*02b0*/  LDC.64 R10, c[0x0][0x390] ;  /* 0x0000e400ff0a7b82 */ /* 0x000e620000000a00 */
[----:B------:R-:W-:-:S07]  /*02c0*/  IADD3 R2, PT, PT, -R2, RZ, RZ ;  /* 0x000000ff02027210 */ /* 0x000fce0007ffe1ff */
[----:B------:R-:W2:Y:S08]  /*02d0*/  LDC.64 R8, c[0x0][0x398] ;  /* 0x0000e600ff087b82 */ /* 0x000eb00000000a00 */
[----:B------:R-:W3:Y:S08]  /*02e0*/  LDC.64 R6, c[0x0][0x380] ;  /* 0x0000e000ff067b82 */ /* 0x000ef00000000a00 */
[----:B------:R-:W4:Y:S02]  /*02f0*/  LDC.64 R4, c[0x0][0x388] ;  /* 0x0000e200ff047b82 */ /* 0x000f240000000a00 */
.L_x_204:
[----:B0-----:R-:W-:-:S04]  /*0300*/  IMAD.WIDE R16, R3, 0x4, R12 ;  /* 0x0000000403107825 */ /* 0x001fc800078e020c */
[C---:B-1----:R-:W-:Y:S01]  /*0310*/  IMAD.WIDE R18, R3.reuse, 0x4, R10 ;  /* 0x0000000403127825 */ /* 0x042fe200078e020a */
[----:B------:R-:W3:Y:S05]  /*0320*/  LDG.E R21, desc[UR4][R16.64] ;  /* 0x0000000410157981 */ /* 0x000eea000c1e1900 */
[----:B------:R-:W5:Y:S01]  /*0330*/  LDG.E R19, desc[UR4][R18.64] ;  /* 0x0000000412137981 */ /* 0x000f62000c1e1900 */
[----:B--2---:R-:W-:-:S04]  /*0340*/  IMAD.WIDE R14, R3, 0x4, R8 ;  /* 0x00000004030e7825 */ /* 0x004fc800078e0208 */
[----:B---3--:R-:W-:-:S05]  /*0350*/  IMAD.WIDE R20, R21, 0x4, R6 ;  /* 0x0000000415147825 */ /* 0x008fca00078e0206 */
[----:B-----5:R0:W-:Y:S04]  /*0360*/  STG.E desc[UR4][R20.64], R19 ;  /* 0x0000001314007986 */ /* 0x0201e8000c101904 */
[----:B------:R-:W4:Y:S04]  /*0370*/  LDG.E R23, desc[UR4][R16.64] ;  /* 0x0000000410177981 */ /* 0x000f28000c1e1900 */
[----:B------:R-:W2:Y:S01]  /*0380*/  LDG.E R15, desc[UR4][R14.64] ;  /* 0x000000040e0f7981 */ /* 0x000ea2000c1e1900 */
[----:B------:R-:W-:Y:S02]  /*0390*/  IADD3 R2, PT, PT, R2, 0x1, RZ ;  /* 0x0000000102027810 */ /* 0x000fe40007ffe0ff */
[----:B------:R-:W-:-:S02]  /*03a0*/  IADD3 R3, PT, PT, R0, R3, RZ ;  /* 0x0000000300037210 */ /* 0x000fc40007ffe0ff */
[----:B------:R-:W-:Y:S01]  /*03b0*/  ISETP.NE.AND P0, PT, R2, RZ, PT ;  /* 0x000000ff0200720c */ /* 0x000fe20003f05270 */
[----:B----4-:R-:W-:-:S05]  /*03c0*/  IMAD.WIDE R22, R23, 0x4, R4 ;  /* 0x0000000417167825 */ /* 0x010fca00078e0204 */
[----:B--2---:R0:W-:Y:S07]  /*03d0*/  STG.E desc[UR4][R22.64], R15 ;  /* 0x0000000f16007986 */ /* 0x0041ee000c101904 */
[----:B------:R-:W-:Y:S05]  /*03e0*/  @P0 BRA `(.L_x_204) ;  /* 0xfffffffc00c40947 */ /* 0x000fea000383ffff */
.L_x_203:
[----:B------:R-:W-:Y:S05]  /*03f0*/  BSYNC.RECONVERGENT B0 ;  /* 0x0000000000007941 */ /* 0x000fea0003800200 */
.L_x_202:
[----:B------:R-:W-:Y:S05]  /*0400*/  @!P1 EXIT ;  /* 0x000000000000994d */ /* 0x000fea0003800000 */
.L_x_205:
[----:B-1----:R-:W1:Y:S08]  /*0410*/  LDC.64 R12, c[0x0][0x3a0] ;  /* 0x0000e800ff0c7b82 */ /* 0x002e700000000a00 */
[----:B------:R-:W2:Y:S08]  /*0420*/  LDC.64 R10, c[0x0][0x390] ;  /* 0x0000e400ff0a7b82 */ /* 0x000eb00000000a00 */
[----:B------:R-:W3:Y:S01]  /*0430*/  LDC.64 R4, c[0x0][0x380] ;  /* 0x0000e000ff047b82 */ /* 0x000ee20000000a00 */
[----:B-1----:R-:W-:-:S07]  /*0440*/  IMAD.WIDE R12, R3, 0x4, R12 ;  /* 0x00000004030c7825 */ /* 0x002fce00078e020c */
[----:B------:R-:W1:Y:S01]  /*0450*/  LDC.64 R8, c[0x0][0x398] ;  /* 0x0000e600ff087b82 */ /* 0x000e620000000a00 */
[----:B------:R-:W3:Y:S01]  /*0460*/  LDG.E R17, desc[UR4][R12.64] ;  /* 0x000000040c117981 */ /* 0x000ee2000c1e1900 */
[----:B--2---:R-:W-:-:S06]  /*0470*/  IMAD.WIDE R10, R3, 0x4, R10 ;  /* 0x00000004030a7825 */ /* 0x004fcc00078e020a */
[----:B------:R-:W2:Y:S01]  /*0480*/  LDC.64 R6, c[0x0][0x388] ;  /* 0x0000e200ff067b82 */ /* 0x000ea20000000a00 */
[----:B0-----:R-:W4:Y:S01]  /*0490*/  LDG.E R23, desc[UR4][R10.64] ;  /* 0x000000040a177981 */ /* 0x001f22000c1e1900 */
[----:B-1----:R-:W-:-:S04]  /*04a0*/  IMAD.WIDE R8, R3, 0x4, R8 ;  /* 0x0000000403087825 */ /* 0x002fc800078e0208 */
[----:B---3--:R-:W-:-:S05]  /*04b0*/  IMAD.WIDE R16, R17, 0x4, R4 ;  /* 0x0000000411107825 */ /* 0x008fca00078e0204 */
[----:B----4-:R0:W-:Y:S04]  /*04c0*/  STG.E desc[UR4][R16.64], R23 ;  /* 0x0000001710007986 */ /* 0x0101e8000c101904 */
[----:B------:R-:W2:Y:S04]  /*04d0*/  LDG.E R19, desc[UR4][R12.64] ;  /* 0x000000040c137981 */ /* 0x000ea8000c1e1900 */
[----:B------:R-:W3:Y:S01]  /*04e0*/  LDG.E R25, desc[UR4][R8.64] ;  /* 0x0000000408197981 */ /* 0x000ee2000c1e1900 */
[----:B------:R-:W-:-:S04]  /*04f0*/  IMAD.WIDE R14, R0, 0x4, R12 ;  /* 0x00000004000e7825 */ /* 0x000fc800078e020c */
[----:B------:R-:W-:-:S04]  /*0500*/  IMAD.WIDE R10, R0, 0x4, R10 ;  /* 0x00000004000a7825 */ /* 0x000fc800078e020a */
[----:B--2---:R-:W-:-:S05]  /*0510*/  IMAD.WIDE R18, R19, 0x4, R6 ;  /* 0x0000000413127825 */ /* 0x004fca00078e0206 */
[----:B---3--:R1:W-:Y:S04]  /*0520*/  STG.E desc[UR4][R18.64], R25 ;  /* 0x0000001912007986 */ /* 0x0083e8000c101904 */
[----:B------:R-:W2:Y:S04]  /*0530*/  LDG.E R21, desc[UR4][R14.64] ;  /* 0x000000040e157981 */ /* 0x000ea8000c1e1900 */
[----:B------:R-:W3:Y:S01]  /*0540*/  LDG.E R27, desc[UR4][R10.64] ;  /* 0x000000040a1b7981 */ /* 0x000ee2000c1e1900 */
[----:B0-----:R-:W-:-:S04]  /*0550*/  IMAD.WIDE R16, R0, 0x4, R8 ;  /* 0x0000000400107825 */ /* 0x001fc800078e0208 */
[----:B--2---:R-:W-:-:S05]  /*0560*/  IMAD.WIDE R20, R21, 0x4, R4 ;  /* 0x0000000415147825 */ /* 0x004fca00078e0204 */
[----:B---3--:R0:W-:Y:S04]  /*0570*/  STG.E desc[UR4][R20.64], R27 ;  /* 0x0000001b14007986 */ /* 0x0081e8000c101904 */
[----:B------:R-:W2:Y:S04]  /*0580*/  LDG.E R23, desc[UR4][R14.64] ;  /* 0x000000040e177981 */ /* 0x000ea8000c1e1900 */
[----:B------:R-:W3:Y:S01]  /*0590*/  LDG.E R29, desc[UR4][R16.64] ;  /* 0x00000004101d7981 */ /* 0x000ee2000c1e1900 */
[----:B------:R-:W-:-:S04]  /*05a0*/  IMAD.WIDE R12, R0, 0x4, R14 ;  /* 0x00000004000c7825 */ /* 0x000fc800078e020e */
[----:B------:R-:W-:-:S04]  /*05b0*/  IMAD.WIDE R8, R0, 0x4, R10 ;  /* 0x0000000400087825 */ /* 0x000fc800078e020a */
[----:B--2---:R-:W-:-:S05]  /*05c0*/  IMAD.WIDE R22, R23, 0x4, R6 ;  /* 0x0000000417167825 */ /* 0x004fca00078e0206 */
[----:B---3--:R2:W-:Y:S04]  /*05d0*/  STG.E desc[UR4][R22.64], R29 ;  /* 0x0000001d16007986 */ /* 0x0085e8000c101904 */
[----:B-1----:R-:W3:Y:S04]  /*05e0*/  LDG.E R19, desc[UR4][R12.64] ;  /* 0x000000040c137981 */ /* 0x002ee8000c1e1900 */
[----:B------:R-:W4:Y:S01]  /*05f0*/  LDG.E R25, desc[UR4][R8.64] ;  /* 0x0000000408197981 */ /* 0x000f22000c1e1900 */
[----:B------:R-:W-:-:S04]  /*0600*/  IMAD.WIDE R10, R0, 0x4, R16 ;  /* 0x00000004000a7825 */ /* 0x000fc800078e0210 */
[----:B---3--:R-:W-:-:S05]  /*0610*/  IMAD.WIDE R18, R19, 0x4, R4 ;  /* 0x0000000413127825 */ /* 0x008fca00078e0204 */
[----:B----4-:R1:W-:Y:S04]  /*0620*/  STG.E desc[UR4][R18.64], R25 ;  /* 0x0000001912007986 */ /* 0x0103e8000c101904 */
[----:B------:R-:W3:Y:S04]  /*0630*/  LDG.E R15, desc[UR4][R12.64] ;  /* 0x000000040c0f7981 */ /* 0x000ee8000c1e1900 */
[----:B0-----:R-:W4:Y:S01]  /*0640*/  LDG.E R27, desc[UR4][R10.64] ;  /* 0x000000040a1b7981 */ /* 0x001f22000c1e1900 */
[----:B------:R-:W-:-:S04]  /*0650*/  IMAD.WIDE R20, R0, 0x4, R12 ;  /* 0x0000000400147825 */ /* 0x000fc800078e020c */
[----:B------:R-:W-:-:S04]  /*0660*/  IMAD.WIDE R16, R0, 0x4, R8 ;  /* 0x0000000400107825 */ /* 0x000fc800078e0208 */
[----:B---3--:R-:W-:-:S05]  /*0670*/  IMAD.WIDE R14, R15, 0x4, R6 ;  /* 0x000000040f0e7825 */ /* 0x008fca00078e0206 */
[----:B----4-:R1:W-:Y:S04]  /*0680*/  STG.E desc[UR4][R14.64], R27 ;  /* 0x0000001b0e007986 */ /* 0x0103e8000c101904 */
[----:B--2---:R-:W2:Y:S04]  /*0690*/  LDG.E R23, desc[UR4][R20.64] ;  /* 0x0000000414177981 */ /* 0x004ea8000c1e1900 */
[----:B------:R-:W3:Y:S01]  /*06a0*/  LDG.E R17, desc[UR4][R16.64] ;  /* 0x0000000410117981 */ /* 0x000ee2000c1e1900 */
[----:B------:R-:W-:-:S04]  /*06b0*/  IMAD.WIDE R8, R0, 0x4, R10 ;  /* 0x0000000400087825 */ /* 0x000fc800078e020a */
[----:B--2---:R-:W-:-:S05]  /*06c0*/  IMAD.WIDE R4, R23, 0x4, R4 ;  /* 0x0000000417047825 */ /* 0x004fca00078e0204 */
[----:B---3--:R1:W-:Y:S04]  /*06d0*/  STG.E desc[UR4][R4.64], R17 ;  /* 0x0000001104007986 */ /* 0x0083e8000c101904 */
[----:B------:R-:W2:Y:S04]  /*06e0*/  LDG.E R13, desc[UR4][R20.64] ;  /* 0x00000004140d7981 */ /* 0x000ea8000c1e1900 */
[----:B------:R-:W3:Y:S01]  /*06f0*/  LDG.E R9, desc[UR4][R8.64] ;  /* 0x0000000408097981 */ /* 0x000ee2000c1e1900 */
[----:B------:R-:W-:-:S04]  /*0700*/  LEA R3, R0, R3, 0x2 ;  /* 0x0000000300037211 */ /* 0x000fc800078e10ff */
[----:B------:R-:W-:Y:S01]  /*0710*/  ISETP.GE.AND P0, PT, R3, UR6, PT ;  /* 0x0000000603007c0c */ /* 0x000fe2000bf06270 */
[----:B--2---:R-:W-:-:S05]  /*0720*/  IMAD.WIDE R6, R13, 0x4, R6 ;  /* 0x000000040d067825 */ /* 0x004fca00078e0206 */
[----:B---3--:R1:W-:Y:S07]  /*0730*/  STG.E desc[UR4][R6.64], R9 ;  /* 0x0000000906007986 */ /* 0x0083ee000c101904 */
[----:B------:R-:W-:Y:S05]  /*0740*/  @!P0 BRA `(.L_x_205) ;  /* 0xfffffffc00308947 */ /* 0x000fea000383ffff */
[----:B------:R-:W-:Y:S05]  /*0750*/  EXIT ;  /* 0x000000000000794d */ /* 0x000fea0003800000 */
.L_x_206:
        /* <DEDUP_REMOVED lines=10> */
.L_x_231:


//--------------------- .text._Z11getStartPosPiS_i --------------------------
	.section	.text._Z11getStartPosPiS_i,"ax",@progbits
	.align	128
        .global         _Z11getStartPosPiS_i
        .type           _Z11getStartPosPiS_i,@function
        .size           _Z11getStartPosPiS_i,(.L_x_232 - _Z11getStartPosPiS_i)
        .other          _Z11getStartPosPiS_i,@"STO_CUDA_ENTRY STV_DEFAULT"
_Z11getStartPosPiS_i:
.text._Z11getStartPosPiS_i:
[----:B------:R-:W-:Y:S01]  /*0000*/  LDC R1, c[0x0][0x37c] ;  /* 0x0000df00ff017b82 */ /* 0x000fe20000000800 */
[----:B------:R-:W0:Y:S07]  /*0010*/  S2R R7, SR_TID.X ;  /* 0x0000000000077919 */ /* 0x000e2e0000002100 */
[----:B------:R-:W0:Y:S08]  /*0020*/  S2UR UR4, SR_CTAID.X ;  /* 0x00000000000479c3 */ /* 0x000e300000002500 */
[----:B------:R-:W0:Y:S02]  /*0030*/  LDC R0, c[0x0][0x360] ;  /* 0x0000d800ff007b82 */ /* 0x000e240000000800 */
[----:B0-----:R-:W-:-:S05]  /*0040*/  IMAD R7, R0, UR4, R7 ;  /* 0x0000000400077c24 */ /* 0x001fca000f8e0207 */
[----:B------:R-:W-:-:S13]  /*0050*/  ISETP.GT.AND P0, PT, R7, 0x3f, PT ;  /* 0x0000003f0700780c */ /* 0x000fda0003f04270 */
[----:B------:R-:W-:Y:S05]  /*0060*/  @P0 EXIT ;  /* 0x000000000000094d */ /* 0x000fea0003800000 */
[----:B------:R-:W0:Y:S01]  /*0070*/  LDCU UR6, c[0x0][0x370] ;  /* 0x00006e00ff0677ac */ /* 0x000e220008000800 */
[----:B------:R-:W1:Y:S01]  /*0080*/  LDC.64 R2, c[0x0][0x388] ;  /* 0x0000e200ff027b82 */ /* 0x000e620000000a00 */
[----:B------:R-:W2:Y:S01]  /*0090*/  LDCU.64 UR4, c[0x0][0x358] ;  /* 0x00006b00ff0477ac */ /* 0x000ea20008000a00 */
[----:B0-----:R-:W-:-:S04]  /*00a0*/  IMAD R0, R0, UR6, RZ ;  /* 0x0000000600007c24 */ /* 0x001fc8000f8e02ff */
[----:B------:R-:W-:-:S04]  /*00b0*/  IMAD R5, R7, R0, RZ ;  /* 0x0000000007057224 */ /* 0x000fc800078e02ff */
[----:B-1----:R-:W-:Y:S02]  /*00c0*/  IMAD.WIDE R2, R5, 0x4, R2 ;  /* 0x0000000405027825 */ /* 0x002fe400078e0202 */
[----:B------:R-:W0:Y:S04]  /*00d0*/  LDC.64 R4, c[0x0][0x380] ;  /* 0x0000e000ff047b82 */ /* 0x000e280000000a00 */
[----:B--2---:R-:W2:Y:S01]  /*00e0*/  LDG.E R3, desc[UR4][R2.64] ;  /* 0x0000000402037981 */ /* 0x004ea2000c1e1900 */
[----:B0-----:R-:W-:-:S05]  /*00f0*/  IMAD.WIDE R4, R7, 0x4, R4 ;  /* 0x0000000407047825 */ /* 0x001fca00078e0204 */
[----:B--2---:R-:W-:Y:S01]  /*0100*/  STG.E desc[UR4][R4.64], R3 ;  /* 0x0000000304007986 */ /* 0x004fe2000c101904 */
[----:B------:R-:W-:Y:S05]  /*0110*/  EXIT ;  /* 0x000000000000794d */ /* 0x000fea0003800000 */
.L_x_207:
        /* <DEDUP_REMOVED lines=14> */
.L_x_232:


//--------------------- .text._Z10write_HistPiS_S_i --------------------------
	.section	.text._Z10write_HistPiS_S_i,"ax",@progbits
	.align	128
        .global         _Z10write_HistPiS_S_i
        .type           _Z10write_HistPiS_S_i,@function
        .size           _Z10write_HistPiS_S_i,(.L_x_233 - _Z10write_HistPiS_S_i)
        .other          _Z10write_HistPiS_S_i,@"STO_CUDA_ENTRY STV_DEFAULT"
_Z10write_HistPiS_S_i:
.text._Z10write_HistPiS_S_i:
[----:B------:R-:W-:Y:S01]  /*0000*/  LDC R1, c[0x0][0x37c] ;  /* 0x0000df00ff017b82 */ /* 0x000fe20000000800 */
[----:B------:R-:W0:Y:S07]  /*0010*/  S2R R0, SR_TID.X ;  /* 0x0000000000007919 */ /* 0x000e2e0000002100 */
[----:B------:R-:W1:Y:S01]  /*0020*/  S2UR UR5, SR_CgaCtaId ;  /* 0x00000000000579c3 */ /* 0x000e620000008800 */
[----:B------:R-:W-:Y:S01]  /*0030*/  UMOV UR4, 0x400 ;  /* 0x0000040000047882 */ /* 0x000fe20000000000 */
[----:B------:R-:W2:Y:S06]  /*0040*/  LDCU.64 UR6, c[0x0][0x358] ;  /* 0x00006b00ff0677ac */ /* 0x000eac0008000a00 */
[----:B------:R-:W3:Y:S08]  /*0050*/  S2UR UR8, SR_CTAID.X ;  /* 0x00000000000879c3 */ /* 0x000ef00000002500 */
[----:B------:R-:W3:Y:S01]  /*0060*/  LDC R3, c[0x0][0x360] ;  /* 0x0000d800ff037b82 */ /* 0x000ee20000000800 */
[----:B------:R-:W4:Y:S01]  /*0070*/  LDCU UR9, c[0x0][0x370] ;  /* 0x00006e00ff0977ac */ /* 0x000f220008000800 */
[----:B-1----:R-:W-:-:S03]  /*0080*/  ULEA UR4, UR5, UR4, 0x18 ;  /* 0x0000000405047291 */ /* 0x002fc6000f8ec0ff */
[----:B------:R-:W-:-:S03]  /*0090*/  UMOV UR5, 0x20 ;  /* 0x0000002000057882 */ /* 0x000fc60000000000 */
[----:B0-----:R-:W-:Y:S01]  /*00a0*/  LEA R20, R0, UR4, 0x8 ;  /* 0x0000000400147c11 */ /* 0x001fe2000f8e40ff */
[C---:B---3--:R-:W-:Y:S02]  /*00b0*/  IMAD R2, R3.reuse, UR8, R0 ;  /* 0x0000000803027c24 */ /* 0x048fe4000f8e0200 */
[----:B----4-:R-:W-:-:S03]  /*00c0*/  IMAD R3, R3, UR9, RZ ;  /* 0x0000000903037c24 */ /* 0x010fc6000f8e02ff */
[----:B--2---:R-:W-:-:S07]  /*00d0*/  MOV R21, R2 ;  /* 0x0000000200157202 */ /* 0x004fce0000000f00 */
.L_x_208:
[----:B0-----:R-:W0:Y:S02]  /*00e0*/  LDC.64 R24, c[0x0][0x390] ;  /* 0x0000e400ff187b82 */ /* 0x001e240000000a00 */
[----:B0-----:R-:W-:-:S05]  /*00f0*/  IMAD.WIDE R24, R21, 0x4, R24 ;  /* 0x0000000415187825 */ /* 0x001fca00078e0218 */
[----:B------:R-:W2:Y:S01]  /*0100*/  LDG.E R4, desc[UR6][R24.64] ;  /* 0x0000000618047981 */ /* 0x000ea2000c1e1900 */
[----:B------:R-:W-:-:S05]  /*0110*/  IMAD.WIDE R14, R3, 0x4, R24 ;  /* 0x00000004030e7825 */ /* 0x000fca00078e0218 */
[----:B------:R0:W2:Y:S01]  /*0120*/  LDG.E R5, desc[UR6][R14.64] ;  /* 0x000000060e057981 */ /* 0x0000a2000c1e1900 */
[----:B------:R-:W-:-:S04]  /*0130*/  IMAD.WIDE R6, R3, 0x4, R14 ;  /* 0x0000000403067825 */ /* 0x000fc800078e020e */
[C---:B------:R-:W-:Y:S02]  /*0140*/  IMAD.WIDE R22, R3.reuse, 0x4, R6 ;  /* 0x0000000403167825 */ /* 0x040fe400078e0206 */
[----:B------:R-:W2:Y:S02]  /*0150*/  LDG.E R6, desc[UR6][R6.64] ;  /* 0x0000000606067981 */ /* 0x000ea4000c1e1900 */
[----:B------:R-:W-:-:S04]  /*0160*/  IMAD.WIDE R8, R3, 0x4, R22 ;  /* 0x0000000403087825 */ /* 0x000fc800078e0216 */
[C---:B------:R-:W-:Y:S01]  /*0170*/  IMAD.WIDE R16, R3.reuse, 0x4, R8 ;  /* 0x0000000403107825 */ /* 0x040fe200078e0208 */
[----:B------:R1:W2:Y:S04]  /*0180*/  LDG.E R7, desc[UR6][R22.64] ;  /* 0x0000000616077981 */ /* 0x0002a8000c1e1900 */
[----:B------:R-:W3:Y:S01]  /*0190*/  LDG.E R8, desc[UR6][R8.64] ;  /* 0x0000000608087981 */ /* 0x000ee2000c1e1900 */
[----:B------:R-:W-:-:S04]  /*01a0*/  IMAD.WIDE R10, R3, 0x4, R16 ;  /* 0x00000004030a7825 */ /* 0x000fc800078e0210 */
[C---:B------:R-:W-:Y:S02]  /*01b0*/  IMAD.WIDE R18, R3.reuse, 0x4, R10 ;  /* 0x0000000403127825 */ /* 0x040fe400078e020a */
[----:B------:R-:W3:Y:S02]  /*01c0*/  LDG.E R10, desc[UR6][R10.64] ;  /* 0x000000060a0a7981 */ /* 0x000ee4000c1e1900 */
[C---:B------:R-:W-:Y:S02]  /*01d0*/  IMAD.WIDE R12, R3.reuse, 0x4, R18 ;  /* 0x00000004030c7825 */ /* 0x040fe400078e0212 */
[----:B------:R-:W3:Y:S02]  /*01e0*/  LDG.E R9, desc[UR6][R16.64] ;  /* 0x0000000610097981 */ /* 0x000ee4000c1e1900 */
[C---:B------:R-:W-:Y:S02]  /*01f0*/  IMAD.WIDE R26, R3.reuse, 0x4, R12 ;  /* 0x00000004031a7825 */ /* 0x040fe400078e020c */
[----:B------:R-:W3:Y:S04]  /*0200*/  LDG.E R11, desc[UR6][R18.64] ;  /* 0x00000006120b7981 */ /* 0x000ee8000c1e1900 */
[----:B------:R-:W4:Y:S01]  /*0210*/  LDG.E R12, desc[UR6][R12.64] ;  /* 0x000000060c0c7981 */ /* 0x000f22000c1e1900 */
[----:B0-----:R-:W-:-:S04]  /*0220*/  IMAD.WIDE R14, R3, 0x4, R26 ;  /* 0x00000004030e7825 */ /* 0x001fc800078e021a */
[C---:B-1----:R-:W-:Y:S02]  /*0230*/  IMAD.WIDE R22, R3.reuse, 0x4, R14 ;  /* 0x0000000403167825 */ /* 0x042fe400078e020e */
[----:B------:R-:W4:Y:S02]  /*0240*/  LDG.E R14, desc[UR6][R14.64] ;  /* 0x000000060e0e7981 */ /* 0x000f24000c1e1900 */
[C---:B------:R-:W-:Y:S02]  /*0250*/  IMAD.WIDE R28, R3.reuse, 0x4, R22 ;  /* 0x00000004031c7825 */ /* 0x040fe400078e0216 */
[----:B------:R0:W4:Y:S04]  /*0260*/  LDG.E R13, desc[UR6][R26.64] ;  /* 0x000000061a0d7981 */ /* 0x000128000c1e1900 */
[----:B------:R-:W5:Y:S01]  /*0270*/  LDG.E R16, desc[UR6][R28.64] ;  /* 0x000000061c107981 */ /* 0x000f62000c1e1900 */
[----:B------:R-:W-:-:S03]  /*0280*/  IMAD.WIDE R24, R3, 0x4, R28 ;  /* 0x0000000403187825 */ /* 0x000fc600078e021c */
[----:B------:R1:W4:Y:S01]  /*0290*/  LDG.E R15, desc[UR6][R22.64] ;  /* 0x00000006160f7981 */ /* 0x000322000c1e1900 */
[----:B0-----:R-:W-:-:S03]  /*02a0*/  IMAD.WIDE R26, R3, 0x4, R24 ;  /* 0x00000004031a7825 */ /* 0x001fc600078e0218 */
[----:B------:R-:W5:Y:S04]  /*02b0*/  LDG.E R17, desc[UR6][R24.64] ;  /* 0x0000000618117981 */ /* 0x000f68000c1e1900 */
[----:B------:R-:W5:Y:S01]  /*02c0*/  LDG.E R18, desc[UR6][R26.64] ;  /* 0x000000061a127981 */ /* 0x000f62000c1e1900 */
[----:B-1----:R-:W-:-:S05]  /*02d0*/  IMAD.WIDE R22, R3, 0x4, R26 ;  /* 0x0000000403167825 */ /* 0x002fca00078e021a */
[----:B------:R-:W5:Y:S01]  /*02e0*/  LDG.E R19, desc[UR6][R22.64] ;  /* 0x0000000616137981 */ /* 0x000f62000c1e1900 */
[----:B------:R-:W-:-:S03]  /*02f0*/  LEA R21, R3, R21, 0x4 ;  /* 0x0000001503157211 */ /* 0x000fc600078e20ff */
[----:B--2---:R0:W-:Y:S04]  /*0300*/  STS.128 [R20+UR5+-0x20], R4 ;  /* 0xffffe00414007988 */ /* 0x0041e80008000c05 */
[----:B---3--:R0:W-:Y:S04]  /*0310*/  STS.128 [R20+UR5+-0x10], R8 ;  /* 0xfffff00814007988 */ /* 0x0081e80008000c05 */
[----:B----4-:R0:W-:Y:S04]  /*0320*/  STS.128 [R20+UR5], R12 ;  /* 0x0000000c14007988 */ /* 0x0101e80008000c05 */
[----:B-----5:R0:W-:Y:S01]  /*0330*/  STS.128 [R20+UR5+0x10], R16 ;  /* 0x0000101014007988 */ /* 0x0201e20008000c05 */
[----:B------:R-:W-:-:S04]  /*0340*/  UIADD3 UR5, UPT, UPT, UR5, 0x40, URZ ;  /* 0x0000004005057890 */ /* 0x000fc8000fffe0ff */
[----:B------:R-:W-:-:S09]  /*0350*/  UISETP.NE.AND UP0, UPT, UR5, 0x120, UPT ;  /* 0x000001200500788c */ /* 0x000fd2000bf05270 */
[----:B------:R-:W-:Y:S05]  /*0360*/  BRA.U UP0, `(.L_x_208) ;  /* 0xfffffffd005c7547 */ /* 0x000fea000b83ffff */
[----:B------:R-:W1:Y:S02]  /*0370*/  LDCU UR5, c[0x0][0x398] ;  /* 0x00007300ff0577ac */ /* 0x000e640008000800 */
[----:B-1----:R-:W-:-:S13]  /*0380*/  ISETP.GE.AND P0, PT, R2, UR5, PT ;  /* 0x0000000502007c0c */ /* 0x002fda000bf06270 */
[----:B------:R-:W-:Y:S05]  /*0390*/  @P0 EXIT ;  /* 0x000000000000094d */ /* 0x000fea0003800000 */
[----:B0-----:R-:W0:Y:S01]  /*03a0*/  I2F.U32.RP R9, R3 ;  /* 0x0000000300097306 */ /* 0x001e220000209000 */
[C---:B------:R-:W-:Y:S01]  /*03b0*/  IADD3 R6, PT, PT, R3.reuse, R2, RZ ;  /* 0x0000000203067210 */ /* 0x040fe20007ffe0ff */
[----:B------:R-:W-:Y:S01]  /*03c0*/  BSSY.RECONVERGENT B0, `(.L_x_209) ;  /* 0x000002f000007945 */ /* 0x000fe20003800200 */
[----:B------:R-:W-:Y:S02]  /*03d0*/  IADD3 R11, PT, PT, RZ, -R3, RZ ;  /* 0x80000003ff0b7210 */ /* 0x000fe40007ffe0ff */
[C---:B------:R-:W-:Y:S02]  /*03e0*/  ISETP.GE.AND P0, PT, R6.reuse, UR5, PT ;  /* 0x0000000506007c0c */ /* 0x040fe4000bf06270 */
[----:B------:R-:W-:Y:S02]  /*03f0*/  VIMNMX R7, PT, PT, R6, UR5, !PT ;  /* 0x0000000506077c48 */ /* 0x000fe4000ffe0100 */
[----:B------:R-:W-:Y:S02]  /*0400*/  SEL R8, RZ, 0x1, P0 ;  /* 0x00000001ff087807 */ /* 0x000fe40000000000 */
[----:B------:R-:W-:-:S02]  /*0410*/  ISETP.NE.U32.AND P2, PT, R3, RZ, PT ;  /* 0x000000ff0300720c */ /* 0x000fc40003f45070 */
[----:B------:R-:W-:Y:S01]  /*0420*/  IADD3 R6, PT, PT, R7, -R6, -R8 ;  /* 0x8000000607067210 */ /* 0x000fe20007ffe808 */
[----:B0-----:R-:W0:Y:S02]  /*0430*/  MUFU.RCP R9, R9 ;  /* 0x0000000900097308 */ /* 0x001e240000001000 */
[----:B0-----:R-:W-:-:S06]  /*0440*/  VIADD R4, R9, 0xffffffe ;  /* 0x0ffffffe09047836 */ /* 0x001fcc0000000000 */
[----:B------:R0:W1:Y:S02]  /*0450*/  F2I.FTZ.U32.TRUNC.NTZ R5, R4 ;  /* 0x0000000400057305 */ /* 0x000064000021f000 */
[----:B0-----:R-:W-:Y:S02]  /*0460*/  IMAD.MOV.U32 R4, RZ, RZ, RZ ;  /* 0x000000ffff047224 */ /* 0x001fe400078e00ff */
[----:B-1----:R-:W-:-:S04]  /*0470*/  IMAD R11, R11, R5, RZ ;  /* 0x000000050b0b7224 */ /* 0x002fc800078e02ff */
[----:B------:R-:W-:-:S06]  /*0480*/  IMAD.HI.U32 R5, R5, R11, R4 ;  /* 0x0000000b05057227 */ /* 0x000fcc00078e0004 */
[----:B------:R-:W-:-:S05]  /*0490*/  IMAD.HI.U32 R9, R5, R6, RZ ;  /* 0x0000000605097227 */ /* 0x000fca00078e00ff */
[----:B------:R-:W-:-:S05]  /*04a0*/  IADD3 R4, PT, PT, -R9, RZ, RZ ;  /* 0x000000ff09047210 */ /* 0x000fca0007ffe1ff */
[----:B------:R-:W-:Y:S02]  /*04b0*/  IMAD R6, R3, R4, R6 ;  /* 0x0000000403067224 */ /* 0x000fe400078e0206 */
[----:B------:R-:W0:Y:S03]  /*04c0*/  LDC.64 R4, c[0x0][0x388] ;  /* 0x0000e200ff047b82 */ /* 0x000e260000000a00 */
[----:B------:R-:W-:-:S13]  /*04d0*/  ISETP.GE.U32.AND P0, PT, R6, R3, PT ;  /* 0x000000030600720c */ /* 0x000fda0003f06070 */
[----:B------:R-:W-:Y:S01]  /*04e0*/  @P0 IADD3 R6, PT, PT, -R3, R6, RZ ;  /* 0x0000000603060210 */ /* 0x000fe20007ffe1ff */
[----:B------:R-:W-:-:S03]  /*04f0*/  @P0 VIADD R9, R9, 0x1 ;  /* 0x0000000109090836 */ /* 0x000fc60000000000 */
[----:B------:R-:W-:Y:S02]  /*0500*/  ISETP.GE.U32.AND P1, PT, R6, R3, PT ;  /* 0x000000030600720c */ /* 0x000fe40003f26070 */
[----:B------:R-:W1:Y:S11]  /*0510*/  LDC.64 R6, c[0x0][0x380] ;  /* 0x0000e000ff067b82 */ /* 0x000e760000000a00 */
[----:B------:R-:W-:-:S02]  /*0520*/  @P1 IADD3 R9, PT, PT, R9, 0x1, RZ ;  /* 0x0000000109091810 */ /* 0x000fc40007ffe0ff */
[----:B------:R-:W-:-:S04]  /*0530*/  @!P2 LOP3.LUT R9, RZ, R3, RZ, 0x33, !PT ;  /* 0x00000003ff09a212 */ /* 0x000fc800078e33ff */
[----:B------:R-:W-:-:S04]  /*0540*/  IADD3 R12, PT, PT, R8, R9, RZ ;  /* 0x00000009080c7210 */ /* 0x000fc80007ffe0ff */
[C---:B------:R-:W-:Y:S02]  /*0550*/  LOP3.LUT R8, R12.reuse, 0x3, RZ, 0xc0, !PT ;  /* 0x000000030c087812 */ /* 0x040fe400078ec0ff */
[----:B------:R-:W-:Y:S02]  /*0560*/  ISETP.GE.U32.AND P1, PT, R12, 0x3, PT ;  /* 0x000000030c00780c */ /* 0x000fe40003f26070 */
[----:B------:R-:W-:-:S13]  /*0570*/  ISETP.NE.AND P0, PT, R8, 0x3, PT ;  /* 0x000000030800780c */ /* 0x000fda0003f05270 */
[----:B0-----:R-:W-:Y:S05]  /*0580*/  @!P0 BRA `(.L_x_210) ;  /* 0x0000000000488947 */ /* 0x001fea0003800000 */
[----:B------:R-:W0:Y:S01]  /*0590*/  LDC.64 R8, c[0x0][0x380] ;  /* 0x0000e000ff087b82 */ /* 0x000e220000000a00 */
[----:B------:R-:W-:-:S05]  /*05a0*/  VIADD R12, R12, 0x1 ;  /* 0x000000010c0c7836 */ /* 0x000fca0000000000 */
[----:B------:R-:W-:Y:S02]  /*05b0*/  LOP3.LUT R12, R12, 0x3, RZ, 0xc0, !PT ;  /* 0x000000030c0c7812 */ /* 0x000fe400078ec0ff */
[----:B------:R-:W2:Y:S02]  /*05c0*/  LDC.64 R10, c[0x0][0x388] ;  /* 0x0000e200ff0a7b82 */ /* 0x000ea40000000a00 */
[----:B------:R-:W-:-:S07]  /*05d0*/  IADD3 R16, PT, PT, -R12, RZ, RZ ;  /* 0x000000ff0c107210 */ /* 0x000fce0007ffe1ff */
.L_x_211:
[----:B--2---:R-:W-:-:S06]  /*05e0*/  IMAD.WIDE R14, R2, 0x4, R10 ;  /* 0x00000004020e7825 */ /* 0x004fcc00078e020a */
[----:B------:R-:W2:Y:S01]  /*05f0*/  LDG.E R15, desc[UR6][R14.64] ;  /* 0x000000060e0f7981 */ /* 0x000ea2000c1e1900 */
[----:B------:R-:W-:-:S04]  /*0600*/  IADD3 R16, PT, PT, R16, 0x1, RZ ;  /* 0x0000000110107810 */ /* 0x000fc80007ffe0ff */
[----:B------:R-:W-:Y:S02]  /*0610*/  ISETP.NE.AND P0, PT, R16, RZ, PT ;  /* 0x000000ff1000720c */ /* 0x000fe40003f05270 */
[----:B--23--:R-:W-:-:S04]  /*0620*/  LEA R12, R0, R15, 0x6 ;  /* 0x0000000f000c7211 */ /* 0x00cfc800078e30ff */
[----:B------:R-:W-:Y:S01]  /*0630*/  LEA R17, R12, UR4, 0x2 ;  /* 0x000000040c117c11 */ /* 0x000fe2000f8e10ff */
[----:B0-----:R-:W-:Y:S01]  /*0640*/  IMAD.WIDE R12, R2, 0x4, R8 ;  /* 0x00000004020c7825 */ /* 0x001fe200078e0208 */
[----:B------:R-:W-:-:S03]  /*0650*/  IADD3 R2, PT, PT, R3, R2, RZ ;  /* 0x0000000203027210 */ /* 0x000fc60007ffe0ff */
[----:B------:R-:W0:Y:S02]  /*0660*/  LDS R19, [R17] ;  /* 0x0000000011137984 */ /* 0x000e240000000800 */
[----:B0-----:R-:W-:Y:S02]  /*0670*/  VIADD R18, R19, 0x1 ;  /* 0x0000000113127836 */ /* 0x001fe40000000000 */
[----:B------:R3:W-:Y:S04]  /*0680*/  STG.E desc[UR6][R12.64], R19 ;  /* 0x000000130c007986 */ /* 0x0007e8000c101906 */
[----:B------:R3:W-:Y:S01]  /*0690*/  STS [R17], R18 ;  /* 0x0000001211007388 */ /* 0x0007e20000000800 */
[----:B------:R-:W-:Y:S05]  /*06a0*/  @P0 BRA `(.L_x_211) ;  /* 0xfffffffc00cc0947 */ /* 0x000fea000383ffff */
.L_x_210:
[----:B------:R-:W-:Y:S05]  /*06b0*/  BSYNC.RECONVERGENT B0 ;  /* 0x0000000000007941 */ /* 0x000fea0003800200 */
.L_x_209:
[----:B------:R-:W-:Y:S05]  /*06c0*/  @!P1 EXIT ;  /* 0x000000000000994d */ /* 0x000fea0003800000 */
.L_x_212:
[----:B0--3--:R-:W-:-:S05]  /*06d0*/  IMAD.WIDE R12, R2, 0x4, R4 ;  /* 0x00000004020c7825 */ /* 0x009fca00078e0204 */
[----:B------:R-:W2:Y:S01]  /*06e0*/  LDG.E R9, desc[UR6][R12.64] ;  /* 0x000000060c097981 */ /* 0x000ea2000c1e1900 */
[----:B-1----:R-:W-:Y:S01]  /*06f0*/  IMAD.WIDE R10, R2, 0x4, R6 ;  /* 0x00000004020a7825 */ /* 0x002fe200078e0206 */
[----:B--2---:R-:W-:-:S04]  /*0700*/  LEA R9, R0, R9, 0x6 ;  /* 0x0000000900097211 */ /* 0x004fc800078e30ff */
[----:B------:R-:W-:Y:S01]  /*0710*/  LEA R16, R9, UR4, 0x2 ;  /* 0x0000000409107c11 */ /* 0x000fe2000f8e10ff */
[----:B------:R-:W-:-:S04]  /*0720*/  IMAD.WIDE R8, R3, 0x4, R12 ;  /* 0x0000000403087825 */ /* 0x000fc800078e020c */
[----:B------:R-:W0:Y:S04]  /*0730*/  LDS R17, [R16] ;  /* 0x0000000010117984 */ /* 0x000e280000000800 */
[----:B0-----:R-:W-:Y:S04]  /*0740*/  STG.E desc[UR6][R10.64], R17 ;  /* 0x000000110a007986 */ /* 0x001fe8000c101906 */
[----:B------:R-:W2:Y:S01]  /*0750*/  LDG.E R15, desc[UR6][R8.64] ;  /* 0x00000006080f7981 */ /* 0x000ea2000c1e1900 */
[----:B------:R-:W-:Y:S01]  /*0760*/  IADD3 R19, PT, PT, R17, 0x1, RZ ;  /* 0x0000000111137810 */ /* 0x000fe20007ffe0ff */
[----:B------:R-:W-:-:S04]  /*0770*/  IMAD.WIDE R12, R3, 0x4, R8 ;  /* 0x00000004030c7825 */ /* 0x000fc800078e0208 */
[----:B------:R-:W-:Y:S01]  /*0780*/  STS [R16], R19 ;  /* 0x0000001310007388 */ /* 0x000fe20000000800 */
[----:B--2---:R-:W-:-:S05]  /*0790*/  IMAD R15, R0, 0x40, R15 ;  /* 0x00000040000f7824 */ /* 0x004fca00078e020f */
        /* <DEDUP_REMOVED lines=8> */
[----:B------:R-:W-:Y:S01]  /*0820*/  IMAD.WIDE R10, R3, 0x4, R12 ;  /* 0x00000004030a7825 */ /* 0x000fe200078e020c */
[----:B--2---:R-:W-:-:S04]  /*0830*/  LEA R23, R0, R23, 0x6 ;  /* 0x0000001700177211 */ /* 0x004fc800078e30ff */
[----:B------:R-:W-:-:S05]  /*0840*/  LEA R23, R23, UR4, 0x2 ;  /* 0x0000000417177c11 */ /* 0x000fca000f8e10ff */
[----:B------:R-:W0:Y:S04]  /*0850*/  LDS R25, [R23] ;  /* 0x0000000017197984 */ /* 0x000e280000000800 */
[----:B0-----:R-:W-:Y:S04]  /*0860*/  STG.E desc[UR6][R8.64], R25 ;  /* 0x0000001908007986 */ /* 0x001fe8000c101906 */
[----:B------:R-:W2:Y:S01]  /*0870*/  LDG.E R11, desc[UR6][R10.64] ;  /* 0x000000060a0b7981 */ /* 0x000ea2000c1e1900 */
[----:B------:R-:W-:Y:S01]  /*0880*/  IADD3 R14, PT, PT, R25, 0x1, RZ ;  /* 0x00000001190e7810 */ /* 0x000fe20007ffe0ff */
[C---:B------:R-:W-:Y:S01]  /*0890*/  IMAD.WIDE R12, R3.reuse, 0x4, R8 ;  /* 0x00000004030c7825 */ /* 0x040fe200078e0208 */
[----:B------:R-:W-:-:S03]  /*08a0*/  LEA R2, R3, R2, 0x2 ;  /* 0x0000000203027211 */ /* 0x000fc600078e10ff */
[----:B------:R-:W-:Y:S01]  /*08b0*/  STS [R23], R14 ;  /* 0x0000000e17007388 */ /* 0x000fe20000000800 */
[----:B------:R-:W-:Y:S01]  /*08c0*/  ISETP.GE.AND P0, PT, R2, UR5, PT ;  /* 0x0000000502007c0c */ /* 0x000fe2000bf06270 */
[----:B--2---:R-:W-:-:S05]  /*08d0*/  IMAD R15, R0, 0x40, R11 ;  /* 0x00000040000f7824 */ /* 0x004fca00078e020b */
[----:B------:R-:W-:-:S05]  /*08e0*/  LEA R15, R15, UR4, 0x2 ;  /* 0x000000040f0f7c11 */ /* 0x000fca000f8e10ff */
[----:B------:R-:W0:Y:S02]  /*08f0*/  LDS R19, [R15] ;  /* 0x000000000f137984 */ /* 0x000e240000000800 */
[----:B0-----:R-:W-:Y:S02]  /*0900*/  IADD3 R16, PT, PT, R19, 0x1, RZ ;  /* 0x0000000113107810 */ /* 0x001fe40007ffe0ff */
[----:B------:R0:W-:Y:S04]  /*0910*/  STG.E desc[UR6][R12.64], R19 ;  /* 0x000000130c007986 */ /* 0x0001e8000c101906 */
[----:B------:R0:W-:Y:S01]  /*0920*/  STS [R15], R16 ;  /* 0x000000100f007388 */ /* 0x0001e20000000800 */
[----:B------:R-:W-:Y:S05]  /*0930*/  @!P0 BRA `(.L_x_212) ;  /* 0xfffffffc00648947 */ /* 0x000fea000383ffff */
[----:B------:R-:W-:Y:S05]  /*0940*/  EXIT ;  /* 0x000000000000794d */ /* 0x000fea0003800000 */
.L_x_213:
        /* <DEDUP_REMOVED lines=11> */
.L_x_233:


//--------------------- .text._Z10count_HistPiS_i --------------------------
	.section	.text._Z10count_HistPiS_i,"ax",@progbits
	.align	128
        .global         _Z10count_HistPiS_i
        .type           _Z10count_HistPiS_i,@function
        .size           _Z10count_HistPiS_i,(.L_x_234 - _Z10count_HistPiS_i)
        .other          _Z10count_HistPiS_i,@"STO_CUDA_ENTRY STV_DEFAULT"
_Z10count_HistPiS_i:
.text._Z10count_HistPiS_i:
[----:B------:R-:W-:Y:S01]  /*0000*/  LDC R1, c[0x0][0x37c] ;  /* 0x0000df00ff017b82 */ /* 0x000fe20000000800 */
[----:B------:R-:W0:Y:S07]  /*0010*/  S2R R3, SR_TID.X ;  /* 0x0000000000037919 */ /* 0x000e2e0000002100 */
[----:B------:R-:W1:Y:S01]  /*0020*/  S2UR UR5, SR_CgaCtaId ;  /* 0x00000000000579c3 */ /* 0x000e620000008800 */
[----:B------:R-:W-:Y:S01]  /*0030*/  UMOV UR4, 0x400 ;  /* 0x0000040000047882 */ /* 0x000fe20000000000 */
[----:B------:R-:W2:Y:S01]  /*0040*/  LDCU UR8, c[0x0][0x390] ;  /* 0x00007200ff0877ac */ /* 0x000ea20008000800 */
[----:B------:R-:W-:Y:S05]  /*0050*/  BSSY.RECONVERGENT B0, `(.L_x_214) ;  /* 0x0000066000007945 */ /* 0x000fea0003800200 */
[----:B------:R-:W3:Y:S08]  /*0060*/  S2UR UR6, SR_CTAID.X ;  /* 0x00000000000679c3 */ /* 0x000ef00000002500 */
[----:B------:R-:W3:Y:S01]  /*0070*/  LDC R0, c[0x0][0x360] ;  /* 0x0000d800ff007b82 */ /* 0x000ee20000000800 */
[----:B------:R-:W4:Y:S01]  /*0080*/  LDCU UR7, c[0x0][0x370] ;  /* 0x00006e00ff0777ac */ /* 0x000f220008000800 */
[----:B-1----:R-:W-:-:S06]  /*0090*/  ULEA UR4, UR5, UR4, 0x18 ;  /* 0x0000000405047291 */ /* 0x002fcc000f8ec0ff */
[----:B0-----:R-:W-:-:S05]  /*00a0*/  LEA R2, R3, UR4, 0x8 ;  /* 0x0000000403027c11 */ /* 0x001fca000f8e40ff */
[----:B------:R-:W0:Y:S01]  /*00b0*/  LDCU.64 UR4, c[0x0][0x358] ;  /* 0x00006b00ff0477ac */ /* 0x000e220008000a00 */
[----:B------:R1:W-:Y:S04]  /*00c0*/  STS.128 [R2], RZ ;  /* 0x000000ff02007388 */ /* 0x0003e80000000c00 */
[----:B------:R1:W-:Y:S01]  /*00d0*/  STS.128 [R2+0x10], RZ ;  /* 0x000010ff02007388 */ /* 0x0003e20000000c00 */
[C---:B---3--:R-:W-:Y:S02]  /*00e0*/  IMAD R3, R0.reuse, UR6, R3 ;  /* 0x0000000600037c24 */ /* 0x048fe4000f8e0203 */
[----:B----4-:R-:W-:Y:S01]  /*00f0*/  IMAD R0, R0, UR7, RZ ;  /* 0x0000000700007c24 */ /* 0x010fe2000f8e02ff */
[----:B------:R1:W-:Y:S02]  /*0100*/  STS.128 [R2+0x20], RZ ;  /* 0x000020ff02007388 */ /* 0x0003e40000000c00 */
[----:B--2---:R-:W-:-:S02]  /*0110*/  ISETP.GE.AND P0, PT, R3, UR8, PT ;  /* 0x0000000803007c0c */ /* 0x004fc4000bf06270 */
[----:B------:R1:W-:Y:S04]  /*0120*/  STS.128 [R2+0x30], RZ ;  /* 0x000030ff02007388 */ /* 0x0003e80000000c00 */
        /* <DEDUP_REMOVED lines=11> */
[----:B------:R1:W-:Y:S01]  /*01e0*/  STS.128 [R2+0xf0], RZ ;  /* 0x0000f0ff02007388 */ /* 0x0003e20000000c00 */
[----:B0-----:R-:W-:Y:S05]  /*01f0*/  @P0 BRA `(.L_x_215) ;  /* 0x00000004002c0947 */ /* 0x001fea0003800000 */
[----:B------:R-:W0:Y:S01]  /*0200*/  I2F.U32.RP R9, R0 ;  /* 0x0000000000097306 */ /* 0x000e220000209000 */
[-C--:B------:R-:W-:Y:S01]  /*0210*/  IADD3 R6, PT, PT, R3, R0.reuse, RZ ;  /* 0x0000000003067210 */ /* 0x080fe20007ffe0ff */
        /* <DEDUP_REMOVED lines=15> */
[----:B------:R-:W-:Y:S02]  /*0310*/  IMAD R7, R0, R4, R7 ;  /* 0x0000000400077224 */ /* 0x000fe400078e0207 */
[----:B------:R-:W0:Y:S03]  /*0320*/  LDC.64 R4, c[0x0][0x388] ;  /* 0x0000e200ff047b82 */ /* 0x000e260000000a00 */
[----:B------:R-:W-:-:S13]  /*0330*/  ISETP.GE.U32.AND P0, PT, R7, R0, PT ;  /* 0x000000000700720c */ /* 0x000fda0003f06070 */
[----:B------:R-:W-:Y:S02]  /*0340*/  @P0 IADD3 R7, PT, PT, -R0, R7, RZ ;  /* 0x0000000700070210 */ /* 0x000fe40007ffe1ff */
[----:B------:R-:W-:Y:S02]  /*0350*/  @P0 IADD3 R9, PT, PT, R9, 0x1, RZ ;  /* 0x0000000109090810 */ /* 0x000fe40007ffe0ff */
[----:B------:R-:W-:-:S13]  /*0360*/  ISETP.GE.U32.AND P1, PT, R7, R0, PT ;  /* 0x000000000700720c */ /* 0x000fda0003f26070 */
[----:B------:R-:W-:Y:S02]  /*0370*/  @P1 IADD3 R9, PT, PT, R9, 0x1, RZ ;  /* 0x0000000109091810 */ /* 0x000fe40007ffe0ff */
[----:B------:R-:W-:-:S04]  /*0380*/  @!P2 LOP3.LUT R9, RZ, R0, RZ, 0x33, !PT ;  /* 0x00000000ff09a212 */ /* 0x000fc800078e33ff */
[----:B------:R-:W-:Y:S02]  /*0390*/  IADD3 R8, PT, PT, R8, R9, RZ ;  /* 0x0000000908087210 */ /* 0x000fe40007ffe0ff */
[----:B------:R-:W-:Y:S02]  /*03a0*/  MOV R9, R3 ;  /* 0x0000000300097202 */ /* 0x000fe40000000f00 */
[C---:B------:R-:W-:Y:S02]  /*03b0*/  LOP3.LUT R6, R8.reuse, 0x3, RZ, 0xc0, !PT ;  /* 0x0000000308067812 */ /* 0x040fe400078ec0ff */
[----:B------:R-:W-:Y:S02]  /*03c0*/  ISETP.GE.U32.AND P1, PT, R8, 0x3, PT ;  /* 0x000000030800780c */ /* 0x000fe40003f26070 */
[----:B------:R-:W-:-:S13]  /*03d0*/  ISETP.NE.AND P0, PT, R6, 0x3, PT ;  /* 0x000000030600780c */ /* 0x000fda0003f05270 */
[----:B0-----:R-:W-:Y:S05]  /*03e0*/  @!P0 BRA `(.L_x_217) ;  /* 0x00000000003c8947 */ /* 0x001fea0003800000 */
[----:B------:R-:W0:Y:S01]  /*03f0*/  LDC.64 R6, c[0x0][0x388] ;  /* 0x0000e200ff067b82 */ /* 0x000e220000000a00 */
[----:B------:R-:W-:Y:S02]  /*0400*/  IADD3 R8, PT, PT, R8, 0x1, RZ ;  /* 0x0000000108087810 */ /* 0x000fe40007ffe0ff */
[----:B------:R-:W-:Y:S02]  /*0410*/  MOV R9, R3 ;  /* 0x0000000300097202 */ /* 0x000fe40000000f00 */
[----:B------:R-:W-:-:S04]  /*0420*/  LOP3.LUT R8, R8, 0x3, RZ, 0xc0, !PT ;  /* 0x0000000308087812 */ /* 0x000fc800078ec0ff */
[----:B------:R-:W-:-:S07]  /*0430*/  IADD3 R8, PT, PT, -R8, RZ, RZ ;  /* 0x000000ff08087210 */ /* 0x000fce0007ffe1ff */
.L_x_218:
[----:B0-----:R-:W-:-:S06]  /*0440*/  IMAD.WIDE R10, R9, 0x4, R6 ;  /* 0x00000004090a7825 */ /* 0x001fcc00078e0206 */
[----:B--2---:R-:W2:Y:S01]  /*0450*/  LDG.E R11, desc[UR4][R10.64] ;  /* 0x000000040a0b7981 */ /* 0x004ea2000c1e1900 */
[----:B------:R-:W-:Y:S02]  /*0460*/  IADD3 R8, PT, PT, R8, 0x1, RZ ;  /* 0x0000000108087810 */ /* 0x000fe40007ffe0ff */
[----:B------:R-:W-:Y:S02]  /*0470*/  IADD3 R9, PT, PT, R0, R9, RZ ;  /* 0x0000000900097210 */ /* 0x000fe40007ffe0ff */
[----:B------:R-:W-:Y:S02]  /*0480*/  ISETP.NE.AND P0, PT, R8, RZ, PT ;  /* 0x000000ff0800720c */ /* 0x000fe40003f05270 */
[----:B--2---:R-:W-:-:S05]  /*0490*/  LEA R12, R11, R2, 0x2 ;  /* 0x000000020b0c7211 */ /* 0x004fca00078e10ff */
[----:B------:R-:W0:Y:S02]  /*04a0*/  LDS R13, [R12] ;  /* 0x000000000c0d7984 */ /* 0x000e240000000800 */
[----:B0-----:R-:W-:-:S05]  /*04b0*/  IADD3 R13, PT, PT, R13, 0x1, RZ ;  /* 0x000000010d0d7810 */ /* 0x001fca0007ffe0ff */
[----:B------:R2:W-:Y:S01]  /*04c0*/  STS [R12], R13 ;  /* 0x0000000d0c007388 */ /* 0x0005e20000000800 */
[----:B------:R-:W-:Y:S05]  /*04d0*/  @P0 BRA `(.L_x_218) ;  /* 0xfffffffc00d80947 */ /* 0x000fea000383ffff */
.L_x_217:
[----:B------:R-:W-:Y:S05]  /*04e0*/  BSYNC.RECONVERGENT B1 ;  /* 0x0000000000017941 */ /* 0x000fea0003800200 */
.L_x_216:
[----:B------:R-:W-:Y:S05]  /*04f0*/  @!P1 BRA `(.L_x_215) ;  /* 0x00000000006c9947 */ /* 0x000fea0003800000 */
.L_x_219:
[----:B------:R-:W-:-:S05]  /*0500*/  IMAD.WIDE R14, R9, 0x4, R4 ;  /* 0x00000004090e7825 */ /* 0x000fca00078e0204 */
[----:B------:R-:W3:Y:S01]  /*0510*/  LDG.E R17, desc[UR4][R14.64] ;  /* 0x000000040e117981 */ /* 0x000ee2000c1e1900 */
[----:B------:R-:W-:-:S05]  /*0520*/  IMAD.WIDE R6, R0, 0x4, R14 ;  /* 0x0000000400067825 */ /* 0x000fca00078e020e */
[----:B------:R-:W4:Y:S01]  /*0530*/  LDG.E R19, desc[UR4][R6.64] ;  /* 0x0000000406137981 */ /* 0x000f22000c1e1900 */
[----:B0-----:R-:W-:-:S05]  /*0540*/  IMAD.WIDE R10, R0, 0x4, R6 ;  /* 0x00000004000a7825 */ /* 0x001fca00078e0206 */
[----:B------:R-:W5:Y:S01]  /*0550*/  LDG.E R21, desc[UR4][R10.64] ;  /* 0x000000040a157981 */ /* 0x000f62000c1e1900 */
[----:B--2---:R-:W-:-:S06]  /*0560*/  IMAD.WIDE R12, R0, 0x4, R10 ;  /* 0x00000004000c7825 */ /* 0x004fcc00078e020a */
[----:B------:R-:W2:Y:S01]  /*0570*/  LDG.E R13, desc[UR4][R12.64] ;  /* 0x000000040c0d7981 */ /* 0x000ea2000c1e1900 */
[----:B------:R-:W-:-:S04]  /*0580*/  LEA R9, R0, R9, 0x2 ;  /* 0x0000000900097211 */ /* 0x000fc800078e10ff */
[----:B------:R-:W-:Y:S02]  /*0590*/  ISETP.GE.AND P0, PT, R9, UR8, PT ;  /* 0x0000000809007c0c */ /* 0x000fe4000bf06270 */
[----:B---3--:R-:W-:-:S05]  /*05a0*/  LEA R17, R17, R2, 0x2 ;  /* 0x0000000211117211 */ /* 0x008fca00078e10ff */
[----:B------:R-:W0:Y:S01]  /*05b0*/  LDS R8, [R17] ;  /* 0x0000000011087984 */ /* 0x000e220000000800 */
[-C--:B----4-:R-:W-:Y:S02]  /*05c0*/  LEA R19, R19, R2.reuse, 0x2 ;  /* 0x0000000213137211 */ /* 0x090fe400078e10ff */
[-C--:B-----5:R-:W-:Y:S02]  /*05d0*/  LEA R21, R21, R2.reuse, 0x2 ;  /* 0x0000000215157211 */ /* 0x0a0fe400078e10ff */
[----:B--2---:R-:W-:Y:S02]  /*05e0*/  LEA R13, R13, R2, 0x2 ;  /* 0x000000020d0d7211 */ /* 0x004fe400078e10ff */
[----:B0-----:R-:W-:-:S05]  /*05f0*/  IADD3 R8, PT, PT, R8, 0x1, RZ ;  /* 0x0000000108087810 */ /* 0x001fca0007ffe0ff */
[----:B------:R-:W-:Y:S04]  /*0600*/  STS [R17], R8 ;  /* 0x0000000811007388 */ /* 0x000fe80000000800 */
[----:B------:R-:W0:Y:S02]  /*0610*/  LDS R14, [R19] ;  /* 0x00000000130e7984 */ /* 0x000e240000000800 */
[----:B0-----:R-:W-:-:S05]  /*0620*/  IADD3 R14, PT, PT, R14, 0x1, RZ ;  /* 0x000000010e0e7810 */ /* 0x001fca0007ffe0ff */
[----:B------:R-:W-:Y:S04]  /*0630*/  STS [R19], R14 ;  /* 0x0000000e13007388 */ /* 0x000fe80000000800 */
[----:B------:R-:W0:Y:S02]  /*0640*/  LDS R6, [R21] ;  /* 0x0000000015067984 */ /* 0x000e240000000800 */
[----:B0-----:R-:W-:-:S05]  /*0650*/  IADD3 R6, PT, PT, R6, 0x1, RZ ;  /* 0x0000000106067810 */ /* 0x001fca0007ffe0ff */
[----:B------:R-:W-:Y:S04]  /*0660*/  STS [R21], R6 ;  /* 0x0000000615007388 */ /* 0x000fe80000000800 */
[----:B------:R-:W0:Y:S02]  /*0670*/  LDS R7, [R13] ;  /* 0x000000000d077984 */ /* 0x000e240000000800 */
[----:B0-----:R-:W-:-:S05]  /*0680*/  IADD3 R10, PT, PT, R7, 0x1, RZ ;  /* 0x00000001070a7810 */ /* 0x001fca0007ffe0ff */
[----:B------:R0:W-:Y:S01]  /*0690*/  STS [R13], R10 ;  /* 0x0000000a0d007388 */ /* 0x0001e20000000800 */
[----:B------:R-:W-:Y:S05]  /*06a0*/  @!P0 BRA `(.L_x_219) ;  /* 0xfffffffc00948947 */ /* 0x000fea000383ffff */
.L_x_215:
[----:B------:R-:W-:Y:S05]  /*06b0*/  BSYNC.RECONVERGENT B0 ;  /* 0x0000000000007941 */ /* 0x000fea0003800200 */
.L_x_214:
[----:B------:R-:W3:Y:S01]  /*06c0*/  LDC.64 R24, c[0x0][0x380] ;  /* 0x0000e000ff187b82 */ /* 0x000ee20000000a00 */
[----:B------:R-:W4:Y:S04]  /*06d0*/  LDS.128 R16, [R2] ;  /* 0x0000000002107984 */ /* 0x000f280000000c00 */
[----:B0-----:R-:W0:Y:S04]  /*06e0*/  LDS.128 R8, [R2+0x10] ;  /* 0x0000100002087984 */ /* 0x001e280000000c00 */
[----:B------:R-:W5:Y:S04]  /*06f0*/  LDS.128 R4, [R2+0x20] ;  /* 0x0000200002047984 */ /* 0x000f680000000c00 */
[----:B------:R-:W1:Y:S01]  /*0700*/  LDS.128 R20, [R2+0x30] ;  /* 0x0000300002147984 */ /* 0x000e620000000c00 */
[----:B---3--:R-:W-:Y:S01]  /*0710*/  IMAD.WIDE R28, R3, 0x4, R24 ;  /* 0x00000004031c7825 */ /* 0x008fe200078e0218 */
[----:B------:R-:W-:-:S03]  /*0720*/  LEA R3, R0, R3, 0x4 ;  /* 0x0000000300037211 */ /* 0x000fc600078e20ff */
[----:B------:R-:W-:-:S04]  /*0730*/  IMAD.WIDE R14, R0, 0x4, R28 ;  /* 0x00000004000e7825 */ /* 0x000fc800078e021c */
[C---:B--2---:R-:W-:Y:S01]  /*0740*/  IMAD.WIDE R12, R0.reuse, 0x4, R14 ;  /* 0x00000004000c7825 */ /* 0x044fe200078e020e */
[----:B----4-:R-:W-:Y:S03]  /*0750*/  STG.E desc[UR4][R28.64], R16 ;  /* 0x000000101c007986 */ /* 0x010fe6000c101904 */
[C---:B------:R-:W-:Y:S01]  /*0760*/  IMAD.WIDE R26, R0.reuse, 0x4, R12 ;  /* 0x00000004001a7825 */ /* 0x040fe200078e020c */
[----:B------:R-:W-:Y:S03]  /*0770*/  STG.E desc[UR4][R14.64], R17 ;  /* 0x000000110e007986 */ /* 0x000fe6000c101904 */
[C---:B------:R-:W-:Y:S01]  /*0780*/  IMAD.WIDE R36, R0.reuse, 0x4, R26 ;  /* 0x0000000400247825 */ /* 0x040fe200078e021a */
[----:B------:R-:W-:Y:S04]  /*0790*/  STG.E desc[UR4][R12.64], R18 ;  /* 0x000000120c007986 */ /* 0x000fe8000c101904 */
[----:B------:R2:W-:Y:S01]  /*07a0*/  STG.E desc[UR4][R26.64], R19 ;  /* 0x000000131a007986 */ /* 0x0005e2000c101904 */
[----:B------:R-:W-:-:S03]  /*07b0*/  IMAD.WIDE R32, R0, 0x4, R36 ;  /* 0x0000000400207825 */ /* 0x000fc600078e0224 */
[----:B0-----:R-:W-:Y:S01]  /*07c0*/  STG.E desc[UR4][R36.64], R8 ;  /* 0x0000000824007986 */ /* 0x001fe2000c101904 */
[----:B------:R-:W-:-:S03]  /*07d0*/  IMAD.WIDE R34, R0, 0x4, R32 ;  /* 0x0000000400227825 */ /* 0x000fc600078e0220 */
[----:B------:R-:W-:Y:S04]  /*07e0*/  STG.E desc[UR4][R32.64], R9 ;  /* 0x0000000920007986 */ /* 0x000fe8000c101904 */
[----:B------:R-:W-:Y:S01]  /*07f0*/  STG.E desc[UR4][R34.64], R10 ;  /* 0x0000000a22007986 */ /* 0x000fe2000c101904 */
[----:B------:R-:W-:-:S03]  /*0800*/  IMAD.WIDE R30, R0, 0x4, R34 ;  /* 0x00000004001e7825 */ /* 0x000fc600078e0222 */
[----:B------:R-:W0:Y:S01]  /*0810*/  LDS.128 R12, [R2+0x40] ;  /* 0x00004000020c7984 */ /* 0x000e220000000c00 */
[----:B--2---:R-:W-:-:S03]  /*0820*/  IMAD.WIDE R26, R0, 0x4, R30 ;  /* 0x00000004001a7825 */ /* 0x004fc600078e021e */
[----:B------:R2:W-:Y:S04]  /*0830*/  STG.E desc[UR4][R30.64], R11 ;  /* 0x0000000b1e007986 */ /* 0x0005e8000c101904 */
[----:B-----5:R-:W-:Y:S01]  /*0840*/  STG.E desc[UR4][R26.64], R4 ;  /* 0x000000041a007986 */ /* 0x020fe2000c101904 */
[----:B------:R-:W-:-:S03]  /*0850*/  IMAD.WIDE R28, R0, 0x4, R26 ;  /* 0x00000004001c7825 */ /* 0x000fc600078e021a */
[----:B------:R-:W3:Y:S01]  /*0860*/  LDS.128 R8, [R2+0x50] ;  /* 0x0000500002087984 */ /* 0x000ee20000000c00 */
[----:B--2---:R-:W-:-:S03]  /*0870*/  IMAD.WIDE R30, R0, 0x4, R28 ;  /* 0x00000004001e7825 */ /* 0x004fc600078e021c */
[----:B------:R2:W-:Y:S04]  /*0880*/  STG.E desc[UR4][R28.64], R5 ;  /* 0x000000051c007986 */ /* 0x0005e8000c101904 */
[----:B------:R-:W-:Y:S01]  /*0890*/  STG.E desc[UR4][R30.64], R6 ;  /* 0x000000061e007986 */ /* 0x000fe2000c101904 */
[----:B------:R-:W-:-:S05]  /*08a0*/  IMAD.WIDE R16, R0, 0x4, R30 ;  /* 0x0000000400107825 */ /* 0x000fca00078e021e */
[----:B------:R4:W-:Y:S01]  /*08b0*/  STG.E desc[UR4][R16.64], R7 ;  /* 0x0000000710007986 */ /* 0x0009e2000c101904 */
[----:B------:R-:W-:-:S03]  /*08c0*/  IMAD.WIDE R32, R0, 0x4, R16 ;  /* 0x0000000400207825 */ /* 0x000fc600078e0210 */
[----:B------:R-:W5:Y:S01]  /*08d0*/  LDS.128 R4, [R2+0x60] ;  /* 0x0000600002047984 */ /* 0x000f620000000c00 */
[----:B--2---:R-:W-:Y:S01]  /*08e0*/  IMAD.WIDE R28, R3, 0x4, R24 ;  /* 0x00000004031c7825 */ /* 0x004fe200078e0218 */
[C---:B------:R-:W-:Y:S02]  /*08f0*/  LEA R3, R0.reuse, R3, 0x4 ;  /* 0x0000000300037211 */ /* 0x040fe400078e20ff */
[----:B-1----:R-:W-:Y:S01]  /*0900*/  STG.E desc[UR4][R32.64], R20 ;  /* 0x0000001420007986 */ /* 0x002fe2000c101904 */
[----:B------:R-:W-:-:S04]  /*0910*/  IMAD.WIDE R18, R0, 0x4, R32 ;  /* 0x0000000400127825 */ /* 0x000fc800078e0220 */
[C---:B------:R-:W-:Y:S01]  /*0920*/  IMAD.WIDE R36, R0.reuse, 0x4, R28 ;  /* 0x0000000400247825 */ /* 0x040fe200078e021c */
[----:B------:R-:W-:Y:S03]  /*0930*/  STG.E desc[UR4][R18.64], R21 ;  /* 0x0000001512007986 */ /* 0x000fe6000c101904 */
[----:B----4-:R-:W-:-:S04]  /*0940*/  IMAD.WIDE R16, R0, 0x4, R18 ;  /* 0x0000000400107825 */ /* 0x010fc800078e0212 */
[C---:B------:R-:W-:Y:S01]  /*0950*/  IMAD.WIDE R34, R0.reuse, 0x4, R36 ;  /* 0x0000000400227825 */ /* 0x040fe200078e0224 */
[----:B------:R-:W-:Y:S03]  /*0960*/  STG.E desc[UR4][R16.64], R22 ;  /* 0x0000001610007986 */ /* 0x000fe6000c101904 */
[C---:B------:R-:W-:Y:S02]  /*0970*/  IMAD.WIDE R30, R0.reuse, 0x4, R16 ;  /* 0x00000004001e7825 */ /* 0x040fe400078e0210 */
[----:B------:R-:W1:Y:S02]  /*0980*/  LDS.128 R16, [R2+0x70] ;  /* 0x0000700002107984 */ /* 0x000e640000000c00 */
[C---:B------:R-:W-:Y:S02]  /*0990*/  IMAD.WIDE R26, R0.reuse, 0x4, R34 ;  /* 0x00000004001a7825 */ /* 0x040fe400078e0222 */
[----:B------:R2:W-:Y:S04]  /*09a0*/  STG.E desc[UR4][R30.64], R23 ;  /* 0x000000171e007986 */ /* 0x0005e8000c101904 */
[----:B0-----:R0:W-:Y:S04]  /*09b0*/  STG.E desc[UR4][R28.64], R12 ;  /* 0x0000000c1c007986 */ /* 0x0011e8000c101904 */
[----:B------:R4:W-:Y:S01]  /*09c0*/  STG.E desc[UR4][R36.64], R13 ;  /* 0x0000000d24007986 */ /* 0x0009e2000c101904 */
[----:B--2---:R-:W-:-:S03]  /*09d0*/  IMAD.WIDE R30, R0, 0x4, R26 ;  /* 0x00000004001e7825 */ /* 0x004fc600078e021a */
[----:B------:R-:W-:Y:S04]  /*09e0*/  STG.E desc[UR4][R34.64], R14 ;  /* 0x0000000e22007986 */ /* 0x000fe8000c101904 */
[----:B------:R-:W-:Y:S01]  /*09f0*/  STG.E desc[UR4][R26.64], R15 ;  /* 0x0000000f1a007986 */ /* 0x000fe2000c101904 */
[----:B0-----:R-:W-:-:S03]  /*0a00*/  IMAD.WIDE R28, R0, 0x4, R30 ;  /* 0x00000004001c7825 */ /* 0x001fc600078e021e */
[----:B---3--:R0:W-:Y:S01]  /*0a10*/  STG.E desc[UR4][R30.64], R8 ;  /* 0x000000081e007986 */ /* 0x0081e2000c101904 */
[----:B------:R-:W-:-:S03]  /*0a20*/  IMAD.WIDE R32, R0, 0x4, R28 ;  /* 0x0000000400207825 */ /* 0x000fc600078e021c */
[----:B------:R2:W-:Y:S04]  /*0a30*/  STG.E desc[UR4][R28.64], R9 ;  /* 0x000000091c007986 */ /* 0x0005e8000c101904 */
[----:B------:R-:W3:Y:S01]  /*0a40*/  LDS.128 R20, [R2+0x80] ;  /* 0x0000800002147984 */ /* 0x000ee20000000c00 */
[----:B----4-:R-:W-:-:S03]  /*0a50*/  IMAD.WIDE R12, R0, 0x4, R32 ;  /* 0x00000004000c7825 */ /* 0x010fc600078e0220 */
[----:B------:R-:W-:Y:S01]  /*0a60*/  STG.E desc[UR4][R32.64], R10 ;  /* 0x0000000a20007986 */ /* 0x000fe2000c101904 */
[----:B0-----:R-:W-:Y:S01]  /*0a70*/  IMAD.WIDE R30, R3, 0x4, R24 ;  /* 0x00000004031e7825 */ /* 0x001fe200078e0218 */
[C---:B------:R-:W-:Y:S02]  /*0a80*/  LEA R3, R0.reuse, R3, 0x4 ;  /* 0x0000000300037211 */ /* 0x040fe400078e20ff */
[----:B------:R-:W-:Y:S01]  /*0a90*/  STG.E desc[UR4][R12.64], R11 ;  /* 0x0000000b0c007986 */ /* 0x000fe2000c101904 */
[----:B------:R-:W-:-:S03]  /*0aa0*/  IMAD.WIDE R26, R0, 0x4, R12 ;  /* 0x00000004001a7825 */ /* 0x000fc600078e020c */
[----:B------:R-:W0:Y:S01]  /*0ab0*/  LDS.128 R8, [R2+0x90] ;  /* 0x0000900002087984 */ /* 0x000e220000000c00 */
[----:B------:R-:W-:-:S03]  /*0ac0*/  IMAD.WIDE R24, R3, 0x4, R24 ;  /* 0x0000000403187825 */ /* 0x000fc600078e0218 */
[----:B-----5:R-:W-:Y:S01]  /*0ad0*/  STG.E desc[UR4][R26.64], R4 ;  /* 0x000000041a007986 */ /* 0x020fe2000c101904 */
[----:B--2---:R-:W-:-:S05]  /*0ae0*/  IMAD.WIDE R28, R0, 0x4, R26 ;  /* 0x00000004001c7825 */ /* 0x004fca00078e021a */
[----:B------:R2:W-:Y:S01]  /*0af0*/  STG.E desc[UR4][R28.64], R5 ;  /* 0x000000051c007986 */ /* 0x0005e2000c101904 */
[----:B------:R-:W-:-:S05]  /*0b00*/  IMAD.WIDE R36, R0, 0x4, R28 ;  /* 0x0000000400247825 */ /* 0x000fca00078e021c */
[----:B------:R-:W-:Y:S01]  /*0b10*/  STG.E desc[UR4][R36.64], R6 ;  /* 0x0000000624007986 */ /* 0x000fe2000c101904 */
[----:B------:R-:W-:-:S04]  /*0b20*/  IMAD.WIDE R34, R0, 0x4, R36 ;  /* 0x0000000400227825 */ /* 0x000fc800078e0224 */
[C---:B--2---:R-:W-:Y:S01]  /*0b30*/  IMAD.WIDE R28, R0.reuse, 0x4, R30 ;  /* 0x00000004001c7825 */ /* 0x044fe200078e021e */
[----:B------:R-:W-:Y:S03]  /*0b40*/  STG.E desc[UR4][R34.64], R7 ;  /* 0x0000000722007986 */ /* 0x000fe6000c101904 */
[C---:B------:R-:W-:Y:S01]  /*0b50*/  IMAD.WIDE R14, R0.reuse, 0x4, R34 ;  /* 0x00000004000e7825 */ /* 0x040fe200078e0222 */
[----:B------:R-:W2:Y:S03]  /*0b60*/  LDS.128 R4, [R2+0xa0] ;  /* 0x0000a00002047984 */ /* 0x000ea60000000c00 */
[C---:B------:R-:W-:Y:S01]  /*0b70*/  IMAD.WIDE R32, R0.reuse, 0x4, R28 ;  /* 0x0000000400207825 */ /* 0x040fe200078e021c */
[----:B-1----:R1:W-:Y:S03]  /*0b80*/  STG.E desc[UR4][R14.64], R16 ;  /* 0x000000100e007986 */ /* 0x0023e6000c101904 */
[----:B------:R-:W-:-:S04]  /*0b90*/  IMAD.WIDE R12, R0, 0x4, R14 ;  /* 0x00000004000c7825 */ /* 0x000fc800078e020e */
[C---:B------:R-:W-:Y:S01]  /*0ba0*/  IMAD.WIDE R26, R0.reuse, 0x4, R32 ;  /* 0x00000004001a7825 */ /* 0x040fe200078e0220 */
[----:B------:R-:W-:Y:S03]  /*0bb0*/  STG.E desc[UR4][R12.64], R17 ;  /* 0x000000110c007986 */ /* 0x000fe6000c101904 */
[----:B-1----:R-:W-:-:S05]  /*0bc0*/  IMAD.WIDE R14, R0, 0x4, R12 ;  /* 0x00000004000e7825 */ /* 0x002fca00078e020c */
[----:B------:R-:W-:Y:S01]  /*0bd0*/  STG.E desc[UR4][R14.64], R18 ;  /* 0x000000120e007986 */ /* 0x000fe2000c101904 */
[----:B------:R-:W-:-:S03]  /*0be0*/  IMAD.WIDE R36, R0, 0x4, R14 ;  /* 0x0000000400247825 */ /* 0x000fc600078e020e */
[----:B------:R-:W1:Y:S04]  /*0bf0*/  LDS.128 R12, [R2+0xb0] ;  /* 0x0000b000020c7984 */ /* 0x000e680000000c00 */
[----:B------:R4:W-:Y:S04]  /*0c00*/  STG.E desc[UR4][R36.64], R19 ;  /* 0x0000001324007986 */ /* 0x0009e8000c101904 */
[----:B---3--:R3:W-:Y:S04]  /*0c10*/  STG.E desc[UR4][R30.64], R20 ;  /* 0x000000141e007986 */ /* 0x0087e8000c101904 */
[----:B------:R-:W-:Y:S01]  /*0c20*/  STG.E desc[UR4][R28.64], R21 ;  /* 0x000000151c007986 */ /* 0x000fe2000c101904 */
[----:B----4-:R-:W-:-:S03]  /*0c30*/  IMAD.WIDE R36, R0, 0x4, R26 ;  /* 0x0000000400247825 */ /* 0x010fc600078e021a */
[----:B------:R4:W-:Y:S04]  /*0c40*/  STG.E desc[UR4][R32.64], R22 ;  /* 0x0000001620007986 */ /* 0x0009e8000c101904 */
[----:B------:R-:W-:Y:S01]  /*0c50*/  STG.E desc[UR4][R26.64], R23 ;  /* 0x000000171a007986 */ /* 0x000fe2000c101904 */
[----:B---3--:R-:W-:-:S03]  /*0c60*/  IMAD.WIDE R30, R0, 0x4, R36 ;  /* 0x00000004001e7825 */ /* 0x008fc600078e0224 */
[----:B0-----:R0:W-:Y:S01]  /*0c70*/  STG.E desc[UR4][R36.64], R8 ;  /* 0x0000000824007986 */ /* 0x0011e2000c101904 */
[----:B----4-:R-:W-:-:S03]  /*0c80*/  IMAD.WIDE R32, R0, 0x4, R30 ;  /* 0x0000000400207825 */ /* 0x010fc600078e021e */
[----:B------:R-:W-:Y:S04]  /*0c90*/  STG.E desc[UR4][R30.64], R9 ;  /* 0x000000091e007986 */ /* 0x000fe8000c101904 */
[----:B------:R-:W3:Y:S01]  /*0ca0*/  LDS.128 R16, [R2+0xc0] ;  /* 0x0000c00002107984 */ /* 0x000ee20000000c00 */
[----:B------:R-:W-:-:S03]  /*0cb0*/  IMAD.WIDE R34, R0, 0x4, R32 ;  /* 0x0000000400227825 */ /* 0x000fc600078e0220 */
[----:B------:R-:W-:Y:S01]  /*0cc0*/  STG.E desc[UR4][R32.64], R10 ;  /* 0x0000000a20007986 */ /* 0x000fe2000c101904 */
[----:B0-----:R-:W-:-:S03]  /*0cd0*/  IMAD.WIDE R36, R0, 0x4, R24 ;  /* 0x0000000400247825 */ /* 0x001fc600078e0218 */
[----:B------:R0:W-:Y:S01]  /*0ce0*/  STG.E desc[UR4][R34.64], R11 ;  /* 0x0000000b22007986 */ /* 0x0001e2000c101904 */
[----:B------:R-:W-:-:S03]  /*0cf0*/  IMAD.WIDE R26, R0, 0x4, R34 ;  /* 0x00000004001a7825 */ /* 0x000fc600078e0222 */
[----:B------:R-:W4:Y:S01]  /*0d00*/  LDS.128 R8, [R2+0xd0] ;  /* 0x0000d00002087984 */ /* 0x000f220000000c00 */
[----:B------:R-:W-:-:S03]  /*0d10*/  IMAD.WIDE R20, R0, 0x4, R36 ;  /* 0x0000000400147825 */ /* 0x000fc600078e0224 */
[----:B--2---:R-:W-:Y:S01]  /*0d20*/  STG.E desc[UR4][R26.64], R4 ;  /* 0x000000041a007986 */ /* 0x004fe2000c101904 */
[----:B------:R-:W-:-:S04]  /*0d30*/  IMAD.WIDE R28, R0, 0x4, R26 ;  /* 0x00000004001c7825 */ /* 0x000fc800078e021a */
[C---:B0-----:R-:W-:Y:S01]  /*0d40*/  IMAD.WIDE R34, R0.reuse, 0x4, R20 ;  /* 0x0000000400227825 */ /* 0x041fe200078e0214 */
[----:B------:R0:W-:Y:S03]  /*0d50*/  STG.E desc[UR4][R28.64], R5 ;  /* 0x000000051c007986 */ /* 0x0001e6000c101904 */
[----:B------:R-:W-:-:S05]  /*0d60*/  IMAD.WIDE R30, R0, 0x4, R28 ;  /* 0x00000004001e7825 */ /* 0x000fca00078e021c */
[----:B------:R-:W-:Y:S01]  /*0d70*/  STG.E desc[UR4][R30.64], R6 ;  /* 0x000000061e007986 */ /* 0x000fe2000c101904 */
[----:B------:R-:W-:-:S04]  /*0d80*/  IMAD.WIDE R22, R0, 0x4, R30 ;  /* 0x0000000400167825 */ /* 0x000fc800078e021e */
[C---:B0-----:R-:W-:Y:S01]  /*0d90*/  IMAD.WIDE R4, R0.reuse, 0x4, R34 ;  /* 0x0000000400047825 */ /* 0x041fe200078e0222 */
[----:B------:R0:W-:Y:S03]  /*0da0*/  STG.E desc[UR4][R22.64], R7 ;  /* 0x0000000716007986 */ /* 0x0001e6000c101904 */
[----:B------:R-:W-:-:S05]  /*0db0*/  IMAD.WIDE R28, R0, 0x4, R22 ;  /* 0x00000004001c7825 */ /* 0x000fca00078e0216 */
[----:B-1----:R-:W-:Y:S01]  /*0dc0*/  STG.E desc[UR4][R28.64], R12 ;  /* 0x0000000c1c007986 */ /* 0x002fe2000c101904 */
[----:B0-----:R-:W-:-:S03]  /*0dd0*/  IMAD.WIDE R22, R0, 0x4, R28 ;  /* 0x0000000400167825 */ /* 0x001fc600078e021c */
[----:B------:R-:W-:Y:S01]  /*0de0*/  LDS.128 R28, [R2+0xf0] ;  /* 0x0000f000021c7984 */ /* 0x000fe20000000c00 */
[----:B------:R-:W-:-:S03]  /*0df0*/  IMAD.WIDE R26, R0, 0x4, R22 ;  /* 0x00000004001a7825 */ /* 0x000fc600078e0216 */
[----:B------:R-:W-:Y:S04]  /*0e00*/  STG.E desc[UR4][R22.64], R13 ;  /* 0x0000000d16007986 */ /* 0x000fe8000c101904 */
[----:B------:R0:W-:Y:S01]  /*0e10*/  STG.E desc[UR4][R26.64], R14 ;  /* 0x0000000e1a007986 */ /* 0x0001e2000c101904 */
[----:B------:R-:W-:-:S05]  /*0e20*/  IMAD.WIDE R32, R0, 0x4, R26 ;  /* 0x0000000400207825 */ /* 0x000fca00078e021a */
[----:B------:R1:W-:Y:S04]  /*0e30*/  STG.E desc[UR4][R32.64], R15 ;  /* 0x0000000f20007986 */ /* 0x0003e8000c101904 */
[----:B---3--:R2:W-:Y:S01]  /*0e40*/  STG.E desc[UR4][R24.64], R16 ;  /* 0x0000001018007986 */ /* 0x0085e2000c101904 */
[----:B0-----:R-:W-:-:S03]  /*0e50*/  IMAD.WIDE R26, R0, 0x4, R4 ;  /* 0x00000004001a7825 */ /* 0x001fc600078e0204 */
[----:B------:R-:W-:Y:S01]  /*0e60*/  STG.E desc[UR4][R36.64], R17 ;  /* 0x0000001124007986 */ /* 0x000fe2000c101904 */
[----:B-1----:R-:W-:-:S03]  /*0e70*/  IMAD.WIDE R32, R0, 0x4, R26 ;  /* 0x0000000400207825 */ /* 0x002fc600078e021a */
[----:B------:R-:W-:Y:S04]  /*0e80*/  STG.E desc[UR4][R20.64], R18 ;  /* 0x0000001214007986 */ /* 0x000fe8000c101904 */
[----:B------:R-:W0:Y:S01]  /*0e90*/  LDS.128 R20, [R2+0xe0] ;  /* 0x0000e00002147984 */ /* 0x000e220000000c00 */
[----:B------:R-:W-:-:S03]  /*0ea0*/  IMAD.WIDE R6, R0, 0x4, R32 ;  /* 0x0000000400067825 */ /* 0x000fc600078e0220 */
[----:B------:R-:W-:Y:S01]  /*0eb0*/  STG.E desc[UR4][R34.64], R19 ;  /* 0x0000001322007986 */ /* 0x000fe2000c101904 */
[----:B------:R-:W-:-:S03]  /*0ec0*/  IMAD.WIDE R12, R0, 0x4, R6 ;  /* 0x00000004000c7825 */ /* 0x000fc600078e0206 */
[----:B----4-:R1:W-:Y:S04]  /*0ed0*/  STG.E desc[UR4][R4.64], R8 ;  /* 0x0000000804007986 */ /* 0x0103e8000c101904 */
[----:B------:R-:W-:Y:S01]  /*0ee0*/  STG.E desc[UR4][R26.64], R9 ;  /* 0x000000091a007986 */ /* 0x000fe2000c101904 */
[----:B------:R-:W-:-:S03]  /*0ef0*/  IMAD.WIDE R14, R0, 0x4, R12 ;  /* 0x00000004000e7825 */ /* 0x000fc600078e020c */
[----:B------:R-:W-:Y:S01]  /*0f00*/  STG.E desc[UR4][R32.64], R10 ;  /* 0x0000000a20007986 */ /* 0x000fe2000c101904 */
[----:B--2---:R-:W-:-:S03]  /*0f10*/  IMAD.WIDE R24, R0, 0x4, R14 ;  /* 0x0000000400187825 */ /* 0x004fc600078e020e */
[----:B------:R-:W-:Y:S01]  /*0f20*/  STG.E desc[UR4][R6.64], R11 ;  /* 0x0000000b06007986 */ /* 0x000fe2000c101904 */
[----:B-1----:R-:W-:-:S04]  /*0f30*/  IMAD.WIDE R4, R0, 0x4, R24 ;  /* 0x0000000400047825 */ /* 0x002fc800078e0218 */
[----:B------:R-:W-:-:S04]  /*0f40*/  IMAD.WIDE R16, R0, 0x4, R4 ;  /* 0x0000000400107825 */ /* 0x000fc800078e0204 */
[C---:B------:R-:W-:Y:S01]  /*0f50*/  IMAD.WIDE R18, R0.reuse, 0x4, R16 ;  /* 0x0000000400127825 */ /* 0x040fe200078e0210 */
[----:B0-----:R-:W-:Y:S03]  /*0f60*/  STG.E desc[UR4][R12.64], R20 ;  /* 0x000000140c007986 */ /* 0x001fe6000c101904 */
[C---:B------:R-:W-:Y:S01]  /*0f70*/  IMAD.WIDE R36, R0.reuse, 0x4, R18 ;  /* 0x0000000400247825 */ /* 0x040fe200078e0212 */
[----:B------:R-:W-:Y:S04]  /*0f80*/  STG.E desc[UR4][R14.64], R21 ;  /* 0x000000150e007986 */ /* 0x000fe8000c101904 */
[----:B------:R-:W-:Y:S01]  /*0f90*/  STG.E desc[UR4][R24.64], R22 ;  /* 0x0000001618007986 */ /* 0x000fe2000c101904 */
[----:B------:R-:W-:-:S03]  /*0fa0*/  IMAD.WIDE R34, R0, 0x4, R36 ;  /* 0x0000000400227825 */ /* 0x000fc600078e0224 */
[----:B------:R-:W-:Y:S04]  /*0fb0*/  STG.E desc[UR4][R4.64], R23 ;  /* 0x0000001704007986 */ /* 0x000fe8000c101904 */
[----:B------:R-:W-:Y:S04]  /*0fc0*/  STG.E desc[UR4][R16.64], R28 ;  /* 0x0000001c10007986 */ /* 0x000fe8000c101904 */
[----:B------:R-:W-:Y:S04]  /*0fd0*/  STG.E desc[UR4][R18.64], R29 ;  /* 0x0000001d12007986 */ /* 0x000fe8000c101904 */
[----:B------:R-:W-:Y:S04]  /*0fe0*/  STG.E desc[UR4][R36.64], R30 ;  /* 0x0000001e24007986 */ /* 0x000fe8000c101904 */
[----:B------:R-:W-:Y:S01]  /*0ff0*/  STG.E desc[UR4][R34.64], R31 ;  /* 0x0000001f22007986 */ /* 0x000fe2000c101904 */
[----:B------:R-:W-:Y:S06]  /*1000*/  BAR.SYNC.DEFER_BLOCKING 0x0 ;  /* 0x0000000000007b1d */ /* 0x000fec0000010000 */
[----:B------:R-:W-:Y:S05]  /*1010*/  EXIT ;  /* 0x000000000000794d */ /* 0x000fea0003800000 */
.L_x_220:
        /* <DEDUP_REMOVED lines=14> */
.L_x_234:


//--------------------- .text._Z7mapPartPiS_i     --------------------------
	.section	.text._Z7mapPartPiS_i,"ax",@progbits
	.align	128
        .global         _Z7mapPartPiS_i
        .type           _Z7mapPartPiS_i,@function
        .size           _Z7mapPartPiS_i,(.L_x_235 - _Z7mapPartPiS_i)
        .other          _Z7mapPartPiS_i,@"STO_CUDA_ENTRY STV_DEFAULT"
_Z7mapPartPiS_i:
.text._Z7mapPartPiS_i:
        /* <DEDUP_REMOVED lines=11> */
[C---:B------:R-:W-:Y:S01]  /*00b0*/  IADD3 R4, PT, PT, R0.reuse, R7, RZ ;  /* 0x0000000700047210 */ /* 0x040fe20007ffe0ff */
[----:B------:R-:W-:Y:S01]  /*00c0*/  IMAD.MOV R9, RZ, RZ, -R0 ;  /* 0x000000ffff097224 */ /* 0x000fe200078e0a00 */
[----:B------:R-:W-:Y:S01]  /*00d0*/  ISETP.NE.U32.AND P2, PT, R0, RZ, PT ;  /* 0x000000ff0000720c */ /* 0x000fe20003f45070 */
[----:B------:R-:W1:Y:S01]  /*00e0*/  LDCU.64 UR4, c[0x0][0x358] ;  /* 0x00006b00ff0477ac */ /* 0x000e620008000a00 */
[C---:B------:R-:W-:Y:S01]  /*00f0*/  ISETP.GE.AND P0, PT, R4.reuse, UR6, PT ;  /* 0x0000000604007c0c */ /* 0x040fe2000bf06270 */
[----:B------:R-:W-:Y:S01]  /*0100*/  BSSY.RECONVERGENT B0, `(.L_x_221) ;  /* 0x0000028000007945 */ /* 0x000fe20003800200 */
[----:B------:R-:W-:Y:S02]  /*0110*/  VIMNMX R5, PT, PT, R4, UR6, !PT ;  /* 0x0000000604057c48 */ /* 0x000fe4000ffe0100 */
[----:B------:R-:W-:-:S04]  /*0120*/  SEL R6, RZ, 0x1, P0 ;  /* 0x00000001ff067807 */ /* 0x000fc80000000000 */
[----:B------:R-:W-:Y:S01]  /*0130*/  IADD3 R5, PT, PT, R5, -R4, -R6 ;  /* 0x8000000405057210 */ /* 0x000fe20007ffe806 */
[----:B0-----:R-:W0:Y:S02]  /*0140*/  MUFU.RCP R8, R8 ;  /* 0x0000000800087308 */ /* 0x001e240000001000 */
[----:B0-----:R-:W-:-:S06]  /*0150*/  VIADD R2, R8, 0xffffffe ;  /* 0x0ffffffe08027836 */ /* 0x001fcc0000000000 */
[----:B------:R0:W2:Y:S02]  /*0160*/  F2I.FTZ.U32.TRUNC.NTZ R3, R2 ;  /* 0x0000000200037305 */ /* 0x0000a4000021f000 */
[----:B0-----:R-:W-:Y:S02]  /*0170*/  IMAD.MOV.U32 R2, RZ, RZ, RZ ;  /* 0x000000ffff027224 */ /* 0x001fe400078e00ff */
[----:B--2---:R-:W-:-:S04]  /*0180*/  IMAD R9, R9, R3, RZ ;  /* 0x0000000309097224 */ /* 0x004fc800078e02ff */
[----:B------:R-:W-:-:S06]  /*0190*/  IMAD.HI.U32 R8, R3, R9, R2 ;  /* 0x0000000903087227 */ /* 0x000fcc00078e0002 */
[----:B------:R-:W-:-:S04]  /*01a0*/  IMAD.HI.U32 R9, R8, R5, RZ ;  /* 0x0000000508097227 */ /* 0x000fc800078e00ff */
[----:B------:R-:W-:-:S04]  /*01b0*/  IMAD.MOV R2, RZ, RZ, -R9 ;  /* 0x000000ffff027224 */ /* 0x000fc800078e0a09 */
[----:B------:R-:W-:Y:S02]  /*01c0*/  IMAD R5, R0, R2, R5 ;  /* 0x0000000200057224 */ /* 0x000fe400078e0205 */
[----:B------:R-:W0:Y:S03]  /*01d0*/  LDC.64 R2, c[0x0][0x388] ;  /* 0x0000e200ff027b82 */ /* 0x000e260000000a00 */
[----:B------:R-:W-:-:S13]  /*01e0*/  ISETP.GE.U32.AND P0, PT, R5, R0, PT ;  /* 0x000000000500720c */ /* 0x000fda0003f06070 */
[----:B------:R-:W-:Y:S01]  /*01f0*/  @P0 IADD3 R5, PT, PT, -R0, R5, RZ ;  /* 0x0000000500050210 */ /* 0x000fe20007ffe1ff */
[----:B------:R-:W-:-:S03]  /*0200*/  @P0 VIADD R9, R9, 0x1 ;  /* 0x0000000109090836 */ /* 0x000fc60000000000 */
[----:B------:R-:W-:Y:S02]  /*0210*/  ISETP.GE.U32.AND P1, PT, R5, R0, PT ;  /* 0x000000000500720c */ /* 0x000fe40003f26070 */
[----:B------:R-:W2:Y:S11]  /*0220*/  LDC.64 R4, c[0x0][0x380] ;  /* 0x0000e000ff047b82 */ /* 0x000eb60000000a00 */
[----:B------:R-:W-:-:S02]  /*0230*/  @P1 IADD3 R9, PT, PT, R9, 0x1, RZ ;  /* 0x0000000109091810 */ /* 0x000fc40007ffe0ff */
[----:B------:R-:W-:-:S05]  /*0240*/  @!P2 LOP3.LUT R9, RZ, R0, RZ, 0x33, !PT ;  /* 0x00000000ff09a212 */ /* 0x000fca00078e33ff */
[----:B------:R-:W-:-:S05]  /*0250*/  IMAD.IADD R6, R6, 0x1, R9 ;  /* 0x0000000106067824 */ /* 0x000fca00078e0209 */
[C---:B------:R-:W-:Y:S02]  /*0260*/  LOP3.LUT R8, R6.reuse, 0x3, RZ, 0xc0, !PT ;  /* 0x0000000306087812 */ /* 0x040fe400078ec0ff */
[----:B------:R-:W-:Y:S02]  /*0270*/  ISETP.GE.U32.AND P1, PT, R6, 0x3, PT ;  /* 0x000000030600780c */ /* 0x000fe40003f26070 */
[----:B------:R-:W-:-:S13]  /*0280*/  ISETP.NE.AND P0, PT, R8, 0x3, PT ;  /* 0x000000030800780c */ /* 0x000fda0003f05270 */
[----:B01----:R-:W-:Y:S05]  /*0290*/  @!P0 BRA `(.L_x_222) ;  /* 0x0000000000388947 */ /* 0x003fea0003800000 */
[----:B------:R-:W0:Y:S01]  /*02a0*/  LDC.64 R12, c[0x0][0x380] ;  /* 0x0000e000ff0c7b82 */ /* 0x000e220000000a00 */
[----:B------:R-:W-:-:S04]  /*02b0*/  IADD3 R6, PT, PT, R6, 0x1, RZ ;  /* 0x0000000106067810 */ /* 0x000fc80007ffe0ff */
[----:B------:R-:W-:-:S03]  /*02c0*/  LOP3.LUT R6, R6, 0x3, RZ, 0xc0, !PT ;  /* 0x0000000306067812 */ /* 0x000fc600078ec0ff */
[----:B------:R-:W1:Y:S02]  /*02d0*/  LDC.64 R14, c[0x0][0x388] ;  /* 0x0000e200ff0e7b82 */ /* 0x000e640000000a00 */
[----:B------:R-:W-:-:S07]  /*02e0*/  IMAD.MOV R6, RZ, RZ, -R6 ;  /* 0x000000ffff067224 */ /* 0x000fce00078e0a06 */
.L_x_223:
[----:B-1----:R-:W-:-:S06]  /*02f0*/  IMAD.WIDE R10, R7, 0x4, R14 ;  /* 0x00000004070a7825 */ /* 0x002fcc00078e020e */
[----:B---3--:R-:W3:Y:S01]  /*0300*/  LDG.E R10, desc[UR4][R10.64] ;  /* 0x000000040a0a7981 */ /* 0x008ee2000c1e1900 */
[----:B0-----:R-:W-:Y:S01]  /*0310*/  IMAD.WIDE R8, R7, 0x4, R12 ;  /* 0x0000000407087825 */ /* 0x001fe200078e020c */
[----:B------:R-:W-:-:S03]  /*0320*/  IADD3 R6, PT, PT, R6, 0x1, RZ ;  /* 0x0000000106067810 */ /* 0x000fc60007ffe0ff */
[----:B------:R-:W-:Y:S01]  /*0330*/  IMAD.IADD R7, R0, 0x1, R7 ;  /* 0x0000000100077824 */ /* 0x000fe200078e0207 */
[----:B------:R-:W-:Y:S02]  /*0340*/  ISETP.NE.AND P0, PT, R6, RZ, PT ;  /* 0x000000ff0600720c */ /* 0x000fe40003f05270 */
[----:B---3--:R-:W-:-:S05]  /*0350*/  LOP3.LUT R17, R10, 0x3f, RZ, 0xc0, !PT ;  /* 0x0000003f0a117812 */ /* 0x008fca00078ec0ff */
[----:B------:R3:W-:Y:S06]  /*0360*/  STG.E desc[UR4][R8.64], R17 ;  /* 0x0000001108007986 */ /* 0x0007ec000c101904 */
[----:B------:R-:W-:Y:S05]  /*0370*/  @P0 BRA `(.L_x_223) ;  /* 0xfffffffc00dc0947 */ /* 0x000fea000383ffff */
.L_x_222:
[----:B------:R-:W-:Y:S05]  /*0380*/  BSYNC.RECONVERGENT B0 ;  /* 0x0000000000007941 */ /* 0x000fea0003800200 */
.L_x_221:
[----:B------:R-:W-:Y:S05]  /*0390*/  @!P1 EXIT ;  /* 0x000000000000994d */ /* 0x000fea0003800000 */
.L_x_224:
[----:B-1----:R-:W-:-:S05]  /*03a0*/  IMAD.WIDE R14, R7, 0x4, R2 ;  /* 0x00000004070e7825 */ /* 0x002fca00078e0202 */
[----:B------:R-:W4:Y:S01]  /*03b0*/  LDG.E R6, desc[UR4][R14.64] ;  /* 0x000000040e067981 */ /* 0x000f22000c1e1900 */
[----:B--2---:R-:W-:-:S04]  /*03c0*/  IMAD.WIDE R18, R7, 0x4, R4 ;  /* 0x0000000407127825 */ /* 0x004fc800078e0204 */
[----:B---3--:R-:W-:Y:S01]  /*03d0*/  IMAD.WIDE R8, R0, 0x4, R14 ;  /* 0x0000000400087825 */ /* 0x008fe200078e020e */
[----:B----4-:R-:W-:-:S05]  /*03e0*/  LOP3.LUT R21, R6, 0x3f, RZ, 0xc0, !PT ;  /* 0x0000003f06157812 */ /* 0x010fca00078ec0ff */
[----:B------:R0:W-:Y:S04]  /*03f0*/  STG.E desc[UR4][R18.64], R21 ;  /* 0x0000001512007986 */ /* 0x0001e8000c101904 */
[----:B------:R-:W2:Y:S01]  /*0400*/  LDG.E R6, desc[UR4][R8.64] ;  /* 0x0000000408067981 */ /* 0x000ea2000c1e1900 */
[----:B------:R-:W-:-:S04]  /*0410*/  IMAD.WIDE R10, R0, 0x4, R18 ;  /* 0x00000004000a7825 */ /* 0x000fc800078e0212 */
[----:B------:R-:W-:Y:S01]  /*0420*/  IMAD.WIDE R12, R0, 0x4, R8 ;  /* 0x00000004000c7825 */ /* 0x000fe200078e0208 */
[----:B--2---:R-:W-:-:S05]  /*0430*/  LOP3.LUT R23, R6, 0x3f, RZ, 0xc0, !PT ;  /* 0x0000003f06177812 */ /* 0x004fca00078ec0ff */
[----:B------:R1:W-:Y:S04]  /*0440*/  STG.E desc[UR4][R10.64], R23 ;  /* 0x000000170a007986 */ /* 0x0003e8000c101904 */
[----:B------:R-:W2:Y:S01]  /*0450*/  LDG.E R6, desc[UR4][R12.64] ;  /* 0x000000040c067981 */ /* 0x000ea2000c1e1900 */
[----:B------:R-:W-:-:S04]  /*0460*/  IMAD.WIDE R14, R0, 0x4, R10 ;  /* 0x00000004000e7825 */ /* 0x000fc800078e020a */
[----:B------:R-:W-:Y:S01]  /*0470*/  IMAD.WIDE R16, R0, 0x4, R12 ;  /* 0x0000000400107825 */ /* 0x000fe200078e020c */
[----:B--2---:R-:W-:-:S05]  /*0480*/  LOP3.LUT R25, R6, 0x3f, RZ, 0xc0, !PT ;  /* 0x0000003f06197812 */ /* 0x004fca00078ec0ff */
[----:B------:R1:W-:Y:S04]  /*0490*/  STG.E desc[UR4][R14.64], R25 ;  /* 0x000000190e007986 */ /* 0x0003e8000c101904 */
[----:B------:R-:W0:Y:S01]  /*04a0*/  LDG.E R16, desc[UR4][R16.64] ;  /* 0x0000000410107981 */ /* 0x000e22000c1e1900 */
[C---:B------:R-:W-:Y:S01]  /*04b0*/  IMAD.WIDE R8, R0.reuse, 0x4, R14 ;  /* 0x0000000400087825 */ /* 0x040fe200078e020e */
[----:B------:R-:W-:-:S04]  /*04c0*/  LEA R7, R0, R7, 0x2 ;  /* 0x0000000700077211 */ /* 0x000fc800078e10ff */
[----:B------:R-:W-:Y:S02]  /*04d0*/  ISETP.GE.AND P0, PT, R7, UR6, PT ;  /* 0x0000000607007c0c */ /* 0x000fe4000bf06270 */
[----:B0-----:R-:W-:-:S05]  /*04e0*/  LOP3.LUT R19, R16, 0x3f, RZ, 0xc0, !PT ;  /* 0x0000003f10137812 */ /* 0x001fca00078ec0ff */
[----:B------:R1:W-:Y:S06]  /*04f0*/  STG.E desc[UR4][R8.64], R19 ;  /* 0x0000001308007986 */ /* 0x0003ec000c101904 */
[----:B------:R-:W-:Y:S05]  /*0500*/  @!P0 BRA `(.L_x_224) ;  /* 0xfffffffc00a48947 */ /* 0x000fea000383ffff */
[----:B------:R-:W-:Y:S05]  /*0510*/  EXIT ;  /* 0x000000000000794d */ /* 0x000fea0003800000 */
.L_x_225:
        /* <DEDUP_REMOVED lines=14> */
.L_x_235:


//--------------------- .nv.shared._ZN3cub18CUB_300001_SM_10006detail4scan16DeviceScanKernelINS2_10policy_hubIiiimN4cuda3std3__44plusIvEEE10Policy1000EN6thrust24THRUST_300001_SM_1000_NS10device_ptrIiEESF_NS0_13ScanTileStateIiLb1EEES9_NS1_10InputValueIiPiEEmiLb0EiEEvT0_T1_T2_iT3_T4_T5_ --------------------------
	.section	.nv.shared._ZN3cub18CUB_300001_SM_10006detail4scan16DeviceScanKernelINS2_10policy_hubIiiimN4cuda3std3__44plusIvEEE10Policy1000EN6thrust24THRUST_300001_SM_1000_NS10device_ptrIiEESF_NS0_13ScanTileStateIiLb1EEES9_NS1_10InputValueIiPiEEmiLb0EiEEvT0_T1_T2_iT3_T4_T5_,"aw",@nobits
	.sectionflags	@""
	.align	16
.nv.shared._ZN3cub18CUB_300001_SM_10006detail4scan16DeviceScanKernelINS2_10policy_hubIiiimN4cuda3std3__44plusIvEEE10Policy1000EN6thrust24THRUST_300001_SM_1000_NS10device_ptrIiEESF_NS0_13ScanTileStateIiLb1EEES9_NS1_10InputValueIiPiEEmiLb0EiEEvT0_T1_T2_iT3_T4_T5_:
	.zero		32656


//--------------------- .nv.shared.reserved.0     --------------------------
	.section	.nv.shared.reserved.0,"aw",@nobits
	.weak		__nv_reservedSMEM_offset_0_alias
	.size		__nv_reservedSMEM_offset_0_alias, 0, 64
	.other		__nv_reservedSMEM_offset_0_alias,@"STO_CUDA_RESERVED_SHARED STV_DEFAULT"
__nv_reservedSMEM_offset_0_alias:
	.zero		0
	.zero		64


//--------------------- .nv.global                --------------------------
	.section	.nv.global,"aw",@nobits
.nv.global:
	.type		_ZN34_INTERNAL_04bbafdd_4_k_cu_3e7f8bb06thrust24THRUST_300001_SM_1000_NS12placeholders2_8E,@object
	.size		_ZN34_INTERNAL_04bbafdd_4_k_cu_3e7f8bb06thrust24THRUST_300001_SM_1000_NS12placeholders2_8E,(_ZN34_INTERNAL_04bbafdd_4_k_cu_3e7f8bb04cuda3std3__436_GLOBAL__N__04bbafdd_4_k_cu_3e7f8bb06ignoreE - _ZN34_INTERNAL_04bbafdd_4_k_cu_3e7f8bb06thrust24THRUST_300001_SM_1000_NS12placeholders2_8E)
_ZN34_INTERNAL_04bbafdd_4_k_cu_3e7f8bb06thrust24THRUST_300001_SM_1000_NS12placeholders2_8E:
	.zero		1
	.type		_ZN34_INTERNAL_04bbafdd_4_k_cu_3e7f8bb04cuda3std3__436_GLOBAL__N__04bbafdd_4_k_cu_3e7f8bb06ignoreE,@object
	.size		_ZN34_INTERNAL_04bbafdd_4_k_cu_3e7f8bb04cuda3std3__436_GLOBAL__N__04bbafdd_4_k_cu_3e7f8bb06ignoreE,(_ZN34_INTERNAL_04bbafdd_4_k_cu_3e7f8bb04cuda3std6ranges3__45__cpo4dataE - _ZN34_INTERNAL_04bbafdd_4_k_cu_3e7f8bb04cuda3std3__436_GLOBAL__N__04bbafdd_4_k_cu_3e7f8bb06ignoreE)
_ZN34_INTERNAL_04bbafdd_4_k_cu_3e7f8bb04cuda3std3__436_GLOBAL__N__04bbafdd_4_k_cu_3e7f8bb06ignoreE:
	.zero		1
	.type		_ZN34_INTERNAL_04bbafdd_4_k_cu_3e7f8bb04cuda3std6ranges3__45__cpo4dataE,@object
	.size		_ZN34_INTERNAL_04bbafdd_4_k_cu_3e7f8bb04cuda3std6ranges3__45__cpo4dataE,(_ZN34_INTERNAL_04bbafdd_4_k_cu_3e7f8bb06thrust24THRUST_300001_SM_1000_NS6system3cpp3parE - _ZN34_INTERNAL_04bbafdd_4_k_cu_3e7f8bb04cuda3std6ranges3__45__cpo4dataE)
_ZN34_INTERNAL_04bbafdd_4_k_cu_3e7f8bb04cuda3std6ranges3__45__cpo4dataE:
	.zero		1
	.type		_ZN34_INTERNAL_04bbafdd_4_k_cu_3e7f8bb06thrust24THRUST_300001_SM_1000_NS6system3cpp3parE,@object
	.size		_ZN34_INTERNAL_04bbafdd_4_k_cu_3e7f8bb06thrust24THRUST_300001_SM_1000_NS6system3cpp3parE,(_ZN34_INTERNAL_04bbafdd_4_k_cu_3e7f8bb04cuda3std3__45__cpo5beginE - _ZN34_INTERNAL_04bbafdd_4_k_cu_3e7f8bb06thrust24THRUST_300001_SM_1000_NS6system3cpp3parE)
_ZN34_INTERNAL_04bbafdd_4_k_cu_3e7f8bb06thrust24THRUST_300001_SM_1000_NS6system3cpp3parE:
	.zero		1
	.type		_ZN34_INTERNAL_04bbafdd_4_k_cu_3e7f8bb04cuda3std3__45__cpo5beginE,@object
	.size		_ZN34_INTERNAL_04bbafdd_4_k_cu_3e7f8bb04cuda3std3__45__cpo5beginE,(_ZN34_INTERNAL_04bbafdd_4_k_cu_3e7f8bb04cuda3std6ranges3__45__cpo5beginE - _ZN34_INTERNAL_04bbafdd_4_k_cu_3e7f8bb04cuda3std3__45__cpo5beginE)
_ZN34_INTERNAL_04bbafdd_4_k_cu_3e7f8bb04cuda3std3__45__cpo5beginE:
	.zero		1
	.type		_ZN34_INTERNAL_04bbafdd_4_k_cu_3e7f8bb04cuda3std6ranges3__45__cpo5beginE,@object
	.size		_ZN34_INTERNAL_04bbafdd_4_k_cu_3e7f8bb04cuda3std6ranges3__45__cpo5beginE,(_ZN34_INTERNAL_04bbafdd_4_k_cu_3e7f8bb06thrust24THRUST_300001_SM_1000_NS6deviceE - _ZN34_INTERNAL_04bbafdd_4_k_cu_3e7f8bb04cuda3std6ranges3__45__cpo5beginE)
_ZN34_INTERNAL_04bbafdd_4_k_cu_3e7f8bb04cuda3std6ranges3__45__cpo5beginE:
	.zero		1
	.type		_ZN34_INTERNAL_04bbafdd_4_k_cu_3e7f8bb06thrust24THRUST_300001_SM_1000_NS6deviceE,@object
	.size		_ZN34_INTERNAL_04bbafdd_4_k_cu_3e7f8bb06thrust24THRUST_300001_SM_1000_NS6deviceE,(_ZN34_INTERNAL_04bbafdd_4_k_cu_3e7f8bb04cuda3std3__47nulloptE - _ZN34_INTERNAL_04bbafdd_4_k_cu_3e7f8bb06thrust24THRUST_300001_SM_1000_NS6deviceE)
_ZN34_INTERNAL_04bbafdd_4_k_cu_3e7f8bb06thrust24THRUST_300001_SM_1000_NS6deviceE:
	.zero		1
	.type		_ZN34_INTERNAL_04bbafdd_4_k_cu_3e7f8bb04cuda3std3__47nulloptE,@object
	.size		_ZN34_INTERNAL_04bbafdd_4_k_cu_3e7f8bb04cuda3std3__47nulloptE,(_ZN34_INTERNAL_04bbafdd_4_k_cu_3e7f8bb04cuda3std6ranges3__45__cpo8distanceE - _ZN34_INTERNAL_04bbafdd_4_k_cu_3e7f8bb04cuda3std3__47nulloptE)
_ZN34_INTERNAL_04bbafdd_4_k_cu_3e7f8bb04cuda3std3__47nulloptE:
	.zero		1
	.type		_ZN34_INTERNAL_04bbafdd_4_k_cu_3e7f8bb04cuda3std6ranges3__45__cpo8distanceE,@object
	.size		_ZN34_INTERNAL_04bbafdd_4_k_cu_3e7f8bb04cuda3std6ranges3__45__cpo8distanceE,(_ZN34_INTERNAL_04bbafdd_4_k_cu_3e7f8bb06thrust24THRUST_300001_SM_1000_NS12placeholders2_4E - _ZN34_INTERNAL_04bbafdd_4_k_cu_3e7f8bb04cuda3std6ranges3__45__cpo8distanceE)
_ZN34_INTERNAL_04bbafdd_4_k_cu_3e7f8bb04cuda3std6ranges3__45__cpo8distanceE:
	.zero		1
	.type		_ZN34_INTERNAL_04bbafdd_4_k_cu_3e7f8bb06thrust24THRUST_300001_SM_1000_NS12placeholders2_4E,@object
	.size		_ZN34_INTERNAL_04bbafdd_4_k_cu_3e7f8bb06thrust24THRUST_300001_SM_1000_NS12placeholders2_4E,(_ZN34_INTERNAL_04bbafdd_4_k_cu_3e7f8bb04cuda3std3__45__cpo6rbeginE - _ZN34_INTERNAL_04bbafdd_4_k_cu_3e7f8bb06thrust24THRUST_300001_SM_1000_NS12placeholders2_4E)
_ZN34_INTERNAL_04bbafdd_4_k_cu_3e7f8bb06thrust24THRUST_300001_SM_1000_NS12placeholders2_4E:
	.zero		1
	.type		_ZN34_INTERNAL_04bbafdd_4_k_cu_3e7f8bb04cuda3std3__45__cpo6rbeginE,@object
	.size		_ZN34_INTERNAL_04bbafdd_4_k_cu_3e7f8bb04cuda3std3__45__cpo6rbeginE,(_ZN34_INTERNAL_04bbafdd_4_k_cu_3e7f8bb04cuda3std6ranges3__45__cpo7advanceE - _ZN34_INTERNAL_04bbafdd_4_k_cu_3e7f8bb04cuda3std3__45__cpo6rbeginE)
_ZN34_INTERNAL_04bbafdd_4_k_cu_3e7f8bb04cuda3std3__45__cpo6rbeginE:
	.zero		1
	.type		_ZN34_INTERNAL_04bbafdd_4_k_cu_3e7f8bb04cuda3std6ranges3__45__cpo7advanceE,@object
	.size		_ZN34_INTERNAL_04bbafdd_4_k_cu_3e7f8bb04cuda3std6ranges3__45__cpo7advanceE,(_ZN34_INTERNAL_04bbafdd_4_k_cu_3e7f8bb06thrust24THRUST_300001_SM_1000_NS12placeholders3_10E - _ZN34_INTERNAL_04bbafdd_4_k_cu_3e7f8bb04cuda3std6ranges3__45__cpo7advanceE)
_ZN34_INTERNAL_04bbafdd_4_k_cu_3e7f8bb04cuda3std6ranges3__45__cpo7advanceE:
	.zero		1
	.type		_ZN34_INTERNAL_04bbafdd_4_k_cu_3e7f8bb06thrust24THRUST_300001_SM_1000_NS12placeholders3_10E,@object
	.size		_ZN34_INTERNAL_04bbafdd_4_k_cu_3e7f8bb06thrust24THRUST_300001_SM_1000_NS12placeholders3_10E,(_ZN34_INTERNAL_04bbafdd_4_k_cu_3e7f8bb04cuda3std3__48in_placeE - _ZN34_INTERNAL_04bbafdd_4_k_cu_3e7f8bb06thrust24THRUST_300001_SM_1000_NS12placeholders3_10E)
_ZN34_INTERNAL_04bbafdd_4_k_cu_3e7f8bb06thrust24THRUST_300001_SM_1000_NS12placeholders3_10E:
	.zero		1
	.type		_ZN34_INTERNAL_04bbafdd_4_k_cu_3e7f8bb04cuda3std3__48in_placeE,@object
	.size		_ZN34_INTERNAL_04bbafdd_4_k_cu_3e7f8bb04cuda3std3__48in_placeE,(_ZN34_INTERNAL_04bbafdd_4_k_cu_3e7f8bb04cuda3std6ranges3__45__cpo4sizeE - _ZN34_INTERNAL_04bbafdd_4_k_cu_3e7f8bb04cuda3std3__48in_placeE)
_ZN34_INTERNAL_04bbafdd_4_k_cu_3e7f8bb04cuda3std3__48in_placeE:
	.zero		1
	.type		_ZN34_INTERNAL_04bbafdd_4_k_cu_3e7f8bb04cuda3std6ranges3__45__cpo4sizeE,@object
	.size		_ZN34_INTERNAL_04bbafdd_4_k_cu_3e7f8bb04cuda3std6ranges3__45__cpo4sizeE,(_ZN34_INTERNAL_04bbafdd_4_k_cu_3e7f8bb06thrust24THRUST_300001_SM_1000_NS12placeholders2_2E - _ZN34_INTERNAL_04bbafdd_4_k_cu_3e7f8bb04cuda3std6ranges3__45__cpo4sizeE)
_ZN34_INTERNAL_04bbafdd_4_k_cu_3e7f8bb04cuda3std6ranges3__45__cpo4sizeE:
	.zero		1
	.type		_ZN34_INTERNAL_04bbafdd_4_k_cu_3e7f8bb06thrust24THRUST_300001_SM_1000_NS12placeholders2_2E,@object
	.size		_ZN34_INTERNAL_04bbafdd_4_k_cu_3e7f8bb06thrust24THRUST_300001_SM_1000_NS12placeholders2_2E,(_ZN34_INTERNAL_04bbafdd_4_k_cu_3e7f8bb04cuda3std3__45__cpo6cbeginE - _ZN34_INTERNAL_04bbafdd_4_k_cu_3e7f8bb06thrust24THRUST_300001_SM_1000_NS12placeholders2_2E)
_ZN34_INTERNAL_04bbafdd_4_k_cu_3e7f8bb06thrust24THRUST_300001_SM_1000_NS12placeholders2_2E:
	.zero		1
	.type		_ZN34_INTERNAL_04bbafdd_4_k_cu_3e7f8bb04cuda3std3__45__cpo6cbeginE,@object
	.size		_ZN34_INTERNAL_04bbafdd_4_k_cu_3e7f8bb04cuda3std3__45__cpo6cbeginE,(_ZN34_INTERNAL_04bbafdd_4_k_cu_3e7f8bb04cuda3std6ranges3__45__cpo6cbeginE - _ZN34_INTERNAL_04bbafdd_4_k_cu_3e7f8bb04cuda3std3__45__cpo6cbeginE)
_ZN34_INTERNAL_04bbafdd_4_k_cu_3e7f8bb04cuda3std3__45__cpo6cbeginE:
	.zero		1
	.type		_ZN34_INTERNAL_04bbafdd_4_k_cu_3e7f8bb04cuda3std6ranges3__45__cpo6cbeginE,@object
	.size		_ZN34_INTERNAL_04bbafdd_4_k_cu_3e7f8bb04cuda3std6ranges3__45__cpo6cbeginE,(_ZN34_INTERNAL_04bbafdd_4_k_cu_3e7f8bb06thrust24THRUST_300001_SM_1000_NS12placeholders2_6E - _ZN34_INTERNAL_04bbafdd_4_k_cu_3e7f8bb04cuda3std6ranges3__45__cpo6cbeginE)
_ZN34_INTERNAL_04bbafdd_4_k_cu_3e7f8bb04cuda3std6ranges3__45__cpo6cbeginE:
	.zero		1
	.type		_ZN34_INTERNAL_04bbafdd_4_k_cu_3e7f8bb06thrust24THRUST_300001_SM_1000_NS12placeholders2_6E,@object
	.size		_ZN34_INTERNAL_04bbafdd_4_k_cu_3e7f8bb06thrust24THRUST_300001_SM_1000_NS12placeholders2_6E,(_ZN34_INTERNAL_04bbafdd_4_k_cu_3e7f8bb04cuda3std3__45__cpo7crbeginE - _ZN34_INTERNAL_04bbafdd_4_k_cu_3e7f8bb06thrust24THRUST_300001_SM_1000_NS12placeholders2_6E)
_ZN34_INTERNAL_04bbafdd_4_k_cu_3e7f8bb06thrust24THRUST_300001_SM_1000_NS12placeholders2_6E:
	.zero		1
	.type		_ZN34_INTERNAL_04bbafdd_4_k_cu_3e7f8bb04cuda3std3__45__cpo7crbeginE,@object
	.size		_ZN34_INTERNAL_04bbafdd_4_k_cu_3e7f8bb04cuda3std3__45__cpo7crbeginE,(_ZN34_INTERNAL_04bbafdd_4_k_cu_3e7f8bb04cuda3std6ranges3__45__cpo4nextE - _ZN34_INTERNAL_04bbafdd_4_k_cu_3e7f8bb04cuda3std3__45__cpo7crbeginE)
_ZN34_INTERNAL_04bbafdd_4_k_cu_3e7f8bb04cuda3std3__45__cpo7crbeginE:
	.zero		1
	.type		_ZN34_INTERNAL_04bbafdd_4_k_cu_3e7f8bb04cuda3std6ranges3__45__cpo4nextE,@object
	.size		_ZN34_INTERNAL_04bbafdd_4_k_cu_3e7f8bb04cuda3std6ranges3__45__cpo4nextE,(_ZN34_INTERNAL_04bbafdd_4_k_cu_3e7f8bb04cuda3std6ranges3__45__cpo4swapE - _ZN34_INTERNAL_04bbafdd_4_k_cu_3e7f8bb04cuda3std6ranges3__45__cpo4nextE)
_ZN34_INTERNAL_04bbafdd_4_k_cu_3e7f8bb04cuda3std6ranges3__45__cpo4nextE:
	.zero		1
	.type		_ZN34_INTERNAL_04bbafdd_4_k_cu_3e7f8bb04cuda3std6ranges3__45__cpo4swapE,@object
	.size		_ZN34_INTERNAL_04bbafdd_4_k_cu_3e7f8bb04cuda3std6ranges3__45__cpo4swapE,(_ZN34_INTERNAL_04bbafdd_4_k_cu_3e7f8bb06thrust24THRUST_300001_SM_1000_NS8cuda_cub10par_nosyncE - _ZN34_INTERNAL_04bbafdd_4_k_cu_3e7f8bb04cuda3std6ranges3__45__cpo4swapE)
_ZN34_INTERNAL_04bbafdd_4_k_cu_3e7f8bb04cuda3std6ranges3__45__cpo4swapE:
	.zero		1
	.type		_ZN34_INTERNAL_04bbafdd_4_k_cu_3e7f8bb06thrust24THRUST_300001_SM_1000_NS8cuda_cub10par_nosyncE,@object
	.size		_ZN34_INTERNAL_04bbafdd_4_k_cu_3e7f8bb06thrust24THRUST_300001_SM_1000_NS8cuda_cub10par_nosyncE,(_ZN34_INTERNAL_04bbafdd_4_k_cu_3e7f8bb06thrust24THRUST_300001_SM_1000_NS3seqE - _ZN34_INTERNAL_04bbafdd_4_k_cu_3e7f8bb06thrust24THRUST_300001_SM_1000_NS8cuda_cub10par_nosyncE)
_ZN34_INTERNAL_04bbafdd_4_k_cu_3e7f8bb06thrust24THRUST_300001_SM_1000_NS8cuda_cub10par_nosyncE:
	.zero		1
	.type		_ZN34_INTERNAL_04bbafdd_4_k_cu_3e7f8bb06thrust24THRUST_300001_SM_1000_NS3seqE,@object
	.size		_ZN34_INTERNAL_04bbafdd_4_k_cu_3e7f8bb06thrust24THRUST_300001_SM_1000_NS3seqE,(_ZN34_INTERNAL_04bbafdd_4_k_cu_3e7f8bb04cuda3std3__420unreachable_sentinelE - _ZN34_INTERNAL_04bbafdd_4_k_cu_3e7f8bb06thrust24THRUST_300001_SM_1000_NS3seqE)
_ZN34_INTERNAL_04bbafdd_4_k_cu_3e7f8bb06thrust24THRUST_300001_SM_1000_NS3seqE:
	.zero		1
	.type		_ZN34_INTERNAL_04bbafdd_4_k_cu_3e7f8bb04cuda3std3__420unreachable_sentinelE,@object
	.size		_ZN34_INTERNAL_04bbafdd_4_k_cu_3e7f8bb04cuda3std3__420unreachable_sentinelE,(_ZN34_INTERNAL_04bbafdd_4_k_cu_3e7f8bb04cuda3std6ranges3__45__cpo5ssizeE - _ZN34_INTERNAL_04bbafdd_4_k_cu_3e7f8bb04cuda3std3__420unreachable_sentinelE)
_ZN34_INTERNAL_04bbafdd_4_k_cu_3e7f8bb04cuda3std3__420unreachable_sentinelE:
	.zero		1
	.type		_ZN34_INTERNAL_04bbafdd_4_k_cu_3e7f8bb04cuda3std6ranges3__45__cpo5ssizeE,@object
	.size		_ZN34_INTERNAL_04bbafdd_4_k_cu_3e7f8bb04cuda3std6ranges3__45__cpo5ssizeE,(_ZN34_INTERNAL_04bbafdd_4_k_cu_3e7f8bb06thrust24THRUST_300001_SM_1000_NS12placeholders2_3E - _ZN34_INTERNAL_04bbafdd_4_k_cu_3e7f8bb04cuda3std6ranges3__45__cpo5ssizeE)
_ZN34_INTERNAL_04bbafdd_4_k_cu_3e7f8bb04cuda3std6ranges3__45__cpo5ssizeE:
	.zero		1
	.type		_ZN34_INTERNAL_04bbafdd_4_k_cu_3e7f8bb06thrust24THRUST_300001_SM_1000_NS12placeholders2_3E,@object
	.size		_ZN34_INTERNAL_04bbafdd_4_k_cu_3e7f8bb06thrust24THRUST_300001_SM_1000_NS12placeholders2_3E,(_ZN34_INTERNAL_04bbafdd_4_k_cu_3e7f8bb04cuda3std3__45__cpo4cendE - _ZN34_INTERNAL_04bbafdd_4_k_cu_3e7f8bb06thrust24THRUST_300001_SM_1000_NS12placeholders2_3E)
_ZN34_INTERNAL_04bbafdd_4_k_cu_3e7f8bb06thrust24THRUST_300001_SM_1000_NS12placeholders2_3E:
	.zero		1
	.type		_ZN34_INTERNAL_04bbafdd_4_k_cu_3e7f8bb04cuda3std3__45__cpo4cendE,@object
	.size		_ZN34_INTERNAL_04bbafdd_4_k_cu_3e7f8bb04cuda3std3__45__cpo4cendE,(_ZN34_INTERNAL_04bbafdd_4_k_cu_3e7f8bb04cuda3std6ranges3__45__cpo4cendE - _ZN34_INTERNAL_04bbafdd_4_k_cu_3e7f8bb04cuda3std3__45__cpo4cendE)
_ZN34_INTERNAL_04bbafdd_4_k_cu_3e7f8bb04cuda3std3__45__cpo4cendE:
	.zero		1
	.type		_ZN34_INTERNAL_04bbafdd_4_k_cu_3e7f8bb04cuda3std6ranges3__45__cpo4cendE,@object
	.size		_ZN34_INTERNAL_04bbafdd_4_k_cu_3e7f8bb04cuda3std6ranges3__45__cpo4cendE,(_ZN34_INTERNAL_04bbafdd_4_k_cu_3e7f8bb06thrust24THRUST_300001_SM_1000_NS12placeholders2_7E - _ZN34_INTERNAL_04bbafdd_4_k_cu_3e7f8bb04cuda3std6ranges3__45__cpo4cendE)
_ZN34_INTERNAL_04bbafdd_4_k_cu_3e7f8bb04cuda3std6ranges3__45__cpo4cendE:
	.zero		1
	.type		_ZN34_INTERNAL_04bbafdd_4_k_cu_3e7f8bb06thrust24THRUST_300001_SM_1000_NS12placeholders2_7E,@object
	.size		_ZN34_INTERNAL_04bbafdd_4_k_cu_3e7f8bb06thrust24THRUST_300001_SM_1000_NS12placeholders2_7E,(_ZN34_INTERNAL_04bbafdd_4_k_cu_3e7f8bb04cuda3std3__45__cpo5crendE - _ZN34_INTERNAL_04bbafdd_4_k_cu_3e7f8bb06thrust24THRUST_300001_SM_1000_NS12placeholders2_7E)
_ZN34_INTERNAL_04bbafdd_4_k_cu_3e7f8bb06thrust24THRUST_300001_SM_1000_NS12placeholders2_7E:
	.zero		1
	.type		_ZN34_INTERNAL_04bbafdd_4_k_cu_3e7f8bb04cuda3std3__45__cpo5crendE,@object
	.size		_ZN34_INTERNAL_04bbafdd_4_k_cu_3e7f8bb04cuda3std3__45__cpo5crendE,(_ZN34_INTERNAL_04bbafdd_4_k_cu_3e7f8bb04cuda3std6ranges3__45__cpo4prevE - _ZN34_INTERNAL_04bbafdd_4_k_cu_3e7f8bb04cuda3std3__45__cpo5crendE)
_ZN34_INTERNAL_04bbafdd_4_k_cu_3e7f8bb04cuda3std3__45__cpo5crendE:
	.zero		1
	.type		_ZN34_INTERNAL_04bbafdd_4_k_cu_3e7f8bb04cuda3std6ranges3__45__cpo4prevE,@object
	.size		_ZN34_INTERNAL_04bbafdd_4_k_cu_3e7f8bb04cuda3std6ranges3__45__cpo4prevE,(_ZN34_INTERNAL_04bbafdd_4_k_cu_3e7f8bb04cuda3std6ranges3__45__cpo9iter_moveE - _ZN34_INTERNAL_04bbafdd_4_k_cu_3e7f8bb04cuda3std6ranges3__45__cpo4prevE)
_ZN34_INTERNAL_04bbafdd_4_k_cu_3e7f8bb04cuda3std6ranges3__45__cpo4prevE:
	.zero		1
	.type		_ZN34_INTERNAL_04bbafdd_4_k_cu_3e7f8bb04cuda3std6ranges3__45__cpo9iter_moveE,@object
	.size		_ZN34_INTERNAL_04bbafdd_4_k_cu_3e7f8bb04cuda3std6ranges3__45__cpo9iter_moveE,(_ZN34_INTERNAL_04bbafdd_4_k_cu_3e7f8bb06thrust24THRUST_300001_SM_1000_NS6system6detail10sequential3seqE - _ZN34_INTERNAL_04bbafdd_4_k_cu_3e7f8bb04cuda3std6ranges3__45__cpo9iter_moveE)
_ZN34_INTERNAL_04bbafdd_4_k_cu_3e7f8bb04cuda3std6ranges3__45__cpo9iter_moveE:
	.zero		1
	.type		_ZN34_INTERNAL_04bbafdd_4_k_cu_3e7f8bb06thrust24THRUST_300001_SM_1000_NS6system6detail10sequential3seqE,@object
	.size		_ZN34_INTERNAL_04bbafdd_4_k_cu_3e7f8bb06thrust24THRUST_300001_SM_1000_NS6system6detail10sequential3seqE,(_ZN34_INTERNAL_04bbafdd_4_k_cu_3e7f8bb06thrust24THRUST_300001_SM_1000_NS12placeholders2_9E - _ZN34_INTERNAL_04bbafdd_4_k_cu_3e7f8bb06thrust24THRUST_300001_SM_1000_NS6system6detail10sequential3seqE)
_ZN34_INTERNAL_04bbafdd_4_k_cu_3e7f8bb06thrust24THRUST_300001_SM_1000_NS6system6detail10sequential3seqE:
	.zero		1
	.type		_ZN34_INTERNAL_04bbafdd_4_k_cu_3e7f8bb06thrust24THRUST_300001_SM_1000_NS12placeholders2_9E,@object
	.size		_ZN34_INTERNAL_04bbafdd_4_k_cu_3e7f8bb06thrust24THRUST_300001_SM_1000_NS12placeholders2_9E,(_ZN34_INTERNAL_04bbafdd_4_k_cu_3e7f8bb04cuda3std3__419piecewise_constructE - _ZN34_INTERNAL_04bbafdd_4_k_cu_3e7f8bb06thrust24THRUST_300001_SM_1000_NS12placeholders2_9E)
_ZN34_INTERNAL_04bbafdd_4_k_cu_3e7f8bb06thrust24THRUST_300001_SM_1000_NS12placeholders2_9E:
	.zero		1
	.type		_ZN34_INTERNAL_04bbafdd_4_k_cu_3e7f8bb04cuda3std3__419piecewise_constructE,@object
	.size		_ZN34_INTERNAL_04bbafdd_4_k_cu_3e7f8bb04cuda3std3__419piecewise_constructE,(_ZN34_INTERNAL_04bbafdd_4_k_cu_3e7f8bb04cuda3std6ranges3__45__cpo5cdataE - _ZN34_INTERNAL_04bbafdd_4_k_cu_3e7f8bb04cuda3std3__419piecewise_constructE)
_ZN34_INTERNAL_04bbafdd_4_k_cu_3e7f8bb04cuda3std3__419piecewise_constructE:
	.zero		1
	.type		_ZN34_INTERNAL_04bbafdd_4_k_cu_3e7f8bb04cuda3std6ranges3__45__cpo5cdataE,@object
	.size		_ZN34_INTERNAL_04bbafdd_4_k_cu_3e7f8bb04cuda3std6ranges3__45__cpo5cdataE,(_ZN34_INTERNAL_04bbafdd_4_k_cu_3e7f8bb06thrust24THRUST_300001_SM_1000_NS12placeholders2_1E - _ZN34_INTERNAL_04bbafdd_4_k_cu_3e7f8bb04cuda3std6ranges3__45__cpo5cdataE)
_ZN34_INTERNAL_04bbafdd_4_k_cu_3e7f8bb04cuda3std6ranges3__45__cpo5cdataE:
	.zero		1
	.type		_ZN34_INTERNAL_04bbafdd_4_k_cu_3e7f8bb06thrust24THRUST_300001_SM_1000_NS12placeholders2_1E,@object
	.size		_ZN34_INTERNAL_04bbafdd_4_k_cu_3e7f8bb06thrust24THRUST_300001_SM_1000_NS12placeholders2_1E,(_ZN34_INTERNAL_04bbafdd_4_k_cu_3e7f8bb04cuda3std3__45__cpo3endE - _ZN34_INTERNAL_04bbafdd_4_k_cu_3e7f8bb06thrust24THRUST_300001_SM_1000_NS12placeholders2_1E)
_ZN34_INTERNAL_04bbafdd_4_k_cu_3e7f8bb06thrust24THRUST_300001_SM_1000_NS12placeholders2_1E:
	.zero		1
	.type		_ZN34_INTERNAL_04bbafdd_4_k_cu_3e7f8bb04cuda3std3__45__cpo3endE,@object
	.size		_ZN34_INTERNAL_04bbafdd_4_k_cu_3e7f8bb04cuda3std3__45__cpo3endE,(_ZN34_INTERNAL_04bbafdd_4_k_cu_3e7f8bb04cuda3std6ranges3__45__cpo3endE - _ZN34_INTERNAL_04bbafdd_4_k_cu_3e7f8bb04cuda3std3__45__cpo3endE)
_ZN34_INTERNAL_04bbafdd_4_k_cu_3e7f8bb04cuda3std3__45__cpo3endE:
	.zero		1
	.type		_ZN34_INTERNAL_04bbafdd_4_k_cu_3e7f8bb04cuda3std6ranges3__45__cpo3endE,@object
	.size		_ZN34_INTERNAL_04bbafdd_4_k_cu_3e7f8bb04cuda3std6ranges3__45__cpo3endE,(_ZN34_INTERNAL_04bbafdd_4_k_cu_3e7f8bb06thrust24THRUST_300001_SM_1000_NS12placeholders2_5E - _ZN34_INTERNAL_04bbafdd_4_k_cu_3e7f8bb04cuda3std6ranges3__45__cpo3endE)
_ZN34_INTERNAL_04bbafdd_4_k_cu_3e7f8bb04cuda3std6ranges3__45__cpo3endE:
	.zero		1
	.type		_ZN34_INTERNAL_04bbafdd_4_k_cu_3e7f8bb06thrust24THRUST_300001_SM_1000_NS12placeholders2_5E,@object
	.size		_ZN34_INTERNAL_04bbafdd_4_k_cu_3e7f8bb06thrust24THRUST_300001_SM_1000_NS12placeholders2_5E,(_ZN34_INTERNAL_04bbafdd_4_k_cu_3e7f8bb04cuda3std3__45__cpo4rendE - _ZN34_INTERNAL_04bbafdd_4_k_cu_3e7f8bb06thrust24THRUST_300001_SM_1000_NS12placeholders2_5E)
_ZN34_INTERNAL_04bbafdd_4_k_cu_3e7f8bb06thrust24THRUST_300001_SM_1000_NS12placeholders2_5E:
	.zero		1
	.type		_ZN34_INTERNAL_04bbafdd_4_k_cu_3e7f8bb04cuda3std3__45__cpo4rendE,@object
	.size		_ZN34_INTERNAL_04bbafdd_4_k_cu_3e7f8bb04cuda3std3__45__cpo4rendE,(_ZN34_INTERNAL_04bbafdd_4_k_cu_3e7f8bb04cuda3std6ranges3__45__cpo9iter_swapE - _ZN34_INTERNAL_04bbafdd_4_k_cu_3e7f8bb04cuda3std3__45__cpo4rendE)
_ZN34_INTERNAL_04bbafdd_4_k_cu_3e7f8bb04cuda3std3__45__cpo4rendE:
	.zero		1
	.type		_ZN34_INTERNAL_04bbafdd_4_k_cu_3e7f8bb04cuda3std6ranges3__45__cpo9iter_swapE,@object
	.size		_ZN34_INTERNAL_04bbafdd_4_k_cu_3e7f8bb04cuda3std6ranges3__45__cpo9iter_swapE,(_ZN34_INTERNAL_04bbafdd_4_k_cu_3e7f8bb04cuda3std3__48unexpectE - _ZN34_INTERNAL_04bbafdd_4_k_cu_3e7f8bb04cuda3std6ranges3__45__cpo9iter_swapE)
_ZN34_INTERNAL_04bbafdd_4_k_cu_3e7f8bb04cuda3std6ranges3__45__cpo9iter_swapE:
	.zero		1
	.type		_ZN34_INTERNAL_04bbafdd_4_k_cu_3e7f8bb04cuda3std3__48unexpectE,@object
	.size		_ZN34_INTERNAL_04bbafdd_4_k_cu_3e7f8bb04cuda3std3__48unexpectE,(_ZN34_INTERNAL_04bbafdd_4_k_cu_3e7f8bb06thrust24THRUST_300001_SM_1000_NS8cuda_cub3parE - _ZN34_INTERNAL_04bbafdd_4_k_cu_3e7f8bb04cuda3std3__48unexpectE)
_ZN34_INTERNAL_04bbafdd_4_k_cu_3e7f8bb04cuda3std3__48unexpectE:
	.zero		1
	.type		_ZN34_INTERNAL_04bbafdd_4_k_cu_3e7f8bb06thrust24THRUST_300001_SM_1000_NS8cuda_cub3parE,@object
	.size		_ZN34_INTERNAL_04bbafdd_4_k_cu_3e7f8bb06thrust24THRUST_300001_SM_1000_NS8cuda_cub3parE,(.L_29 - _ZN34_INTERNAL_04bbafdd_4_k_cu_3e7f8bb06thrust24THRUST_300001_SM_1000_NS8cuda_cub3parE)
_ZN34_INTERNAL_04bbafdd_4_k_cu_3e7f8bb06thrust24THRUST_300001_SM_1000_NS8cuda_cub3parE:
	.zero		1
.L_29:


//--------------------- .nv.shared._ZN3cub18CUB_300001_SM_10006detail4scan16DeviceScanKernelINS2_10policy_hubIiiijN4cuda3std3__44plusIvEEE10Policy1000EN6thrust24THRUST_300001_SM_1000_NS10device_ptrIiEESF_NS0_13ScanTileStateIiLb1EEES9_NS1_10InputValueIiPiEEjiLb0EiEEvT0_T1_T2_iT3_T4_T5_ --------------------------
	.section	.nv.shared._ZN3cub18CUB_300001_SM_10006detail4scan16DeviceScanKernelINS2_10policy_hubIiiijN4cuda3std3__44plusIvEEE10Policy1000EN6thrust24THRUST_300001_SM_1000_NS10device_ptrIiEESF_NS0_13ScanTileStateIiLb1EEES9_NS1_10InputValueIiPiEEjiLb0EiEEvT0_T1_T2_iT3_T4_T5_,"aw",@nobits
	.sectionflags	@""
	.align	16
.nv.shared._ZN3cub18CUB_300001_SM_10006detail4scan16DeviceScanKernelINS2_10policy_hubIiiijN4cuda3std3__44plusIvEEE10Policy1000EN6thrust24THRUST_300001_SM_1000_NS10device_ptrIiEESF_NS0_13ScanTileStateIiLb1EEES9_NS1_10InputValueIiPiEEjiLb0EiEEvT0_T1_T2_iT3_T4_T5_:
	.zero		34832


//--------------------- .nv.shared._Z4joinPiS_PfS_S0_S_S_ii --------------------------
	.section	.nv.shared._Z4joinPiS_PfS_S0_S_S_ii,"aw",@nobits
	.sectionflags	@""
	.align	4
.nv.shared._Z4joinPiS_PfS_S0_S_S_ii:
	.zero		33812


//--------------------- .nv.shared._Z10write_HistPiS_S_i --------------------------
	.section	.nv.shared._Z10write_HistPiS_S_i,"aw",@nobits
	.sectionflags	@""
	.align	4
.nv.shared._Z10write_HistPiS_S_i:
	.zero		33792


//--------------------- .nv.shared._Z10count_HistPiS_i --------------------------
	.section	.nv.shared._Z10count_HistPiS_i,"aw",@nobits
	.sectionflags	@""
	.align	4
.nv.shared._Z10count_HistPiS_i:
	.zero		33792


//--------------------- .nv.constant0._ZN3cub18CUB_300001_SM_10006detail4scan16DeviceScanKernelINS2_10policy_hubIiiimN4cuda3std3__44plusIvEEE10Policy1000EN6thrust24THRUST_300001_SM_1000_NS10device_ptrIiEESF_NS0_13ScanTileStateIiLb1EEES9_NS1_10InputValueIiPiEEmiLb0EiEEvT0_T1_T2_iT3_T4_T5_ --------------------------
	.section	.nv.constant0._ZN3cub18CUB_300001_SM_10006detail4scan16DeviceScanKernelINS2_10policy_hubIiiimN4cuda3std3__44plusIvEEE10Policy1000EN6thrust24THRUST_300001_SM_1000_NS10device_ptrIiEESF_NS0_13ScanTileStateIiLb1EEES9_NS1_10InputValueIiPiEEmiLb0EiEEvT0_T1_T2_iT3_T4_T5_,"a",@progbits
	.sectionflags	@""
	.align	4
.nv.constant0._ZN3cub18CUB_300001_SM_10006detail4scan16DeviceScanKernelINS2_10policy_hubIiiimN4cuda3std3__44plusIvEEE10Policy1000EN6thrust24THRUST_300001_SM_1000_NS10device_ptrIiEESF_NS0_13ScanTileStateIiLb1EEES9_NS1_10InputValueIiPiEEmiLb0EiEEvT0_T1_T2_iT3_T4_T5_:
	.zero		952


//--------------------- .nv.constant0._ZN3cub18CUB_300001_SM_10006detail4scan16DeviceScanKernelINS2_10policy_hubIiiijN4cuda3std3__44plusIvEEE10Policy1000EN6thrust24THRUST_300001_SM_1000_NS10device_ptrIiEESF_NS0_13ScanTileStateIiLb1EEES9_NS1_10InputValueIiPiEEjiLb0EiEEvT0_T1_T2_iT3_T4_T5_ --------------------------
	.section	.nv.constant0._ZN3cub18CUB_300001_SM_10006detail4scan16DeviceScanKernelINS2_10policy_hubIiiijN4cuda3std3__44plusIvEEE10Policy1000EN6thrust24THRUST_300001_SM_1000_NS10device_ptrIiEESF_NS0_13ScanTileStateIiLb1EEES9_NS1_10InputValueIiPiEEjiLb0EiEEvT0_T1_T2_iT3_T4_T5_,"a",@progbits
	.sectionflags	@""
	.align	4
.nv.constant0._ZN3cub18CUB_300001_SM_10006detail4scan16DeviceScanKernelINS2_10policy_hubIiiijN4cuda3std3__44plusIvEEE10Policy1000EN6thrust24THRUST_300001_SM_1000_NS10device_ptrIiEESF_NS0_13ScanTileStateIiLb1EEES9_NS1_10InputValueIiPiEEjiLb0EiEEvT0_T1_T2_iT3_T4_T5_:
	.zero		948


//--------------------- .nv.constant0._ZN3cub18CUB_300001_SM_10006detail4scan20DeviceScanInitKernelINS0_13ScanTileStateIiLb1EEEEEvT_i --------------------------
	.section	.nv.constant0._ZN3cub18CUB_300001_SM_10006detail4scan20DeviceScanInitKernelINS0_13ScanTileStateIiLb1EEEEEvT_i,"a",@progbits
	.sectionflags	@""
	.align	4
.nv.constant0._ZN3cub18CUB_300001_SM_10006detail4scan20DeviceScanInitKernelINS0_13ScanTileStateIiLb1EEEEEvT_i:
	.zero		908


//--------------------- .nv.constant0._ZN3cub18CUB_300001_SM_10006detail11EmptyKernelIvEEvv --------------------------
	.section	.nv.constant0._ZN3cub18CUB_300001_SM_10006detail11EmptyKernelIvEEvv,"a",@progbits
	.sectionflags	@""
	.align	4
.nv.constant0._ZN3cub18CUB_300001_SM_10006detail11EmptyKernelIvEEvv:
	.zero		896


//--------------------- .nv.constant0._Z4joinPiS_PfS_S0_S_S_ii --------------------------
	.section	.nv.constant0._Z4joinPiS_PfS_S0_S_S_ii,"a",@progbits
	.sectionflags	@""
	.align	4
.nv.constant0._Z4joinPiS_PfS_S0_S_S_ii:
	.zero		960


//--------------------- .nv.constant0._Z7scatterPiPfS_S0_S_i --------------------------
	.section	.nv.constant0._Z7scatterPiPfS_S0_S_i,"a",@progbits
	.sectionflags	@""
	.align	4
.nv.constant0._Z7scatterPiPfS_S0_S_i:
	.zero		940


//--------------------- .nv.constant0._Z11getStartPosPiS_i --------------------------
	.section	.nv.constant0._Z11getStartPosPiS_i,"a",@progbits
	.sectionflags	@""
	.align	4
.nv.constant0._Z11getStartPosPiS_i:
	.zero		916


//--------------------- .nv.constant0._Z10write_HistPiS_S_i --------------------------
	.section	.nv.constant0._Z10write_HistPiS_S_i,"a",@progbits
	.sectionflags	@""
	.align	4
.nv.constant0._Z10write_HistPiS_S_i:
	.zero		924


//--------------------- .nv.constant0._Z10count_HistPiS_i --------------------------
	.section	.nv.constant0._Z10count_HistPiS_i,"a",@progbits
	.sectionflags	@""
	.align	4
.nv.constant0._Z10count_HistPiS_i:
	.zero		916


//--------------------- .nv.constant0._Z7mapPartPiS_i --------------------------
	.section	.nv.constant0._Z7mapPartPiS_i,"a",@progbits
	.sectionflags	@""
	.align	4
.nv.constant0._Z7mapPartPiS_i:
	.zero		916


//--------------------- SYMBOLS --------------------------

	.type		.nv.reservedSmem.offset0,@object
	.size		.nv.reservedSmem.offset0,0x4
	.type		.nv.reservedSmem.cap,@object
	.size		.nv.reservedSmem.cap,0x4
